def matmul_kernel(
    a_ptr,
    b_ptr,
    c_ptr,
    M,
    N,
    K,
    stride_am,
    stride_ak,
    stride_bk,
    stride_bn,
    stride_cm,
    stride_cn,
    BLOCK_M: tl.constexpr,
    BLOCK_N: tl.constexpr,
    BLOCK_K: tl.constexpr,
    GROUP_M: tl.constexpr,
):
    pid = tl.program_id(axis=0)
    num_pid_m = tl.cdiv(M, BLOCK_M)
    num_pid_n = tl.cdiv(N, BLOCK_N)
    num_pid_in_group = GROUP_M * num_pid_n
    group_id = pid // num_pid_in_group
    first_pid_m = group_id * GROUP_M
    group_size_m = min(num_pid_m - first_pid_m, GROUP_M)
    pid_m = first_pid_m + ((pid % num_pid_in_group) % group_size_m)
    pid_n = (pid % num_pid_in_group) // group_size_m

    offs_am = (pid_m * BLOCK_M + tl.arange(0, BLOCK_M)) % M
    offs_bn = (pid_n * BLOCK_N + tl.arange(0, BLOCK_N)) % N
    offs_k = tl.arange(0, BLOCK_K)
    a_ptrs = a_ptr + offs_am[:, None] * stride_am + offs_k[None, :] * stride_ak
    b_ptrs = b_ptr + offs_k[:, None] * stride_bk + offs_bn[None, :] * stride_bn

    acc = tl.zeros((BLOCK_M, BLOCK_N), dtype=tl.float32)
    for kk in range(0, tl.cdiv(K, BLOCK_K)):
        a = tl.load(a_ptrs, mask=offs_k[None, :] < K - kk * BLOCK_K, other=0.0)
        b = tl.load(b_ptrs, mask=offs_k[:, None] < K - kk * BLOCK_K, other=0.0)
        acc = tl.dot(a, b, acc)
        a_ptrs += BLOCK_K * stride_ak
        b_ptrs += BLOCK_K * stride_bk

    c = acc.to(c_ptr.dtype.element_ty)
    offs_cm = pid_m * BLOCK_M + tl.arange(0, BLOCK_M)
    offs_cn = pid_n * BLOCK_N + tl.arange(0, BLOCK_N)
    c_ptrs = c_ptr + offs_cm[:, None] * stride_cm + offs_cn[None, :] * stride_cn
    mask = (offs_cm[:, None] < M) & (offs_cn[None, :] < N)
    tl.store(c_ptrs, c, mask=mask)

# config = {"BLOCK_K": 128, "BLOCK_M": 128, "BLOCK_N": 64, "GROUP_M": 8, "arch": "sm_90", "dtype": "fp16", "num_ctas": 1, "num_stages": 3, "num_warps": 1}
# arch = sm_90


// ===== COMPILED SASS (sm_90a) =====

	.target	sm_90a

	.elftype	@"ET_EXEC"


//--------------------- .note.nv.tkinfo           --------------------------
	.section	.note.nv.tkinfo,"",@"SHT_NOTE"
	.sectionflags	@"SHF_NOTE_NV_TKINFO"
	.tkinfo
        /*0018*/ 	.word	0x00000002
        /*0030*/ 	.string	""
        /*0030*/ 	.string	"ptxas"
        /*0030*/ 	.string	"Cuda compilation tools, release 13.0, V13.0.88"
        /*0030*/ 	.string	"Build cuda_13.0.r13.0/compiler.36424714_0"
        /*0030*/ 	.string	"-v  -suppress-debug-info  -lineinfo  -arch sm_90a "



//--------------------- .note.nv.cuinfo           --------------------------
	.section	.note.nv.cuinfo,"",@"SHT_NOTE"
	.sectionflags	@"SHF_NOTE_NV_CUINFO"
        /*0018*/ 	.short	0x0002
        /*001a*/ 	.short	0x005a
        /*001c*/ 	.short	0x0082
	.zero		2


//--------------------- .nv.info                  --------------------------
	.section	.nv.info,"",@"SHT_CUDA_INFO"
	.align	4


	//----- nvinfo : EIATTR_REGCOUNT
	.align		4
        /*0000*/ 	.byte	0x04, 0x2f
        /*0002*/ 	.short	(.L_1 - .L_0)
	.align		4
.L_0:
        /*0004*/ 	.word	index@(matmul_kernel)
        /*0008*/ 	.word	0x00000040


	//----- nvinfo : EIATTR_FRAME_SIZE
	.align		4
.L_1:
        /*000c*/ 	.byte	0x04, 0x11
        /*000e*/ 	.short	(.L_3 - .L_2)
	.align		4
.L_2:
        /*0010*/ 	.word	index@(matmul_kernel)
        /*0014*/ 	.word	0x000040b0


	//----- nvinfo : EIATTR_MIN_STACK_SIZE
	.align		4
.L_3:
        /*0018*/ 	.byte	0x04, 0x12
        /*001a*/ 	.short	(.L_5 - .L_4)
	.align		4
.L_4:
        /*001c*/ 	.word	index@(matmul_kernel)
        /*0020*/ 	.word	0x000040b0
.L_5:


//--------------------- .nv.compat                --------------------------
	.section	.nv.compat,"",@"SHT_CUDA_COMPAT_INFO"
	.align	4
        /*0000*/ 	.byte	0x02, 0x09, 0x01, 0x00, 0x02, 0x02, 0x01, 0x00, 0x02, 0x05, 0x05, 0x00, 0x03, 0x07, 0x01, 0x01
        /*0010*/ 	.byte	0x02, 0x03, 0x00, 0x00, 0x02, 0x06, 0x01, 0x00, 0x04, 0x0b, 0x08, 0x00, 0x00, 0x00, 0x00, 0x00
        /*0020*/ 	.byte	0x00, 0x00, 0x00, 0x00


//--------------------- .nv.info.matmul_kernel    --------------------------
	.section	.nv.info.matmul_kernel,"",@"SHT_CUDA_INFO"
	.sectionflags	@""
	.align	4


	//----- nvinfo : EIATTR_CUDA_API_VERSION
	.align		4
        /*0000*/ 	.byte	0x04, 0x37
        /*0002*/ 	.short	(.L_7 - .L_6)
.L_6:
        /*0004*/ 	.word	0x00000082


	//----- nvinfo : EIATTR_KPARAM_INFO
	.align		4
.L_7:
        /*0008*/ 	.byte	0x04, 0x17
        /*000a*/ 	.short	(.L_9 - .L_8)
.L_8:
        /*000c*/ 	.word	0x00000000
        /*0010*/ 	.short	0x000d
        /*0012*/ 	.short	0x0048
        /*0014*/ 	.byte	0x00, 0xf4, 0x21, 0x00


	//----- nvinfo : EIATTR_KPARAM_INFO
	.align		4
.L_9:
        /*0018*/ 	.byte	0x04, 0x17
        /*001a*/ 	.short	(.L_11 - .L_10)
.L_10:
        /*001c*/ 	.word	0x00000000
        /*0020*/ 	.short	0x000c
        /*0022*/ 	.short	0x0040
        /*0024*/ 	.byte	0x00, 0xf4, 0x21, 0x00


	//----- nvinfo : EIATTR_KPARAM_INFO
	.align		4
.L_11:
        /*0028*/ 	.byte	0x04, 0x17
        /*002a*/ 	.short	(.L_13 - .L_12)
.L_12:
        /*002c*/ 	.word	0x00000000
        /*0030*/ 	.short	0x000b
        /*0032*/ 	.short	0x0038
        /*0034*/ 	.byte	0x00, 0xf0, 0x11, 0x00


	//----- nvinfo : EIATTR_KPARAM_INFO
	.align		4
.L_13:
        /*0038*/ 	.byte	0x04, 0x17
        /*003a*/ 	.short	(.L_15 - .L_14)
.L_14:
        /*003c*/ 	.word	0x00000000
        /*0040*/ 	.short	0x000a
        /*0042*/ 	.short	0x0034
        /*0044*/ 	.byte	0x00, 0xf0, 0x11, 0x00


	//----- nvinfo : EIATTR_KPARAM_INFO
	.align		4
.L_15:
        /*0048*/ 	.byte	0x04, 0x17
        /*004a*/ 	.short	(.L_17 - .L_16)
.L_16:
        /*004c*/ 	.word	0x00000000
        /*0050*/ 	.short	0x0009
        /*0052*/ 	.short	0x0030
        /*0054*/ 	.byte	0x00, 0xf0, 0x11, 0x00


	//----- nvinfo : EIATTR_KPARAM_INFO
	.align		4
.L_17:
        /*0058*/ 	.byte	0x04, 0x17
        /*005a*/ 	.short	(.L_19 - .L_18)
.L_18:
        /*005c*/ 	.word	0x00000000
        /*0060*/ 	.short	0x0008
        /*0062*/ 	.short	0x002c
        /*0064*/ 	.byte	0x00, 0xf0, 0x11, 0x00


	//----- nvinfo : EIATTR_KPARAM_INFO
	.align		4
.L_19:
        /*0068*/ 	.byte	0x04, 0x17
        /*006a*/ 	.short	(.L_21 - .L_20)
.L_20:
        /*006c*/ 	.word	0x00000000
        /*0070*/ 	.short	0x0007
        /*0072*/ 	.short	0x0028
        /*0074*/ 	.byte	0x00, 0xf0, 0x11, 0x00


	//----- nvinfo : EIATTR_KPARAM_INFO
	.align		4
.L_21:
        /*0078*/ 	.byte	0x04, 0x17
        /*007a*/ 	.short	(.L_23 - .L_22)
.L_22:
        /*007c*/ 	.word	0x00000000
        /*0080*/ 	.short	0x0006
        /*0082*/ 	.short	0x0024
        /*0084*/ 	.byte	0x00, 0xf0, 0x11, 0x00


	//----- nvinfo : EIATTR_KPARAM_INFO
	.align		4
.L_23:
        /*0088*/ 	.byte	0x04, 0x17
        /*008a*/ 	.short	(.L_25 - .L_24)
.L_24:
        /*008c*/ 	.word	0x00000000
        /*0090*/ 	.short	0x0005
        /*0092*/ 	.short	0x0020
        /*0094*/ 	.byte	0x00, 0xf0, 0x11, 0x00


	//----- nvinfo : EIATTR_KPARAM_INFO
	.align		4
.L_25:
        /*0098*/ 	.byte	0x04, 0x17
        /*009a*/ 	.short	(.L_27 - .L_26)
.L_26:
        /*009c*/ 	.word	0x00000000
        /*00a0*/ 	.short	0x0004
        /*00a2*/ 	.short	0x001c
        /*00a4*/ 	.byte	0x00, 0xf0, 0x11, 0x00


	//----- nvinfo : EIATTR_KPARAM_INFO
	.align		4
.L_27:
        /*00a8*/ 	.byte	0x04, 0x17
        /*00aa*/ 	.short	(.L_29 - .L_28)
.L_28:
        /*00ac*/ 	.word	0x00000000
        /*00b0*/ 	.short	0x0003
        /*00b2*/ 	.short	0x0018
        /*00b4*/ 	.byte	0x00, 0xf0, 0x11, 0x00


	//----- nvinfo : EIATTR_KPARAM_INFO
	.align		4
.L_29:
        /*00b8*/ 	.byte	0x04, 0x17
        /*00ba*/ 	.short	(.L_31 - .L_30)
.L_30:
        /*00bc*/ 	.word	0x00000000
        /*00c0*/ 	.short	0x0002
        /*00c2*/ 	.short	0x0010
        /*00c4*/ 	.byte	0x00, 0xf4, 0x21, 0x00


	//----- nvinfo : EIATTR_KPARAM_INFO
	.align		4
.L_31:
        /*00c8*/ 	.byte	0x04, 0x17
        /*00ca*/ 	.short	(.L_33 - .L_32)
.L_32:
        /*00cc*/ 	.word	0x00000000
        /*00d0*/ 	.short	0x0001
        /*00d2*/ 	.short	0x0008
        /*00d4*/ 	.byte	0x00, 0xf4, 0x21, 0x00


	//----- nvinfo : EIATTR_KPARAM_INFO
	.align		4
.L_33:
        /*00d8*/ 	.byte	0x04, 0x17
        /*00da*/ 	.short	(.L_35 - .L_34)
.L_34:
        /*00dc*/ 	.word	0x00000000
        /*00e0*/ 	.short	0x0000
        /*00e2*/ 	.short	0x0000
        /*00e4*/ 	.byte	0x00, 0xf4, 0x21, 0x00


	//----- nvinfo : EIATTR_SPARSE_MMA_MASK
	.align		4
.L_35:
        /*00e8*/ 	.byte	0x03, 0x50
        /*00ea*/ 	.short	0x0000


	//----- nvinfo : EIATTR_MAXREG_COUNT
	.align		4
        /*00ec*/ 	.byte	0x03, 0x1b
        /*00ee*/ 	.short	0x00ff


	//----- nvinfo : EIATTR_NUM_BARRIERS
	.align		4
        /*00f0*/ 	.byte	0x02, 0x4c
        /*00f2*/ 	.byte	0x01
	.zero		1


	//----- nvinfo : EIATTR_ANNOTATIONS
	.align		4
        /*00f4*/ 	.byte	0x04, 0x55
        /*00f6*/ 	.short	(.L_37 - .L_36)


	//   ....[0]....
.L_36:
        /*00f8*/ 	.word	0x00000001
        /*00fc*/ 	.byte	0xa0, 0x01, 0x00, 0x00, 0x01, 0x00, 0x00, 0x00, 0xf0, 0x01, 0x00, 0x00, 0x01, 0x00, 0x00, 0x00
        /* <DEDUP_REMOVED lines=3172> */
        /*c74c*/ 	.byte	0x50, 0x10, 0x03, 0x00


	//----- nvinfo : EIATTR_MERCURY_ISA_VERSION
	.align		4
.L_37:
        /*c750*/ 	.byte	0x03, 0x5f
        /*c752*/ 	.short	0x0101


	//----- nvinfo : EIATTR_COOP_GROUP_MASK_REGIDS
	.align		4
        /*c754*/ 	.byte	0x04, 0x29
        /*c756*/ 	.short	(.L_39 - .L_38)


	//   ....[0]....
.L_38:
        /*c758*/ 	.word	0xffffffff


	//   ....[1]....
        /*c75c*/ 	.word	0xffffffff


	//   ....[2]....
        /*c760*/ 	.word	0xffffffff


	//   ....[3]....
        /*c764*/ 	.word	0xffffffff


	//   ....[4]....
        /*c768*/ 	.word	0xffffffff


	//   ....[5]....
        /*c76c*/ 	.word	0xffffffff


	//   ....[6]....
        /*c770*/ 	.word	0xffffffff


	//   ....[7]....
        /*c774*/ 	.word	0xffffffff


	//   ....[8]....
        /*c778*/ 	.word	0xffffffff


	//   ....[9]....
        /*c77c*/ 	.word	0xffffffff


	//   ....[10]....
        /*c780*/ 	.word	0xffffffff


	//   ....[11]....
        /*c784*/ 	.word	0xffffffff


	//   ....[12]....
        /*c788*/ 	.word	0xffffffff


	//   ....[13]....
        /*c78c*/ 	.word	0xffffffff


	//   ....[14]....
        /*c790*/ 	.word	0xffffffff


	//   ....[15]....
        /*c794*/ 	.word	0xffffffff


	//   ....[16]....
        /*c798*/ 	.word	0xffffffff


	//   ....[17]....
        /*c79c*/ 	.word	0xffffffff


	//   ....[18]....
        /*c7a0*/ 	.word	0xffffffff


	//   ....[19]....
        /*c7a4*/ 	.word	0xffffffff


	//   ....[20]....
        /*c7a8*/ 	.word	0xffffffff


	//   ....[21]....
        /*c7ac*/ 	.word	0xffffffff


	//   ....[22]....
        /*c7b0*/ 	.word	0xffffffff


	//   ....[23]....
        /*c7b4*/ 	.word	0xffffffff


	//   ....[24]....
        /*c7b8*/ 	.word	0xffffffff


	//   ....[25]....
        /*c7bc*/ 	.word	0xffffffff


	//   ....[26]....
        /*c7c0*/ 	.word	0xffffffff


	//   ....[27]....
        /*c7c4*/ 	.word	0xffffffff


	//   ....[28]....
        /*c7c8*/ 	.word	0xffffffff


	//   ....[29]....
        /*c7cc*/ 	.word	0xffffffff


	//   ....[30]....
        /*c7d0*/ 	.word	0xffffffff


	//   ....[31]....
        /*c7d4*/ 	.word	0xffffffff


	//   ....[32]....
        /*c7d8*/ 	.word	0xffffffff


	//   ....[33]....
        /*c7dc*/ 	.word	0xffffffff


	//   ....[34]....
        /*c7e0*/ 	.word	0xffffffff


	//   ....[35]....
        /*c7e4*/ 	.word	0xffffffff


	//   ....[36]....
        /*c7e8*/ 	.word	0xffffffff


	//   ....[37]....
        /*c7ec*/ 	.word	0xffffffff


	//   ....[38]....
        /*c7f0*/ 	.word	0xffffffff


	//   ....[39]....
        /*c7f4*/ 	.word	0xffffffff


	//   ....[40]....
        /*c7f8*/ 	.word	0xffffffff


	//   ....[41]....
        /*c7fc*/ 	.word	0xffffffff


	//   ....[42]....
        /*c800*/ 	.word	0xffffffff


	//   ....[43]....
        /*c804*/ 	.word	0xffffffff


	//   ....[44]....
        /*c808*/ 	.word	0xffffffff


	//   ....[45]....
        /*c80c*/ 	.word	0xffffffff


	//   ....[46]....
        /*c810*/ 	.word	0xffffffff


	//   ....[47]....
        /*c814*/ 	.word	0xffffffff


	//   ....[48]....
        /*c818*/ 	.word	0xffffffff


	//   ....[49]....
        /*c81c*/ 	.word	0xffffffff


	//   ....[50]....
        /*c820*/ 	.word	0xffffffff


	//   ....[51]....
        /*c824*/ 	.word	0xffffffff


	//   ....[52]....
        /*c828*/ 	.word	0xffffffff


	//   ....[53]....
        /*c82c*/ 	.word	0xffffffff


	//   ....[54]....
        /*c830*/ 	.word	0xffffffff


	//   ....[55]....
        /*c834*/ 	.word	0xffffffff


	//   ....[56]....
        /*c838*/ 	.word	0xffffffff


	//   ....[57]....
        /*c83c*/ 	.word	0xffffffff


	//   ....[58]....
        /*c840*/ 	.word	0xffffffff


	//   ....[59]....
        /*c844*/ 	.word	0xffffffff


	//   ....[60]....
        /*c848*/ 	.word	0xffffffff


	//   ....[61]....
        /*c84c*/ 	.word	0xffffffff


	//   ....[62]....
        /*c850*/ 	.word	0xffffffff


	//----- nvinfo : EIATTR_COOP_GROUP_INSTR_OFFSETS
	.align		4
.L_39:
        /*c854*/ 	.byte	0x04, 0x28
        /*c856*/ 	.short	(.L_41 - .L_40)


	//   ....[0]....
.L_40:
        /*c858*/ 	.word	0x0005fa40


	//   ....[1]....
        /*c85c*/ 	.word	0x0005fa60


	//   ....[2]....
        /*c860*/ 	.word	0x0005fc10


	//   ....[3]....
        /*c864*/ 	.word	0x0005fc30


	//   ....[4]....
        /*c868*/ 	.word	0x0005fc50


	//   ....[5]....
        /*c86c*/ 	.word	0x0005fc70


	//   ....[6]....
        /*c870*/ 	.word	0x0005fd20


	//   ....[7]....
        /*c874*/ 	.word	0x0005fd40


	//   ....[8]....
        /*c878*/ 	.word	0x0005fd60


	//   ....[9]....
        /*c87c*/ 	.word	0x0005fd80


	//   ....[10]....
        /*c880*/ 	.word	0x0005fda0


	//   ....[11]....
        /*c884*/ 	.word	0x0005fdc0


	//   ....[12]....
        /*c888*/ 	.word	0x0005fde0


	//   ....[13]....
        /*c88c*/ 	.word	0x0005fe00


	//   ....[14]....
        /*c890*/ 	.word	0x0005fe20


	//   ....[15]....
        /*c894*/ 	.word	0x0005fe50


	//   ....[16]....
        /*c898*/ 	.word	0x00060110


	//   ....[17]....
        /*c89c*/ 	.word	0x00060130


	//   ....[18]....
        /*c8a0*/ 	.word	0x00060190


	//   ....[19]....
        /*c8a4*/ 	.word	0x000601b0


	//   ....[20]....
        /*c8a8*/ 	.word	0x000601d0


	//   ....[21]....
        /*c8ac*/ 	.word	0x000601f0


	//   ....[22]....
        /*c8b0*/ 	.word	0x00060210


	//   ....[23]....
        /*c8b4*/ 	.word	0x00060230


	//   ....[24]....
        /*c8b8*/ 	.word	0x00060250


	//   ....[25]....
        /*c8bc*/ 	.word	0x00060270


	//   ....[26]....
        /*c8c0*/ 	.word	0x00060290


	//   ....[27]....
        /*c8c4*/ 	.word	0x000602b0


	//   ....[28]....
        /*c8c8*/ 	.word	0x000602d0


	//   ....[29]....
        /*c8cc*/ 	.word	0x000602f0


	//   ....[30]....
        /*c8d0*/ 	.word	0x00060310


	//   ....[31]....
        /*c8d4*/ 	.word	0x00060330


	//   ....[32]....
        /*c8d8*/ 	.word	0x00060350


	//   ....[33]....
        /*c8dc*/ 	.word	0x00060370


	//   ....[34]....
        /*c8e0*/ 	.word	0x00060390


	//   ....[35]....
        /*c8e4*/ 	.word	0x000603b0


	//   ....[36]....
        /*c8e8*/ 	.word	0x00060590


	//   ....[37]....
        /*c8ec*/ 	.word	0x00060650


	//   ....[38]....
        /*c8f0*/ 	.word	0x00060670


	//   ....[39]....
        /*c8f4*/ 	.word	0x000606b0


	//   ....[40]....
        /*c8f8*/ 	.word	0x00060710


	//   ....[41]....
        /*c8fc*/ 	.word	0x00060730


	//   ....[42]....
        /*c900*/ 	.word	0x00060750


	//   ....[43]....
        /*c904*/ 	.word	0x00060770


	//   ....[44]....
        /*c908*/ 	.word	0x00060790


	//   ....[45]....
        /*c90c*/ 	.word	0x00060810


	//   ....[46]....
        /*c910*/ 	.word	0x00060830


	//   ....[47]....
        /*c914*/ 	.word	0x00060850


	//   ....[48]....
        /*c918*/ 	.word	0x00060870


	//   ....[49]....
        /*c91c*/ 	.word	0x00060890


	//   ....[50]....
        /*c920*/ 	.word	0x000608b0


	//   ....[51]....
        /*c924*/ 	.word	0x000608d0


	//   ....[52]....
        /*c928*/ 	.word	0x000608f0


	//   ....[53]....
        /*c92c*/ 	.word	0x00060910


	//   ....[54]....
        /*c930*/ 	.word	0x00060930


	//   ....[55]....
        /*c934*/ 	.word	0x00060950


	//   ....[56]....
        /*c938*/ 	.word	0x00060970


	//   ....[57]....
        /*c93c*/ 	.word	0x00060990


	//   ....[58]....
        /*c940*/ 	.word	0x000609b0


	//   ....[59]....
        /*c944*/ 	.word	0x000609d0


	//   ....[60]....
        /*c948*/ 	.word	0x000609f0


	//   ....[61]....
        /*c94c*/ 	.word	0x00060a10


	//   ....[62]....
        /*c950*/ 	.word	0x00060bd0


	//----- nvinfo : EIATTR_EXIT_INSTR_OFFSETS
	.align		4
.L_41:
        /*c954*/ 	.byte	0x04, 0x1c
        /*c956*/ 	.short	(.L_43 - .L_42)


	//   ....[0]....
.L_42:
        /*c958*/ 	.word	0x000667b0


	//   ....[1]....
        /*c95c*/ 	.word	0x000667e0


	//----- nvinfo : EIATTR_REQNTID
	.align		4
.L_43:
        /*c960*/ 	.byte	0x04, 0x10
        /*c962*/ 	.short	(.L_45 - .L_44)
.L_44:
        /*c964*/ 	.word	0x00000020
        /*c968*/ 	.word	0x00000001
        /*c96c*/ 	.word	0x00000001


	//----- nvinfo : EIATTR_CBANK_PARAM_SIZE
	.align		4
.L_45:
        /*c970*/ 	.byte	0x03, 0x19
        /*c972*/ 	.short	0x0050


	//----- nvinfo : EIATTR_PARAM_CBANK
	.align		4
        /*c974*/ 	.byte	0x04, 0x0a
        /*c976*/ 	.short	(.L_47 - .L_46)
	.align		4
.L_46:
        /*c978*/ 	.word	index@(.nv.constant0.matmul_kernel)
        /*c97c*/ 	.short	0x0210
        /*c97e*/ 	.short	0x0050


	//----- nvinfo : EIATTR_SW_WAR
	.align		4
.L_47:
        /*c980*/ 	.byte	0x04, 0x36
        /*c982*/ 	.short	(.L_49 - .L_48)
.L_48:
        /*c984*/ 	.word	0x00000008
.L_49:


//--------------------- .nv.callgraph             --------------------------
	.section	.nv.callgraph,"",@"SHT_CUDA_CALLGRAPH"
	.align	4
	.sectionentsize	8
	.align		4
        /*0000*/ 	.word	0x00000000
	.align		4
        /*0004*/ 	.word	0xffffffff
	.align		4
        /*0008*/ 	.word	0x00000000
	.align		4
        /*000c*/ 	.word	0xfffffffe
	.align		4
        /*0010*/ 	.word	0x00000000
	.align		4
        /*0014*/ 	.word	0xfffffffd
	.align		4
        /*0018*/ 	.word	0x00000000
	.align		4
        /*001c*/ 	.word	0xfffffffc


//--------------------- .text.matmul_kernel       --------------------------
	.section	.text.matmul_kernel,"ax",@progbits
	.align	128
        .global         matmul_kernel
        .type           matmul_kernel,@function
        .size           matmul_kernel,(.L_x_3 - matmul_kernel)
        .other          matmul_kernel,@"STO_CUDA_ENTRY STV_DEFAULT"
matmul_kernel:
.text.matmul_kernel:
[----:B------:R-:W0:Y:S08]  /*0000*/  LDC R1, c[0x0][0x28] ;  /* 0x00000a00ff017b82 */ /* 0x000e300000000800 */
[----:B------:R-:W1:Y:S01]  /*0010*/  LDC.64 R2, c[0x0][0x228] ;  /* 0x00008a00ff027b82 */ /* 0x000e620000000a00 */
[----:B------:R-:W2:Y:S01]  /*0020*/  S2R R7, SR_CTAID.X ;  /* 0x0000000000077919 */ /* 0x000ea20000002500 */
[----:B0-----:R-:W-:Y:S01]  /*0030*/  VIADD R1, R1, 0xffffbf50 ;  /* 0xffffbf5001017836 */ /* 0x001fe20000000000 */
[----:B------:R-:W-:Y:S01]  /*0040*/  UMOV UR4, 0x400 ;  /* 0x0000040000047882 */ /* 0x000fe20000000000 */
[----:B------:R-:W-:-:S02]  /*0050*/  CS2R R14, SRZ ;  /* 0x00000000000e7805 */ /* 0x000fc4000001ff00 */
[----:B------:R-:W-:Y:S02]  /*0060*/  CS2R R16, SRZ ;  /* 0x0000000000107805 */ /* 0x000fe4000001ff00 */
[----:B------:R-:W-:Y:S02]  /*0070*/  CS2R R18, SRZ ;  /* 0x0000000000127805 */ /* 0x000fe4000001ff00 */
[----:B------:R-:W-:Y:S01]  /*0080*/  CS2R R20, SRZ ;  /* 0x0000000000147805 */ /* 0x000fe2000001ff00 */
[----:B------:R-:W0:Y:S01]  /*0090*/  S2UR UR5, SR_CgaCtaId ;  /* 0x00000000000579c3 */ /* 0x000e220000008800 */
[----:B------:R-:W-:Y:S02]  /*00a0*/  CS2R R22, SRZ ;  /* 0x0000000000167805 */ /* 0x000fe4000001ff00 */
[----:B------:R-:W-:Y:S02]  /*00b0*/  CS2R R24, SRZ ;  /* 0x0000000000187805 */ /* 0x000fe4000001ff00 */
[----:B------:R-:W-:-:S02]  /*00c0*/  CS2R R26, SRZ ;  /* 0x00000000001a7805 */ /* 0x000fc4000001ff00 */
[----:B------:R-:W-:Y:S02]  /*00d0*/  CS2R R28, SRZ ;  /* 0x00000000001c7805 */ /* 0x000fe4000001ff00 */
[----:B------:R-:W-:Y:S02]  /*00e0*/  CS2R R30, SRZ ;  /* 0x00000000001e7805 */ /* 0x000fe4000001ff00 */
[----:B------:R-:W-:Y:S02]  /*00f0*/  CS2R R32, SRZ ;  /* 0x0000000000207805 */ /* 0x000fe4000001ff00 */
        /* <DEDUP_REMOVED lines=8> */
[----:B------:R-:W-:Y:S01]  /*0180*/  CS2R R50, SRZ ;  /* 0x0000000000327805 */ /* 0x000fe2000001ff00 */
[----:B-1----:R-:W-:Y:S01]  /*0190*/  VIADD R0, R3, 0x3f ;  /* 0x0000003f03007836 */ /* 0x002fe20000000000 */
[----:B------:R-:W-:Y:S01]  /*01a0*/  STL [R1+0x236c], R3 ;  /* 0x00236c0301007387 */ /* 0x000fe20000100800 */
[----:B------:R-:W-:-:S02]  /*01b0*/  CS2R R52, SRZ ;  /* 0x0000000000347805 */ /* 0x000fc4000001ff00 */
[----:B------:R-:W-:Y:S02]  /*01c0*/  CS2R R54, SRZ ;  /* 0x0000000000367805 */ /* 0x000fe4000001ff00 */
[----:B------:R-:W-:Y:S02]  /*01d0*/  CS2R R56, SRZ ;  /* 0x0000000000387805 */ /* 0x000fe4000001ff00 */
[----:B------:R-:W-:Y:S01]  /*01e0*/  SHF.R.S32.HI R5, RZ, 0x1f, R0 ;  /* 0x0000001fff057819 */ /* 0x000fe20000011400 */
[----:B------:R1:W-:Y:S01]  /*01f0*/  STL [R1+0x2370], R2 ;  /* 0x0023700201007387 */ /* 0x0003e20000100800 */
[----:B------:R-:W-:Y:S01]  /*0200*/  ULDC.64 UR6, c[0x0][0x208] ;  /* 0x0000820000067ab9 */ /* 0x000fe20000000a00 */
[----:B0-----:R-:W-:Y:S01]  /*0210*/  ULEA UR4, UR5, UR4, 0x18 ;  /* 0x0000000405047291 */ /* 0x001fe2000f8ec03f */
[----:B------:R-:W-:Y:S01]  /*0220*/  LEA.HI R5, R5, R0, RZ, 0x6 ;  /* 0x0000000005057211 */ /* 0x000fe200078f30ff */
[----:B------:R-:W-:Y:S01]  /*0230*/  STL [R1+0x100], RZ ;  /* 0x000100ff01007387 */ /* 0x000fe20000100800 */
[----:B--2---:R-:W-:-:S02]  /*0240*/  IABS R10, R7 ;  /* 0x00000007000a7213 */ /* 0x004fc40000000000 */
[----:B------:R-:W-:Y:S02]  /*0250*/  CS2R R58, SRZ ;  /* 0x00000000003a7805 */ /* 0x000fe4000001ff00 */
[----:B------:R-:W-:Y:S01]  /*0260*/  SHF.R.S32.HI R5, RZ, 0x6, R5 ;  /* 0x00000006ff057819 */ /* 0x000fe20000011405 */
[----:B------:R-:W-:Y:S04]  /*0270*/  STL [R1+0x104], RZ ;  /* 0x000104ff01007387 */ /* 0x000fe80000100800 */
[----:B------:R-:W-:Y:S01]  /*0280*/  IMAD.SHL.U32 R6, R5, 0x8, RZ ;  /* 0x0000000805067824 */ /* 0x000fe200078e00ff */
[----:B------:R-:W-:Y:S04]  /*0290*/  STL [R1+0x108], RZ ;  /* 0x000108ff01007387 */ /* 0x000fe80000100800 */
[-C--:B------:R-:W-:Y:S01]  /*02a0*/  IABS R9, R6.reuse ;  /* 0x0000000600097213 */ /* 0x080fe20000000000 */
[----:B------:R-:W-:Y:S01]  /*02b0*/  STL [R1+0x10c], RZ ;  /* 0x00010cff01007387 */ /* 0x000fe20000100800 */
[----:B------:R-:W-:-:S02]  /*02c0*/  IABS R12, R6 ;  /* 0x00000006000c7213 */ /* 0x000fc40000000000 */
[----:B------:R-:W0:Y:S01]  /*02d0*/  I2F.RP R0, R9 ;  /* 0x0000000900007306 */ /* 0x000e220000209400 */
[----:B------:R-:W-:Y:S04]  /*02e0*/  STL [R1+0xf0], RZ ;  /* 0x0000f0ff01007387 */ /* 0x000fe80000100800 */
[----:B------:R-:W-:Y:S04]  /*02f0*/  STL [R1+0xf4], RZ ;  /* 0x0000f4ff01007387 */ /* 0x000fe80000100800 */
[----:B------:R-:W-:Y:S04]  /*0300*/  STL [R1+0xf8], RZ ;  /* 0x0000f8ff01007387 */ /* 0x000fe80000100800 */
[----:B------:R-:W-:Y:S01]  /*0310*/  STL [R1+0xfc], RZ ;  /* 0x0000fcff01007387 */ /* 0x000fe20000100800 */
[----:B0-----:R-:W0:Y:S03]  /*0320*/  MUFU.RCP R0, R0 ;  /* 0x0000000000007308 */ /* 0x001e260000001000 */
[----:B------:R-:W-:Y:S04]  /*0330*/  STL [R1+0xe0], RZ ;  /* 0x0000e0ff01007387 */ /* 0x000fe80000100800 */
[----:B------:R-:W-:Y:S04]  /*0340*/  STL [R1+0xe4], RZ ;  /* 0x0000e4ff01007387 */ /* 0x000fe80000100800 */
[----:B------:R-:W-:Y:S04]  /*0350*/  STL [R1+0xe8], RZ ;  /* 0x0000e8ff01007387 */ /* 0x000fe80000100800 */
[----:B------:R-:W-:Y:S01]  /*0360*/  STL [R1+0xec], RZ ;  /* 0x0000ecff01007387 */ /* 0x000fe20000100800 */
[----:B0-----:R-:W-:-:S03]  /*0370*/  VIADD R4, R0, 0xffffffe ;  /* 0x0ffffffe00047836 */ /* 0x001fc60000000000 */
[----:B------:R-:W-:Y:S01]  /*0380*/  STL [R1+0xd0], RZ ;  /* 0x0000d0ff01007387 */ /* 0x000fe20000100800 */
[----:B------:R-:W-:Y:S01]  /*0390*/  IMAD.MOV R0, RZ, RZ, -R12 ;  /* 0x000000ffff007224 */ /* 0x000fe200078e0a0c */
[----:B------:R0:W2:Y:S02]  /*03a0*/  F2I.FTZ.U32.TRUNC.NTZ R5, R4 ;  /* 0x0000000400057305 */ /* 0x0000a4000021f000 */
[----:B------:R-:W-:Y:S04]  /*03b0*/  STL [R1+0xd4], RZ ;  /* 0x0000d4ff01007387 */ /* 0x000fe80000100800 */
[----:B------:R-:W-:Y:S01]  /*03c0*/  STL [R1+0xd8], RZ ;  /* 0x0000d8ff01007387 */ /* 0x000fe20000100800 */
[----:B0-----:R-:W-:-:S03]  /*03d0*/  IMAD.MOV.U32 R4, RZ, RZ, RZ ;  /* 0x000000ffff047224 */ /* 0x001fc600078e00ff */
[----:B------:R-:W-:Y:S04]  /*03e0*/  STL [R1+0xdc], RZ ;  /* 0x0000dcff01007387 */ /* 0x000fe80000100800 */
[----:B------:R-:W-:Y:S01]  /*03f0*/  STL [R1+0xc0], RZ ;  /* 0x0000c0ff01007387 */ /* 0x000fe20000100800 */
[----:B--2---:R-:W-:-:S03]  /*0400*/  IMAD.MOV R8, RZ, RZ, -R5 ;  /* 0x000000ffff087224 */ /* 0x004fc600078e0a05 */
[----:B------:R-:W-:Y:S01]  /*0410*/  STL [R1+0xc4], RZ ;  /* 0x0000c4ff01007387 */ /* 0x000fe20000100800 */
[----:B------:R-:W-:Y:S02]  /*0420*/  IMAD R11, R8, R9, RZ ;  /* 0x00000009080b7224 */ /* 0x000fe400078e02ff */
[----:B------:R-:W-:Y:S01]  /*0430*/  IMAD.MOV.U32 R8, RZ, RZ, R10 ;  /* 0x000000ffff087224 */ /* 0x000fe200078e000a */
[----:B------:R-:W-:Y:S01]  /*0440*/  STL [R1+0xc8], RZ ;  /* 0x0000c8ff01007387 */ /* 0x000fe20000100800 */
[----:B------:R-:W-:-:S03]  /*0450*/  IMAD.HI.U32 R5, R5, R11, R4 ;  /* 0x0000000b05057227 */ /* 0x000fc600078e0004 */
[----:B------:R-:W-:Y:S03]  /*0460*/  STL [R1+0xcc], RZ ;  /* 0x0000ccff01007387 */ /* 0x000fe60000100800 */
[----:B------:R-:W-:Y:S01]  /*0470*/  IMAD.HI.U32 R5, R5, R8, RZ ;  /* 0x0000000805057227 */ /* 0x000fe200078e00ff */
[----:B------:R-:W-:Y:S03]  /*0480*/  STL [R1+0xb0], RZ ;  /* 0x0000b0ff01007387 */ /* 0x000fe60000100800 */
[----:B------:R-:W-:Y:S01]  /*0490*/  IMAD R0, R5, R0, R8 ;  /* 0x0000000005007224 */ /* 0x000fe200078e0208 */
[----:B------:R-:W-:Y:S04]  /*04a0*/  STL [R1+0xb4], RZ ;  /* 0x0000b4ff01007387 */ /* 0x000fe80000100800 */
[----:B------:R-:W-:Y:S01]  /*04b0*/  ISETP.GT.U32.AND P1, PT, R9, R0, PT ;  /* 0x000000000900720c */ /* 0x000fe20003f24070 */
[----:B------:R-:W-:Y:S04]  /*04c0*/  STL [R1+0xb8], RZ ;  /* 0x0000b8ff01007387 */ /* 0x000fe80000100800 */
[----:B------:R-:W-:Y:S04]  /*04d0*/  STL [R1+0xbc], RZ ;  /* 0x0000bcff01007387 */ /* 0x000fe80000100800 */
[----:B------:R-:W-:Y:S04]  /*04e0*/  STL [R1+0xa0], RZ ;  /* 0x0000a0ff01007387 */ /* 0x000fe80000100800 */
[----:B------:R-:W-:Y:S01]  /*04f0*/  @!P1 IMAD.IADD R0, R0, 0x1, -R9 ;  /* 0x0000000100009824 */ /* 0x000fe200078e0a09 */
[----:B------:R-:W-:Y:S01]  /*0500*/  STL [R1+0xa4], RZ ;  /* 0x0000a4ff01007387 */ /* 0x000fe20000100800 */
[----:B------:R-:W-:Y:S01]  /*0510*/  @!P1 VIADD R5, R5, 0x1 ;  /* 0x0000000105059836 */ /* 0x000fe20000000000 */
[----:B------:R-:W-:-:S02]  /*0520*/  ISETP.NE.AND P1, PT, R6, RZ, PT ;  /* 0x000000ff0600720c */ /* 0x000fc40003f25270 */
[----:B------:R-:W-:Y:S01]  /*0530*/  ISETP.GE.U32.AND P0, PT, R0, R9, PT ;  /* 0x000000090000720c */ /* 0x000fe20003f06070 */
[----:B------:R-:W-:Y:S01]  /*0540*/  STL [R1+0xa8], RZ ;  /* 0x0000a8ff01007387 */ /* 0x000fe20000100800 */
[----:B------:R-:W-:-:S03]  /*0550*/  LOP3.LUT R0, R7, R6, RZ, 0x3c, !PT ;  /* 0x0000000607007212 */ /* 0x000fc600078e3cff */
[----:B------:R-:W-:Y:S01]  /*0560*/  STL [R1+0xac], RZ ;  /* 0x0000acff01007387 */ /* 0x000fe20000100800 */
[----:B------:R-:W-:Y:S01]  /*0570*/  ISETP.GE.AND P2, PT, R0, RZ, PT ;  /* 0x000000ff0000720c */ /* 0x000fe20003f46270 */
[----:B------:R-:W-:Y:S02]  /*0580*/  VIADD R0, R2, 0x7f ;  /* 0x0000007f02007836 */ /* 0x000fe40000000000 */
[----:B------:R-:W-:Y:S04]  /*0590*/  STL [R1+0x90], RZ ;  /* 0x000090ff01007387 */ /* 0x000fe80000100800 */
[----:B------:R-:W-:Y:S01]  /*05a0*/  @P0 VIADD R5, R5, 0x1 ;  /* 0x0000000105050836 */ /* 0x000fe20000000000 */
[----:B------:R-:W-:Y:S03]  /*05b0*/  STL [R1+0x94], RZ ;  /* 0x000094ff01007387 */ /* 0x000fe60000100800 */
[----:B------:R-:W-:Y:S01]  /*05c0*/  IMAD.MOV.U32 R4, RZ, RZ, R5 ;  /* 0x000000ffff047224 */ /* 0x000fe200078e0005 */
[----:B------:R-:W-:Y:S01]  /*05d0*/  SHF.R.S32.HI R5, RZ, 0x1f, R0 ;  /* 0x0000001fff057819 */ /* 0x000fe20000011400 */
[----:B------:R-:W-:Y:S02]  /*05e0*/  STL [R1+0x98], RZ ;  /* 0x000098ff01007387 */ /* 0x000fe40000100800 */
[----:B------:R-:W-:Y:S01]  /*05f0*/  @!P2 IMAD.MOV R4, RZ, RZ, -R4 ;  /* 0x000000ffff04a224 */ /* 0x000fe200078e0a04 */
[----:B------:R-:W-:Y:S01]  /*0600*/  @!P1 LOP3.LUT R4, RZ, R6, RZ, 0x33, !PT ;  /* 0x00000006ff049212 */ /* 0x000fe200078e33ff */
[----:B------:R-:W-:Y:S01]  /*0610*/  STL [R1+0x9c], RZ ;  /* 0x00009cff01007387 */ /* 0x000fe20000100800 */
[----:B------:R-:W-:-:S03]  /*0620*/  LEA.HI R5, R5, R0, RZ, 0x7 ;  /* 0x0000000005057211 */ /* 0x000fc600078f38ff */
[----:B------:R-:W-:Y:S01]  /*0630*/  IMAD.SHL.U32 R8, R4, 0x8, RZ ;  /* 0x0000000804087824 */ /* 0x000fe200078e00ff */
[----:B------:R-:W-:Y:S01]  /*0640*/  STL [R1+0x80], RZ ;  /* 0x000080ff01007387 */ /* 0x000fe20000100800 */
[----:B------:R-:W-:-:S03]  /*0650*/  IMAD.MOV R4, RZ, RZ, -R4 ;  /* 0x000000ffff047224 */ /* 0x000fc600078e0a04 */
[----:B------:R-:W-:Y:S01]  /*0660*/  LEA.HI.SX32 R5, R5, -R8, 0x19 ;  /* 0x8000000805057211 */ /* 0x000fe200078fcaff */
[----:B------:R-:W-:Y:S01]  /*0670*/  IMAD R6, R6, R4, R7 ;  /* 0x0000000406067224 */ /* 0x000fe200078e0207 */
[----:B------:R-:W-:Y:S02]  /*0680*/  STL [R1+0x84], RZ ;  /* 0x000084ff01007387 */ /* 0x000fe40000100800 */
[----:B------:R-:W-:Y:S02]  /*0690*/  VIMNMX R13, R5, 0x8, PT ;  /* 0x00000008050d7848 */ /* 0x000fe40003fe0100 */
[----:B------:R-:W-:Y:S01]  /*06a0*/  IABS R11, R6 ;  /* 0x00000006000b7213 */ /* 0x000fe20000000000 */
[----:B------:R-:W-:Y:S01]  /*06b0*/  STL [R1+0x88], RZ ;  /* 0x000088ff01007387 */ /* 0x000fe20000100800 */
[----:B------:R-:W-:-:S03]  /*06c0*/  IABS R9, R13 ;  /* 0x0000000d00097213 */ /* 0x000fc60000000000 */
[----:B------:R-:W-:Y:S01]  /*06d0*/  STL [R1+0x8c], RZ ;  /* 0x00008cff01007387 */ /* 0x000fe20000100800 */
[----:B------:R-:W0:Y:S03]  /*06e0*/  I2F.RP R0, R9 ;  /* 0x0000000900007306 */ /* 0x000e260000209400 */
        /* <DEDUP_REMOVED lines=9> */
[----:B------:R-:W-:Y:S04]  /*0780*/  STL [R1+0x6c], RZ ;  /* 0x00006cff01007387 */ /* 0x000fe80000100800 */
[----:B------:R-:W-:Y:S01]  /*0790*/  STL [R1+0x50], RZ ;  /* 0x000050ff01007387 */ /* 0x000fe20000100800 */
[----:B------:R-:W0:Y:S03]  /*07a0*/  F2I.FTZ.U32.TRUNC.NTZ R5, R5 ;  /* 0x0000000500057305 */ /* 0x000e26000021f000 */
[----:B------:R-:W-:Y:S04]  /*07b0*/  STL [R1+0x54], RZ ;  /* 0x000054ff01007387 */ /* 0x000fe80000100800 */
[----:B------:R-:W-:Y:S04]  /*07c0*/  STL [R1+0x58], RZ ;  /* 0x000058ff01007387 */ /* 0x000fe80000100800 */
[----:B------:R-:W-:Y:S01]  /*07d0*/  STL [R1+0x5c], RZ ;  /* 0x00005cff01007387 */ /* 0x000fe20000100800 */
[----:B0-----:R-:W-:-:S03]  /*07e0*/  IMAD.MOV R10, RZ, RZ, -R5 ;  /* 0x000000ffff0a7224 */ /* 0x001fc600078e0a05 */
[----:B------:R-:W-:Y:S01]  /*07f0*/  STL [R1+0x40], RZ ;  /* 0x000040ff01007387 */ /* 0x000fe20000100800 */
[----:B------:R-:W-:Y:S01]  /*0800*/  IMAD.MOV.U32 R4, RZ, RZ, R10 ;  /* 0x000000ffff047224 */ /* 0x000fe200078e000a */
[----:B------:R-:W-:Y:S02]  /*0810*/  IABS R10, R13 ;  /* 0x0000000d000a7213 */ /* 0x000fe40000000000 */
[----:B------:R-:W-:Y:S01]  /*0820*/  STL [R1+0x44], RZ ;  /* 0x000044ff01007387 */ /* 0x000fe20000100800 */
[----:B------:R-:W-:Y:S02]  /*0830*/  IMAD R7, R4, R9, RZ ;  /* 0x0000000904077224 */ /* 0x000fe400078e02ff */
[----:B------:R-:W-:Y:S01]  /*0840*/  IMAD.MOV.U32 R4, RZ, RZ, RZ ;  /* 0x000000ffff047224 */ /* 0x000fe200078e00ff */
[----:B------:R-:W-:Y:S03]  /*0850*/  STL [R1+0x48], RZ ;  /* 0x000048ff01007387 */ /* 0x000fe60000100800 */
[----:B------:R-:W-:Y:S01]  /*0860*/  IMAD.HI.U32 R4, R5, R7, R4 ;  /* 0x0000000705047227 */ /* 0x000fe200078e0004 */
[----:B------:R-:W-:Y:S03]  /*0870*/  STL [R1+0x4c], RZ ;  /* 0x00004cff01007387 */ /* 0x000fe60000100800 */
[----:B------:R-:W-:Y:S01]  /*0880*/  IMAD.MOV R5, RZ, RZ, -R10 ;  /* 0x000000ffff057224 */ /* 0x000fe200078e0a0a */
[----:B------:R-:W-:Y:S01]  /*0890*/  STL [R1+0x30], RZ ;  /* 0x000030ff01007387 */ /* 0x000fe20000100800 */
[----:B------:R-:W-:-:S03]  /*08a0*/  IMAD.HI.U32 R0, R4, R11, RZ ;  /* 0x0000000b04007227 */ /* 0x000fc600078e00ff */
[----:B------:R-:W-:Y:S01]  /*08b0*/  STL [R1+0x34], RZ ;  /* 0x000034ff01007387 */ /* 0x000fe20000100800 */
[----:B------:R-:W-:Y:S01]  /*08c0*/  IMAD R4, R0, R5, R11 ;  /* 0x0000000500047224 */ /* 0x000fe200078e020b */
[----:B------:R-:W-:Y:S02]  /*08d0*/  CS2R R10, SRZ ;  /* 0x00000000000a7805 */ /* 0x000fe4000001ff00 */
[----:B------:R-:W-:Y:S02]  /*08e0*/  STL [R1+0x38], RZ ;  /* 0x000038ff01007387 */ /* 0x000fe40000100800 */
[----:B------:R-:W-:Y:S02]  /*08f0*/  ISETP.GT.U32.AND P1, PT, R9, R4, PT ;  /* 0x000000040900720c */ /* 0x000fe40003f24070 */
[----:B------:R-:W-:Y:S04]  /*0900*/  STL [R1+0x3c], RZ ;  /* 0x00003cff01007387 */ /* 0x000fe80000100800 */
[----:B------:R-:W-:Y:S04]  /*0910*/  STL [R1+0x20], RZ ;  /* 0x000020ff01007387 */ /* 0x000fe80000100800 */
[----:B------:R-:W-:Y:S03]  /*0920*/  STL [R1+0x24], RZ ;  /* 0x000024ff01007387 */ /* 0x000fe60000100800 */
        /* <DEDUP_REMOVED lines=8> */
[----:B------:R-:W-:Y:S02]  /*09b0*/  ISETP.GE.AND P2, PT, R4, RZ, PT ;  /* 0x000000ff0400720c */ /* 0x000fe40003f46270 */
[----:B------:R-:W-:Y:S01]  /*09c0*/  CS2R R4, SRZ ;  /* 0x0000000000047805 */ /* 0x000fe2000001ff00 */
[----:B------:R-:W-:Y:S04]  /*09d0*/  STL [R1+0x14], RZ ;  /* 0x000014ff01007387 */ /* 0x000fe80000100800 */
[----:B------:R-:W-:Y:S01]  /*09e0*/  @P0 VIADD R0, R0, 0x1 ;  /* 0x0000000100000836 */ /* 0x000fe20000000000 */
[----:B------:R-:W-:Y:S04]  /*09f0*/  STL [R1+0x18], RZ ;  /* 0x000018ff01007387 */ /* 0x000fe80000100800 */
[----:B------:R-:W-:Y:S01]  /*0a00*/  STL [R1+0x1c], RZ ;  /* 0x00001cff01007387 */ /* 0x000fe20000100800 */
[----:B------:R-:W-:Y:S01]  /*0a10*/  @!P2 IMAD.MOV R0, RZ, RZ, -R0 ;  /* 0x000000ffff00a224 */ /* 0x000fe200078e0a00 */
[----:B------:R-:W-:-:S02]  /*0a20*/  @!P1 LOP3.LUT R0, RZ, R13, RZ, 0x33, !PT ;  /* 0x0000000dff009212 */ /* 0x000fc400078e33ff */
[----:B------:R-:W-:Y:S03]  /*0a30*/  STL [R1], RZ ;  /* 0x000000ff01007387 */ /* 0x000fe60000100800 */
[----:B------:R-:W-:Y:S01]  /*0a40*/  IMAD.MOV R60, RZ, RZ, -R0 ;  /* 0x000000ffff3c7224 */ /* 0x000fe200078e0a00 */
[----:B------:R-:W-:Y:S01]  /*0a50*/  STL [R1+0x4], RZ ;  /* 0x000004ff01007387 */ /* 0x000fe20000100800 */
[----:B------:R-:W-:Y:S02]  /*0a60*/  IMAD.SHL.U32 R61, R0, 0x40, RZ ;  /* 0x00000040003d7824 */ /* 0x000fe400078e00ff */
[----:B------:R-:W0:Y:S01]  /*0a70*/  LDC R0, c[0x0][0x230] ;  /* 0x00008c00ff007b82 */ /* 0x000e220000000800 */
[----:B------:R-:W-:Y:S01]  /*0a80*/  STL [R1+0x8], RZ ;  /* 0x000008ff01007387 */ /* 0x000fe20000100800 */
[----:B------:R-:W-:Y:S01]  /*0a90*/  IMAD R60, R13, R60, R6 ;  /* 0x0000003c0d3c7224 */ /* 0x000fe200078e0206 */
[----:B------:R-:W-:-:S02]  /*0aa0*/  CS2R R6, SRZ ;  /* 0x0000000000067805 */ /* 0x000fc4000001ff00 */
[----:B------:R-:W-:Y:S01]  /*0ab0*/  CS2R R12, SRZ ;  /* 0x00000000000c7805 */ /* 0x000fe2000001ff00 */
[----:B------:R-:W-:Y:S01]  /*0ac0*/  STL [R1+0xc], RZ ;  /* 0x00000cff01007387 */ /* 0x000fe20000100800 */
[----:B------:R-:W-:Y:S01]  /*0ad0*/  IMAD.IADD R60, R8, 0x1, R60 ;  /* 0x00000001083c7824 */ /* 0x000fe200078e023c */
[----:B------:R-:W-:Y:S02]  /*0ae0*/  CS2R R8, SRZ ;  /* 0x0000000000087805 */ /* 0x000fe4000001ff00 */
[----:B------:R-:W-:Y:S04]  /*0af0*/  STL [R1+0x110], RZ ;  /* 0x000110ff01007387 */ /* 0x000fe80000100800 */
[----:B------:R-:W-:Y:S04]  /*0b00*/  STL [R1+0x114], RZ ;  /* 0x000114ff01007387 */ /* 0x000fe80000100800 */
[----:B------:R-:W-:Y:S04]  /*0b10*/  STL [R1+0x118], RZ ;  /* 0x000118ff01007387 */ /* 0x000fe80000100800 */
[----:B------:R-:W-:Y:S01]  /*0b20*/  STL [R1+0x11c], RZ ;  /* 0x00011cff01007387 */ /* 0x000fe20000100800 */
[----:B0-----:R-:W-:-:S03]  /*0b30*/  VIADD R0, R0, 0x7f ;  /* 0x0000007f00007836 */ /* 0x001fc60000000000 */
[----:B------:R-:W-:Y:S02]  /*0b40*/  STL [R1+0xb28], R61 ;  /* 0x000b283d01007387 */ /* 0x000fe40000100800 */
[----:B------:R-:W-:Y:S01]  /*0b50*/  ISETP.GE.AND P0, PT, R0, 0x80, PT ;  /* 0x000000800000780c */ /* 0x000fe20003f06270 */
[C---:B------:R-:W-:Y:S01]  /*0b60*/  VIADD R0, R61.reuse, 0x1 ;  /* 0x000000013d007836 */ /* 0x040fe20000000000 */
[----:B-1----:R-:W0:Y:S04]  /*0b70*/  S2R R2, SR_TID.X ;  /* 0x0000000000027919 */ /* 0x002e280000002100 */
[----:B------:R1:W-:Y:S02]  /*0b80*/  STL [R1+0x210], R0 ;  /* 0x0002100001007387 */ /* 0x0003e40000100800 */
[----:B-1----:R-:W-:-:S05]  /*0b90*/  VIADD R0, R61, 0x2 ;  /* 0x000000023d007836 */ /* 0x002fca0000000000 */
[----:B------:R1:W-:Y:S02]  /*0ba0*/  STL [R1+0x20c], R0 ;  /* 0x00020c0001007387 */ /* 0x0003e40000100800 */
[----:B-1----:R-:W-:Y:S01]  /*0bb0*/  VIADD R0, R61, 0x3 ;  /* 0x000000033d007836 */ /* 0x002fe20000000000 */
[----:B0-----:R-:W-:-:S04]  /*0bc0*/  LOP3.LUT R3, R2, 0x1f, RZ, 0xc0, !PT ;  /* 0x0000001f02037812 */ /* 0x001fc800078ec0ff */
[----:B------:R0:W-:Y:S02]  /*0bd0*/  STL [R1+0x208], R0 ;  /* 0x0002080001007387 */ /* 0x0001e40000100800 */
[----:B0-----:R-:W-:-:S05]  /*0be0*/  VIADD R0, R61, 0x4 ;  /* 0x000000043d007836 */ /* 0x001fca0000000000 */
        /* <DEDUP_REMOVED lines=113> */
[----:B0-----:R-:W-:Y:S02]  /*1300*/  IMAD.SHL.U32 R0, R60, 0x80, RZ ;  /* 0x000000803c007824 */ /* 0x001fe400078e00ff */
[----:B------:R-:W-:-:S03]  /*1310*/  IMAD.MOV.U32 R60, RZ, RZ, R61 ;  /* 0x000000ffff3c7224 */ /* 0x000fc600078e003d */
[----:B------:R-:W-:Y:S01]  /*1320*/  LOP3.LUT R2, R0, 0x1f, R2, 0xf8, !PT ;  /* 0x0000001f00027812 */ /* 0x000fe200078ef802 */
[----:B------:R-:W-:-:S05]  /*1330*/  VIADD R61, R60, 0x3d ;  /* 0x0000003d3c3d7836 */ /* 0x000fca0000000000 */
[----:B------:R0:W-:Y:S04]  /*1340*/  STL [R1+0x120], R61 ;  /* 0x0001203d01007387 */ /* 0x0001e80000100800 */
[----:B------:R1:W-:Y:S01]  /*1350*/  STL [R1+0xb74], R2 ;  /* 0x000b740201007387 */ /* 0x0003e20000100800 */
[C---:B0-----:R-:W-:Y:S02]  /*1360*/  VIADD R61, R60.reuse, 0x3e ;  /* 0x0000003e3c3d7836 */ /* 0x041fe40000000000 */
[----:B------:R-:W-:Y:S01]  /*1370*/  VIADD R60, R60, 0x3f ;  /* 0x0000003f3c3c7836 */ /* 0x000fe20000000000 */
[----:B-1----:R-:W-:-:S05]  /*1380*/  LOP3.LUT R2, R0, 0x20, R3, 0xfe, !PT ;  /* 0x0000002000027812 */ /* 0x002fca00078efe03 */
[----:B------:R0:W-:Y:S02]  /*1390*/  STL [R1+0xb70], R2 ;  /* 0x000b700201007387 */ /* 0x0001e40000100800 */
[C-C-:B0-----:R-:W-:Y:S02]  /*13a0*/  LOP3.LUT R2, R0.reuse, 0x40, R3.reuse, 0xfe, !PT ;  /* 0x0000004000027812 */ /* 0x141fe400078efe03 */
[----:B------:R-:W-:-:S03]  /*13b0*/  LOP3.LUT R0, R0, 0x60, R3, 0xfe, !PT ;  /* 0x0000006000007812 */ /* 0x000fc600078efe03 */
[----:B------:R0:W-:Y:S04]  /*13c0*/  STL [R1+0xb6c], R2 ;  /* 0x000b6c0201007387 */ /* 0x0001e80000100800 */
[----:B0-----:R0:W5:Y:S04]  /*13d0*/  LDL.LU R2, [R1+0x2370] ;  /* 0x0023700001027983 */ /* 0x0011680000300800 */
[----:B------:R0:W5:Y:S04]  /*13e0*/  LDL.LU R3, [R1+0x236c] ;  /* 0x00236c0001037983 */ /* 0x0001680000300800 */
[----:B------:R0:W-:Y:S01]  /*13f0*/  STL [R1+0xb68], R0 ;  /* 0x000b680001007387 */ /* 0x0001e20000100800 */
[----:B------:R-:W-:Y:S05]  /*1400*/  @!P0 BRA `(.L_x_0) ;  /* 0x000005e000ac8947 */ /* 0x000fea0003800000 */
[----:B------:R-:W2:Y:S01]  /*1410*/  LDL.LU R40, [R1+0x134] ;  /* 0x0001340001287983 */ /* 0x000ea20000300800 */
[----:B-----5:R-:W-:Y:S01]  /*1420*/  IABS R8, R2 ;  /* 0x0000000200087213 */ /* 0x020fe20000000000 */
[----:B------:R-:W-:Y:S01]  /*1430*/  IMAD.MOV.U32 R34, RZ, RZ, R0 ;  /* 0x000000ffff227224 */ /* 0x000fe200078e0000 */
[----:B------:R-:W-:Y:S01]  /*1440*/  ISETP.GE.AND P0, PT, R60, RZ, PT ;  /* 0x000000ff3c00720c */ /* 0x000fe20003f06270 */
[----:B------:R-:W3:Y:S01]  /*1450*/  LDL.LU R39, [R1+0x130] ;  /* 0x0001300001277983 */ /* 0x000ee20000300800 */
[----:B------:R-:W-:Y:S01]  /*1460*/  ISETP.GE.AND P3, PT, R61, RZ, PT ;  /* 0x000000ff3d00720c */ /* 0x000fe20003f66270 */
[----:B------:R-:W-:Y:S01]  /*1470*/  ULDC.64 UR8, c[0x0][0x218] ;  /* 0x0000860000087ab9 */ /* 0x000fe20000000a00 */
[----:B------:R-:W-:Y:S01]  /*1480*/  ULDC UR5, c[0x0][0x240] ;  /* 0x0000900000057ab9 */ /* 0x000fe20000000800 */
[----:B------:R-:W4:Y:S04]  /*1490*/  LDL.LU R38, [R1+0x12c] ;  /* 0x00012c0001267983 */ /* 0x000f280000300800 */
[----:B------:R-:W2:Y:S04]  /*14a0*/  LDL.LU R37, [R1+0x128] ;  /* 0x0001280001257983 */ /* 0x000ea80000300800 */
[----:B------:R-:W3:Y:S04]  /*14b0*/  LDL.LU R36, [R1+0x124] ;  /* 0x0001240001247983 */ /* 0x000ee80000300800 */
[----:B------:R-:W4:Y:S04]  /*14c0*/  LDL.LU R35, [R1+0x120] ;  /* 0x0001200001237983 */ /* 0x000f280000300800 */
[----:B------:R-:W2:Y:S04]  /*14d0*/  LDL.LU R56, [R1+0x180] ;  /* 0x0001800001387983 */ /* 0x000ea80000300800 */
[----:B------:R-:W2:Y:S04]  /*14e0*/  LDL.LU R58, [R1+0x188] ;  /* 0x00018800013a7983 */ /* 0x000ea80000300800 */
[----:B------:R-:W2:Y:S04]  /*14f0*/  LDL.LU R59, [R1+0x18c] ;  /* 0x00018c00013b7983 */ /* 0x000ea80000300800 */
[----:B------:R-:W2:Y:S04]  /*1500*/  LDL.LU R47, [R1+0x154] ;  /* 0x00015400012f7983 */ /* 0x000ea80000300800 */
[----:B------:R-:W2:Y:S04]  /*1510*/  LDL.LU R57, [R1+0x184] ;  /* 0x0001840001397983 */ /* 0x000ea80000300800 */
[----:B------:R-:W2:Y:S04]  /*1520*/  LDL.LU R54, [R1+0x178] ;  /* 0x0001780001367983 */ /* 0x000ea80000300800 */
[----:B------:R-:W2:Y:S04]  /*1530*/  LDL.LU R43, [R1+0x140] ;  /* 0x00014000012b7983 */ /* 0x000ea80000300800 */
[----:B------:R-:W2:Y:S04]  /*1540*/  LDL.LU R55, [R1+0x17c] ;  /* 0x00017c0001377983 */ /* 0x000ea80000300800 */
[----:B------:R-:W3:Y:S04]  /*1550*/  LDL R31, [R1+0xb74] ;  /* 0x000b7400011f7983 */ /* 0x000ee80000100800 */
[----:B------:R-:W2:Y:S04]  /*1560*/  LDL.LU R44, [R1+0x144] ;  /* 0x00014400012c7983 */ /* 0x000ea80000300800 */
[----:B------:R-:W2:Y:S04]  /*1570*/  LDL.LU R49, [R1+0x160] ;  /* 0x0001600001317983 */ /* 0x000ea80000300800 */
[----:B------:R-:W4:Y:S04]  /*1580*/  LDL R32, [R1+0xb70] ;  /* 0x000b700001207983 */ /* 0x000f280000100800 */
[----:B------:R-:W2:Y:S04]  /*1590*/  LDL R33, [R1+0xb6c] ;  /* 0x000b6c0001217983 */ /* 0x000ea80000100800 */
        /* <DEDUP_REMOVED lines=8> */
[----:B------:R-:W2:Y:S01]  /*1620*/  LDL.LU R53, [R1+0x15c] ;  /* 0x00015c0001357983 */ /* 0x000ea20000300800 */
[----:B------:R-:W1:Y:S01]  /*1630*/  I2F.RP R4, R8 ;  /* 0x0000000800047306 */ /* 0x000e620000209400 */
[----:B0-----:R-:W-:-:S02]  /*1640*/  IABS R0, R3 ;  /* 0x0000000300007213 */ /* 0x001fc40000000000 */
[----:B------:R0:W-:Y:S05]  /*1650*/  STL [R1+0x2514], R3 ;  /* 0x0025140301007387 */ /* 0x0001ea0000100800 */
[----:B------:R-:W0:Y:S08]  /*1660*/  I2F.RP R6, R0 ;  /* 0x0000000000067306 */ /* 0x000e300000209400 */
[----:B-1----:R-:W1:Y:S08]  /*1670*/  MUFU.RCP R4, R4 ;  /* 0x0000000400047308 */ /* 0x002e700000001000 */
[----:B0-----:R-:W0:Y:S01]  /*1680*/  MUFU.RCP R6, R6 ;  /* 0x0000000600067308 */ /* 0x001e220000001000 */
[----:B-1----:R-:W-:-:S07]  /*1690*/  VIADD R4, R4, 0xffffffe ;  /* 0x0ffffffe04047836 */ /* 0x002fce0000000000 */
[----:B------:R-:W1:Y:S01]  /*16a0*/  F2I.FTZ.U32.TRUNC.NTZ R5, R4 ;  /* 0x0000000400057305 */ /* 0x000e62000021f000 */
[----:B0-----:R-:W-:-:S07]  /*16b0*/  VIADD R6, R6, 0xffffffe ;  /* 0x0ffffffe06067836 */ /* 0x001fce0000000000 */
[----:B------:R0:W0:Y:S01]  /*16c0*/  F2I.FTZ.U32.TRUNC.NTZ R7, R6 ;  /* 0x0000000600077305 */ /* 0x000022000021f000 */
[----:B-1----:R-:W-:Y:S02]  /*16d0*/  IMAD.MOV R4, RZ, RZ, -R5 ;  /* 0x000000ffff047224 */ /* 0x002fe400078e0a05 */
[----:B0-----:R-:W-:Y:S02]  /*16e0*/  IMAD.MOV.U32 R6, RZ, RZ, RZ ;  /* 0x000000ffff067224 */ /* 0x001fe400078e00ff */
[----:B------:R-:W-:Y:S02]  /*16f0*/  IMAD R10, R4, R8, RZ ;  /* 0x00000008040a7224 */ /* 0x000fe400078e02ff */
[----:B------:R-:W-:-:S04]  /*1700*/  IMAD.MOV.U32 R4, RZ, RZ, RZ ;  /* 0x000000ffff047224 */ /* 0x000fc800078e00ff */
[----:B------:R-:W-:Y:S01]  /*1710*/  IMAD.HI.U32 R10, R5, R10, R4 ;  /* 0x0000000a050a7227 */ /* 0x000fe200078e0004 */
[----:B------:R-:W-:-:S03]  /*1720*/  IABS R5, R34 ;  /* 0x0000002200057213 */ /* 0x000fc60000000000 */
[----:B------:R-:W-:-:S04]  /*1730*/  IMAD.MOV R4, RZ, RZ, -R7 ;  /* 0x000000ffff047224 */ /* 0x000fc800078e0a07 */
[----:B------:R-:W-:-:S04]  /*1740*/  IMAD R4, R4, R0, RZ ;  /* 0x0000000004047224 */ /* 0x000fc800078e02ff */
[----:B------:R-:W-:Y:S01]  /*1750*/  IMAD.HI.U32 R4, R7, R4, R6 ;  /* 0x0000000407047227 */ /* 0x000fe200078e0006 */
[----:B---3--:R-:W-:-:S05]  /*1760*/  IABS R9, R31 ;  /* 0x0000001f00097213 */ /* 0x008fca0000000000 */
[----:B------:R-:W-:-:S04]  /*1770*/  IMAD.HI.U32 R15, R10, R9, RZ ;  /* 0x000000090a0f7227 */ /* 0x000fc800078e00ff */
[----:B------:R-:W-:Y:S01]  /*1780*/  IMAD.MOV R15, RZ, RZ, -R15 ;  /* 0x000000ffff0f7224 */ /* 0x000fe200078e0a0f */
[----:B----4-:R-:W-:-:S03]  /*1790*/  IABS R13, R32 ;  /* 0x00000020000d7213 */ /* 0x010fc60000000000 */
[----:B------:R-:W-:Y:S01]  /*17a0*/  IMAD R9, R8, R15, R9 ;  /* 0x0000000f08097224 */ /* 0x000fe200078e0209 */
[----:B--2---:R-:W-:Y:S01]  /*17b0*/  IABS R11, R33 ;  /* 0x00000021000b7213 */ /* 0x004fe20000000000 */
[----:B------:R-:W-:-:S03]  /*17c0*/  IMAD.HI.U32 R14, R10, R13, RZ ;  /* 0x0000000d0a0e7227 */ /* 0x000fc600078e00ff */
[----:B------:R-:W-:Y:S01]  /*17d0*/  ISETP.GT.U32.AND P1, PT, R8, R9, PT ;  /* 0x000000090800720c */ /* 0x000fe20003f24070 */
[----:B------:R-:W-:-:S04]  /*17e0*/  IMAD.HI.U32 R12, R10, R11, RZ ;  /* 0x0000000b0a0c7227 */ /* 0x000fc800078e00ff */
[----:B------:R-:W-:-:S04]  /*17f0*/  IMAD.HI.U32 R10, R10, R5, RZ ;  /* 0x000000050a0a7227 */ /* 0x000fc800078e00ff */
[----:B------:R-:W-:Y:S02]  /*1800*/  IMAD.MOV R14, RZ, RZ, -R14 ;  /* 0x000000ffff0e7224 */ /* 0x000fe400078e0a0e */
[----:B------:R-:W-:Y:S02]  /*1810*/  IMAD.MOV R12, RZ, RZ, -R12 ;  /* 0x000000ffff0c7224 */ /* 0x000fe400078e0a0c */
[----:B------:R-:W-:Y:S02]  /*1820*/  IMAD.MOV R10, RZ, RZ, -R10 ;  /* 0x000000ffff0a7224 */ /* 0x000fe400078e0a0a */
[C---:B------:R-:W-:Y:S01]  /*1830*/  IMAD R7, R8.reuse, R14, R13 ;  /* 0x0000000e08077224 */ /* 0x040fe200078e020d */
[----:B------:R-:W-:Y:S01]  /*1840*/  IABS R14, R60 ;  /* 0x0000003c000e7213 */ /* 0x000fe20000000000 */
[C---:B------:R-:W-:Y:S01]  /*1850*/  IMAD R6, R8.reuse, R12, R11 ;  /* 0x0000000c08067224 */ /* 0x040fe200078e020b */
[----:B------:R-:W-:Y:S01]  /*1860*/  IABS R11, R61 ;  /* 0x0000003d000b7213 */ /* 0x000fe20000000000 */
[C---:B------:R-:W-:Y:S01]  /*1870*/  IMAD R5, R8.reuse, R10, R5 ;  /* 0x0000000a08057224 */ /* 0x040fe200078e0205 */
[C---:B------:R-:W-:Y:S01]  /*1880*/  ISETP.GT.U32.AND P2, PT, R8.reuse, R7, PT ;  /* 0x000000070800720c */ /* 0x040fe20003f44070 */
[----:B------:R-:W-:Y:S01]  /*1890*/  @!P1 IMAD.IADD R9, R9, 0x1, -R8 ;  /* 0x0000000109099824 */ /* 0x000fe200078e0a08 */
[----:B------:R-:W-:Y:S01]  /*18a0*/  ISETP.GT.U32.AND P4, PT, R8, R6, PT ;  /* 0x000000060800720c */ /* 0x000fe20003f84070 */
[----:B------:R-:W-:Y:S01]  /*18b0*/  IMAD.HI.U32 R17, R4, R14, RZ ;  /* 0x0000000e04117227 */ /* 0x000fe200078e00ff */
[----:B------:R-:W-:-:S02]  /*18c0*/  ISETP.GT.U32.AND P5, PT, R8, R5, PT ;  /* 0x000000050800720c */ /* 0x000fc40003fa4070 */
[----:B------:R-:W-:Y:S01]  /*18d0*/  ISETP.GT.U32.AND P1, PT, R8, R9, PT ;  /* 0x000000090800720c */ /* 0x000fe20003f24070 */
[----:B------:R-:W-:Y:S01]  /*18e0*/  IMAD.MOV R17, RZ, RZ, -R17 ;  /* 0x000000ffff117224 */ /* 0x000fe200078e0a11 */
[----:B------:R-:W-:Y:S01]  /*18f0*/  IABS R12, R35 ;  /* 0x00000023000c7213 */ /* 0x000fe20000000000 */
[----:B------:R-:W-:Y:S01]  /*1900*/  IMAD.HI.U32 R16, R4, R11, RZ ;  /* 0x0000000b04107227 */ /* 0x000fe200078e00ff */
[----:B------:R-:W-:Y:S02]  /*1910*/  IABS R13, R36 ;  /* 0x00000024000d7213 */ /* 0x000fe40000000000 */
[----:B------:R-:W-:Y:S01]  /*1920*/  IABS R10, R37 ;  /* 0x00000025000a7213 */ /* 0x000fe20000000000 */
[--C-:B------:R-:W-:Y:S01]  /*1930*/  @!P2 IMAD.IADD R7, R7, 0x1, -R8.reuse ;  /* 0x000000010707a824 */ /* 0x100fe200078e0a08 */
[----:B------:R-:W-:Y:S01]  /*1940*/  ISETP.GE.AND P2, PT, R31, RZ, PT ;  /* 0x000000ff1f00720c */ /* 0x000fe20003f46270 */
[--C-:B------:R-:W-:Y:S02]  /*1950*/  @!P4 IMAD.IADD R6, R6, 0x1, -R8.reuse ;  /* 0x000000010606c824 */ /* 0x100fe400078e0a08 */
[----:B------:R-:W-:Y:S01]  /*1960*/  @!P5 IMAD.IADD R5, R5, 0x1, -R8 ;  /* 0x000000010505d824 */ /* 0x000fe200078e0a08 */
[----:B------:R-:W-:Y:S01]  /*1970*/  ISETP.GT.U32.AND P4, PT, R8, R7, PT ;  /* 0x000000070800720c */ /* 0x000fe20003f84070 */
[----:B------:R-:W-:Y:S01]  /*1980*/  IMAD R14, R0, R17, R14 ;  /* 0x00000011000e7224 */ /* 0x000fe200078e020e */
[C---:B------:R-:W-:Y:S01]  /*1990*/  ISETP.GT.U32.AND P5, PT, R8.reuse, R6, PT ;  /* 0x000000060800720c */ /* 0x040fe20003fa4070 */
[----:B------:R-:W-:Y:S01]  /*19a0*/  @!P1 IMAD.IADD R9, R9, 0x1, -R8 ;  /* 0x0000000109099824 */ /* 0x000fe200078e0a08 */
[----:B------:R-:W-:Y:S01]  /*19b0*/  ISETP.GT.U32.AND P6, PT, R8, R5, PT ;  /* 0x000000050800720c */ /* 0x000fe20003fc4070 */
[----:B------:R-:W-:Y:S01]  /*19c0*/  IMAD.HI.U32 R19, R4, R12, RZ ;  /* 0x0000000c04137227 */ /* 0x000fe200078e00ff */
[----:B------:R-:W-:-:S03]  /*19d0*/  ISETP.GE.AND P1, PT, R32, RZ, PT ;  /* 0x000000ff2000720c */ /* 0x000fc60003f26270 */
[----:B------:R-:W-:Y:S01]  /*19e0*/  @!P2 IMAD.MOV R9, RZ, RZ, -R9 ;  /* 0x000000ffff09a224 */ /* 0x000fe200078e0a09 */
[----:B------:R-:W-:Y:S01]  /*19f0*/  ISETP.GT.U32.AND P2, PT, R0, R14, PT ;  /* 0x0000000e0000720c */ /* 0x000fe20003f44070 */
[----:B------:R-:W-:Y:S02]  /*1a00*/  IMAD.MOV R16, RZ, RZ, -R16 ;  /* 0x000000ffff107224 */ /* 0x000fe400078e0a10 */
[--C-:B------:R-:W-:Y:S01]  /*1a10*/  @!P4 IMAD.IADD R7, R7, 0x1, -R8.reuse ;  /* 0x000000010707c824 */ /* 0x100fe200078e0a08 */
[----:B------:R-:W-:Y:S01]  /*1a20*/  ISETP.GE.AND P4, PT, R33, RZ, PT ;  /* 0x000000ff2100720c */ /* 0x000fe20003f86270 */
[--C-:B------:R-:W-:Y:S01]  /*1a30*/  @!P5 IMAD.IADD R6, R6, 0x1, -R8.reuse ;  /* 0x000000010606d824 */ /* 0x100fe200078e0a08 */
[----:B------:R-:W-:Y:S01]  /*1a40*/  ISETP.GE.AND P5, PT, R34, RZ, PT ;  /* 0x000000ff2200720c */ /* 0x000fe20003fa6270 */
[----:B------:R-:W-:Y:S02]  /*1a50*/  IMAD.MOV R19, RZ, RZ, -R19 ;  /* 0x000000ffff137224 */ /* 0x000fe400078e0a13 */
[----:B------:R-:W-:Y:S01]  /*1a60*/  @!P6 IMAD.IADD R5, R5, 0x1, -R8 ;  /* 0x000000010505e824 */ /* 0x000fe200078e0a08 */
[----:B------:R-:W-:Y:S01]  /*1a70*/  ISETP.NE.AND P6, PT, R2, RZ, PT ;  /* 0x000000ff0200720c */ /* 0x000fe20003fc5270 */
[----:B------:R-:W-:Y:S01]  /*1a80*/  IMAD.HI.U32 R18, R4, R13, RZ ;  /* 0x0000000d04127227 */ /* 0x000fe200078e00ff */
[----:B------:R-:W-:-:S02]  /*1a90*/  LOP3.LUT R2, RZ, R2, RZ, 0x33, !PT ;  /* 0x00000002ff027212 */ /* 0x000fc400078e33ff */
[----:B------:R-:W-:Y:S01]  /*1aa0*/  IABS R8, R38 ;  /* 0x0000002600087213 */ /* 0x000fe20000000000 */
[----:B------:R-:W-:Y:S01]  /*1ab0*/  @!P2 IMAD.IADD R14, R14, 0x1, -R0 ;  /* 0x000000010e0ea824 */ /* 0x000fe200078e0a00 */
[----:B------:R-:W-:Y:S01]  /*1ac0*/  SEL R3, R2, R9, !P6 ;  /* 0x0000000902037207 */ /* 0x000fe20007000000 */
[C---:B------:R-:W-:Y:S01]  /*1ad0*/  IMAD R11, R0.reuse, R16, R11 ;  /* 0x00000010000b7224 */ /* 0x040fe200078e020b */
[----:B------:R-:W-:Y:S01]  /*1ae0*/  IABS R9, R40 ;  /* 0x0000002800097213 */ /* 0x000fe20000000000 */
[C---:B------:R-:W-:Y:S02]  /*1af0*/  IMAD R12, R0.reuse, R19, R12 ;  /* 0x00000013000c7224 */ /* 0x040fe400078e020c */
[----:B------:R-:W-:Y:S01]  /*1b00*/  @!P5 IMAD.MOV R5, RZ, RZ, -R5 ;  /* 0x000000ffff05d224 */ /* 0x000fe200078e0a05 */
[C---:B------:R-:W-:Y:S01]  /*1b10*/  ISETP.GT.U32.AND P5, PT, R0.reuse, R14, PT ;  /* 0x0000000e0000720c */ /* 0x040fe20003fa4070 */
[----:B------:R-:W-:Y:S01]  /*1b20*/  IMAD.MOV R18, RZ, RZ, -R18 ;  /* 0x000000ffff127224 */ /* 0x000fe200078e0a12 */
[----:B------:R0:W-:Y:S01]  /*1b30*/  STL [R1+0x724], R3 ;  /* 0x0007240301007387 */ /* 0x0001e20000100800 */
[----:B------:R-:W-:Y:S01]  /*1b40*/  @!P1 IMAD.MOV R7, RZ, RZ, -R7 ;  /* 0x000000ffff079224 */ /* 0x000fe200078e0a07 */
[C---:B------:R-:W-:Y:S01]  /*1b50*/  ISETP.GT.U32.AND P1, PT, R0.reuse, R11, PT ;  /* 0x0000000b0000720c */ /* 0x040fe20003f24070 */
[----:B------:R-:W-:Y:S01]  /*1b60*/  @!P4 IMAD.MOV R6, RZ, RZ, -R6 ;  /* 0x000000ffff06c224 */ /* 0x000fe200078e0a06 */
[C---:B------:R-:W-:Y:S01]  /*1b70*/  ISETP.GT.U32.AND P4, PT, R0.reuse, R12, PT ;  /* 0x0000000c0000720c */ /* 0x040fe20003f84070 */
[----:B------:R-:W-:Y:S01]  /*1b80*/  IMAD R13, R0, R18, R13 ;  /* 0x00000012000d7224 */ /* 0x000fe200078e020d */
[----:B------:R-:W-:Y:S01]  /*1b90*/  SEL R7, R2, R7, !P6 ;  /* 0x0000000702077207 */ /* 0x000fe20007000000 */
[----:B------:R-:W-:Y:S01]  /*1ba0*/  IMAD.HI.U32 R15, R4, R10, RZ ;  /* 0x0000000a040f7227 */ /* 0x000fe200078e00ff */
[----:B0-----:R-:W-:-:S03]  /*1bb0*/  SEL R3, R2, R6, !P6 ;  /* 0x0000000602037207 */ /* 0x001fc60007000000 */
[--C-:B------:R-:W-:Y:S01]  /*1bc0*/  @!P5 IMAD.IADD R14, R14, 0x1, -R0.reuse ;  /* 0x000000010e0ed824 */ /* 0x100fe200078e0a00 */
[----:B------:R-:W-:Y:S01]  /*1bd0*/  SEL R2, R2, R5, !P6 ;  /* 0x0000000502027207 */ /* 0x000fe20007000000 */
[----:B------:R-:W-:Y:S01]  /*1be0*/  IMAD.HI.U32 R5, R4, R8, RZ ;  /* 0x0000000804057227 */ /* 0x000fe200078e00ff */
[C---:B------:R-:W-:Y:S01]  /*1bf0*/  ISETP.GT.U32.AND P6, PT, R0.reuse, R13, PT ;  /* 0x0000000d0000720c */ /* 0x040fe20003fc4070 */
[----:B------:R-:W-:Y:S02]  /*1c00*/  STL [R1+0x720], R7 ;  /* 0x0007200701007387 */ /* 0x000fe40000100800 */
[----:B------:R-:W-:Y:S02]  /*1c10*/  IMAD.MOV R5, RZ, RZ, -R5 ;  /* 0x000000ffff057224 */ /* 0x000fe400078e0a05 */
[----:B------:R0:W-:Y:S01]  /*1c20*/  STL [R1+0x608], R3 ;  /* 0x0006080301007387 */ /* 0x0001e20000100800 */
[----:B------:R-:W-:Y:S01]  /*1c30*/  @!P1 IMAD.IADD R11, R11, 0x1, -R0 ;  /* 0x000000010b0b9824 */ /* 0x000fe200078e0a00 */
[----:B------:R-:W-:Y:S01]  /*1c40*/  ISETP.GE.AND P1, PT, R35, RZ, PT ;  /* 0x000000ff2300720c */ /* 0x000fe20003f26270 */
[----:B------:R-:W-:Y:S01]  /*1c50*/  IMAD R8, R0, R5, R8 ;  /* 0x0000000500087224 */ /* 0x000fe200078e0208 */
[----:B------:R1:W-:Y:S01]  /*1c60*/  STL [R1+0x600], R2 ;  /* 0x0006000201007387 */ /* 0x0003e20000100800 */
[--C-:B------:R-:W-:Y:S01]  /*1c70*/  @!P4 IMAD.IADD R12, R12, 0x1, -R0.reuse ;  /* 0x000000010c0cc824 */ /* 0x100fe200078e0a00 */
[C---:B------:R-:W-:Y:S01]  /*1c80*/  ISETP.GT.U32.AND P4, PT, R0.reuse, R11, PT ;  /* 0x0000000b0000720c */ /* 0x040fe20003f84070 */
[----:B------:R-:W-:Y:S01]  /*1c90*/  IMAD.MOV R15, RZ, RZ, -R15 ;  /* 0x000000ffff0f7224 */ /* 0x000fe200078e0a0f */
[----:B------:R-:W-:Y:S01]  /*1ca0*/  IABS R5, R42 ;  /* 0x0000002a00057213 */ /* 0x000fe20000000000 */
[----:B------:R-:W-:Y:S01]  /*1cb0*/  @!P6 IMAD.IADD R13, R13, 0x1, -R0 ;  /* 0x000000010d0de824 */ /* 0x000fe200078e0a00 */
[----:B------:R-:W-:Y:S01]  /*1cc0*/  ISETP.GT.U32.AND P5, PT, R0, R12, PT ;  /* 0x0000000c0000720c */ /* 0x000fe20003fa4070 */
[----:B0-----:R-:W-:-:S02]  /*1cd0*/  IMAD.MOV.U32 R3, RZ, RZ, R14 ;  /* 0x000000ffff037224 */ /* 0x001fc400078e000e */
[C---:B------:R-:W-:Y:S01]  /*1ce0*/  IMAD R10, R0.reuse, R15, R10 ;  /* 0x0000000f000a7224 */ /* 0x040fe200078e020a */
[C---:B------:R-:W-:Y:S01]  /*1cf0*/  ISETP.GT.U32.AND P6, PT, R0.reuse, R13, PT ;  /* 0x0000000d0000720c */ /* 0x040fe20003fc4070 */
[----:B------:R-:W-:Y:S01]  /*1d00*/  @!P0 IMAD.MOV R3, RZ, RZ, -R3 ;  /* 0x000000ffff038224 */ /* 0x000fe200078e0a03 */
[----:B------:R-:W-:Y:S01]  /*1d10*/  ISETP.GT.U32.AND P0, PT, R0, R8, PT ;  /* 0x000000080000720c */ /* 0x000fe20003f04070 */
[----:B-1----:R-:W-:Y:S01]  /*1d20*/  IMAD.HI.U32 R2, R4, R9, RZ ;  /* 0x0000000904027227 */ /* 0x002fe200078e00ff */
[----:B------:R-:W-:Y:S02]  /*1d30*/  IABS R15, R39 ;  /* 0x00000027000f7213 */ /* 0x000fe40000000000 */
[----:B------:R-:W-:Y:S01]  /*1d40*/  ISETP.GT.U32.AND P2, PT, R0, R10, PT ;  /* 0x0000000a0000720c */ /* 0x000fe20003f44070 */
[----:B------:R-:W-:Y:S01]  /*1d50*/  IMAD.MOV R2, RZ, RZ, -R2 ;  /* 0x000000ffff027224 */ /* 0x000fe200078e0a02 */
[----:B------:R-:W-:Y:S01]  /*1d60*/  STL [R1+0x10], R3 ;  /* 0x0000100301007387 */ /* 0x000fe20000100800 */
[----:B------:R-:W-:-:S02]  /*1d70*/  @!P4 IMAD.IADD R11, R11, 0x1, -R0 ;  /* 0x000000010b0bc824 */ /* 0x000fc400078e0a00 */
[----:B------:R-:W-:Y:S01]  /*1d80*/  IMAD R9, R0, R2, R9 ;  /* 0x0000000200097224 */ /* 0x000fe200078e0209 */
[----:B------:R-:W-:Y:S01]  /*1d90*/  IABS R2, R41 ;  /* 0x0000002900027213 */ /* 0x000fe20000000000 */
[--C-:B------:R-:W-:Y:S01]  /*1da0*/  @!P5 IMAD.IADD R12, R12, 0x1, -R0.reuse ;  /* 0x000000010c0cd824 */ /* 0x100fe200078e0a00 */
[----:B------:R-:W-:Y:S01]  /*1db0*/  ISETP.GE.AND P5, PT, R36, RZ, PT ;  /* 0x000000ff2400720c */ /* 0x000fe20003fa6270 */
[----:B------:R-:W-:Y:S01]  /*1dc0*/  @!P0 IMAD.IADD R8, R8, 0x1, -R0 ;  /* 0x0000000108088824 */ /* 0x000fe200078e0a00 */
[----:B------:R-:W-:Y:S01]  /*1dd0*/  ISETP.GE.AND P0, PT, R38, RZ, PT ;  /* 0x000000ff2600720c */ /* 0x000fe20003f06270 */
[----:B------:R-:W-:-:S04]  /*1de0*/  IMAD.HI.U32 R6, R4, R2, RZ ;  /* 0x0000000204067227 */ /* 0x000fc800078e00ff */
[----:B------:R-:W-:Y:S01]  /*1df0*/  @!P3 IMAD.MOV R11, RZ, RZ, -R11 ;  /* 0x000000ffff0bb224 */ /* 0x000fe200078e0a0b */
[----:B------:R-:W-:Y:S01]  /*1e00*/  ISETP.GT.U32.AND P3, PT, R0, R8, PT ;  /* 0x000000080000720c */ /* 0x000fe20003f64070 */
[----:B------:R-:W-:Y:S02]  /*1e10*/  IMAD.MOV R7, RZ, RZ, -R6 ;  /* 0x000000ffff077224 */ /* 0x000fe400078e0a06 */
[----:B------:R-:W-:Y:S01]  /*1e20*/  @!P6 IMAD.IADD R13, R13, 0x1, -R0 ;  /* 0x000000010d0de824 */ /* 0x000fe200078e0a00 */
[----:B------:R0:W-:Y:S01]  /*1e30*/  STL [R1+0xc], R11 ;  /* 0x00000c0b01007387 */ /* 0x0001e20000100800 */
[----:B------:R-:W-:Y:S01]  /*1e40*/  IMAD.HI.U32 R6, R4, R5, RZ ;  /* 0x0000000504067227 */ /* 0x000fe200078e00ff */
[----:B------:R-:W-:-:S03]  /*1e50*/  ISETP.GT.U32.AND P6, PT, R0, R9, PT ;  /* 0x000000090000720c */ /* 0x000fc60003fc4070 */
[----:B------:R-:W-:-:S04]  /*1e60*/  IMAD.HI.U32 R60, R4, R15, RZ ;  /* 0x0000000f043c7227 */ /* 0x000fc800078e00ff */
[C---:B------:R-:W-:Y:S02]  /*1e70*/  IMAD R2, R0.reuse, R7, R2 ;  /* 0x0000000700027224 */ /* 0x040fe400078e0202 */
[----:B------:R-:W-:Y:S02]  /*1e80*/  IMAD.MOV R6, RZ, RZ, -R6 ;  /* 0x000000ffff067224 */ /* 0x000fe400078e0a06 */
[----:B------:R-:W-:Y:S01]  /*1e90*/  IMAD.MOV.U32 R7, RZ, RZ, R13 ;  /* 0x000000ffff077224 */ /* 0x000fe200078e000d */
[----:B------:R-:W-:Y:S01]  /*1ea0*/  IABS R13, R44 ;  /* 0x0000002c000d7213 */ /* 0x000fe20000000000 */
[----:B------:R-:W-:Y:S02]  /*1eb0*/  IMAD.MOV R60, RZ, RZ, -R60 ;  /* 0x000000ffff3c7224 */ /* 0x000fe400078e0a3c */
[C---:B0-----:R-:W-:Y:S02]  /*1ec0*/  IMAD R11, R0.reuse, R6, R5 ;  /* 0x00000006000b7224 */ /* 0x041fe400078e0205 */
[----:B------:R-:W-:Y:S01]  /*1ed0*/  @!P5 IMAD.MOV R7, RZ, RZ, -R7 ;  /* 0x000000ffff07d224 */ /* 0x000fe200078e0a07 */
[C---:B------:R-:W-:Y:S01]  /*1ee0*/  ISETP.GT.U32.AND P5, PT, R0.reuse, R2, PT ;  /* 0x000000020000720c */ /* 0x040fe20003fa4070 */
[----:B------:R-:W-:Y:S01]  /*1ef0*/  IMAD R60, R0, R60, R15 ;  /* 0x0000003c003c7224 */ /* 0x000fe200078e020f */
[----:B------:R-:W-:Y:S01]  /*1f00*/  IABS R15, R48 ;  /* 0x00000030000f7213 */ /* 0x000fe20000000000 */
[----:B------:R-:W-:-:S02]  /*1f10*/  @!P2 IMAD.IADD R10, R10, 0x1, -R0 ;  /* 0x000000010a0aa824 */ /* 0x000fc400078e0a00 */
[----:B------:R-:W-:Y:S01]  /*1f20*/  @!P3 IMAD.IADD R8, R8, 0x1, -R0 ;  /* 0x000000010808b824 */ /* 0x000fe200078e0a00 */
[C---:B------:R-:W-:Y:S01]  /*1f30*/  ISETP.GT.U32.AND P3, PT, R0.reuse, R11, PT ;  /* 0x0000000b0000720c */ /* 0x040fe20003f64070 */
[----:B------:R-:W-:Y:S01]  /*1f40*/  IMAD.MOV.U32 R3, RZ, RZ, R12 ;  /* 0x000000ffff037224 */ /* 0x000fe200078e000c */
[C---:B------:R-:W-:Y:S01]  /*1f50*/  ISETP.GT.U32.AND P4, PT, R0.reuse, R60, PT ;  /* 0x0000003c0000720c */ /* 0x040fe20003f84070 */
[--C-:B------:R-:W-:Y:S01]  /*1f60*/  @!P6 IMAD.IADD R9, R9, 0x1, -R0.reuse ;  /* 0x000000010909e824 */ /* 0x100fe200078e0a00 */
[----:B------:R-:W-:Y:S01]  /*1f70*/  ISETP.GT.U32.AND P2, PT, R0, R10, PT ;  /* 0x0000000a0000720c */ /* 0x000fe20003f44070 */
[----:B------:R-:W-:Y:S01]  /*1f80*/  @!P1 IMAD.MOV R3, RZ, RZ, -R3 ;  /* 0x000000ffff039224 */ /* 0x000fe200078e0a03 */
[----:B------:R-:W-:Y:S01]  /*1f90*/  IABS R12, R43 ;  /* 0x0000002b000c7213 */ /* 0x000fe20000000000 */
[----:B------:R-:W-:Y:S01]  /*1fa0*/  @!P5 IMAD.IADD R2, R2, 0x1, -R0 ;  /* 0x000000010202d824 */ /* 0x000fe200078e0a00 */
[----:B------:R-:W-:Y:S01]  /*1fb0*/  ISETP.GT.U32.AND P6, PT, R0, R9, PT ;  /* 0x000000090000720c */ /* 0x000fe20003fc4070 */
[----:B------:R-:W-:Y:S01]  /*1fc0*/  IMAD.MOV.U32 R61, RZ, RZ, R8 ;  /* 0x000000ffff3d7224 */ /* 0x000fe200078e0008 */
[----:B------:R0:W-:Y:S01]  /*1fd0*/  STL [R1+0x8], R3 ;  /* 0x0000080301007387 */ /* 0x0001e20000100800 */
[----:B------:R-:W-:Y:S01]  /*1fe0*/  IMAD.HI.U32 R5, R4, R12, RZ ;  /* 0x0000000c04057227 */ /* 0x000fe200078e00ff */
[----:B------:R-:W-:-:S02]  /*1ff0*/  ISETP.GE.AND P5, PT, R43, RZ, PT ;  /* 0x000000ff2b00720c */ /* 0x000fc40003fa6270 */
[----:B------:R-:W-:Y:S01]  /*2000*/  STL [R1+0x4], R7 ;  /* 0x0000040701007387 */ /* 0x000fe20000100800 */
[--C-:B------:R-:W-:Y:S01]  /*2010*/  @!P3 IMAD.IADD R11, R11, 0x1, -R0.reuse ;  /* 0x000000010b0bb824 */ /* 0x100fe200078e0a00 */
[----:B------:R-:W-:Y:S01]  /*2020*/  ISETP.GT.U32.AND P3, PT, R0, R2, PT ;  /* 0x000000020000720c */ /* 0x000fe20003f64070 */
[----:B------:R-:W-:Y:S01]  /*2030*/  @!P4 IMAD.IADD R60, R60, 0x1, -R0 ;  /* 0x000000013c3cc824 */ /* 0x000fe200078e0a00 */
[----:B------:R-:W-:Y:S01]  /*2040*/  ISETP.GE.AND P4, PT, R39, RZ, PT ;  /* 0x000000ff2700720c */ /* 0x000fe20003f86270 */
[----:B------:R-:W-:Y:S02]  /*2050*/  IMAD.MOV R6, RZ, RZ, -R5 ;  /* 0x000000ffff067224 */ /* 0x000fe400078e0a05 */
[----:B------:R-:W-:Y:S01]  /*2060*/  IMAD.HI.U32 R5, R4, R13, RZ ;  /* 0x0000000d04057227 */ /* 0x000fe200078e00ff */
[----:B------:R-:W-:-:S03]  /*2070*/  ISETP.GT.U32.AND P1, PT, R0, R60, PT ;  /* 0x0000003c0000720c */ /* 0x000fc60003f24070 */
[----:B------:R-:W-:Y:S01]  /*2080*/  @!P2 IMAD.IADD R10, R10, 0x1, -R0 ;  /* 0x000000010a0aa824 */ /* 0x000fe200078e0a00 */
[----:B------:R-:W-:Y:S01]  /*2090*/  ISETP.GE.AND P2, PT, R37, RZ, PT ;  /* 0x000000ff2500720c */ /* 0x000fe20003f46270 */
[C---:B------:R-:W-:Y:S02]  /*20a0*/  IMAD R12, R0.reuse, R6, R12 ;  /* 0x00000006000c7224 */ /* 0x040fe400078e020c */
[----:B------:R-:W-:Y:S01]  /*20b0*/  IMAD.MOV R6, RZ, RZ, -R5 ;  /* 0x000000ffff067224 */ /* 0x000fe200078e0a05 */
[----:B------:R-:W-:Y:S01]  /*20c0*/  IABS R5, R45 ;  /* 0x0000002d00057213 */ /* 0x000fe20000000000 */
[----:B0-----:R-:W-:Y:S02]  /*20d0*/  IMAD.MOV.U32 R3, RZ, RZ, R10 ;  /* 0x000000ffff037224 */ /* 0x001fe400078e000a */
[----:B------:R-:W-:Y:S02]  /*20e0*/  IMAD R13, R0, R6, R13 ;  /* 0x00000006000d7224 */ /* 0x000fe400078e020d */
[----:B------:R-:W-:-:S02]  /*20f0*/  @!P3 IMAD.IADD R2, R2, 0x1, -R0 ;  /* 0x000000010202b824 */ /* 0x000fc400078e0a00 */
[--C-:B------:R-:W-:Y:S01]  /*2100*/  @!P1 IMAD.IADD R60, R60, 0x1, -R0.reuse ;  /* 0x000000013c3c9824 */ /* 0x100fe200078e0a00 */
[----:B------:R-:W-:Y:S01]  /*2110*/  ISETP.GT.U32.AND P3, PT, R0, R13, PT ;  /* 0x0000000d0000720c */ /* 0x000fe20003f64070 */
[----:B------:R-:W-:Y:S01]  /*2120*/  @!P2 IMAD.MOV R3, RZ, RZ, -R3 ;  /* 0x000000ffff03a224 */ /* 0x000fe200078e0a03 */
[----:B------:R-:W-:Y:S01]  /*2130*/  ISETP.GE.AND P2, PT, R40, RZ, PT ;  /* 0x000000ff2800720c */ /* 0x000fe20003f46270 */
[----:B------:R-:W-:Y:S01]  /*2140*/  @!P0 IMAD.MOV R61, RZ, RZ, -R61 ;  /* 0x000000ffff3d8224 */ /* 0x000fe200078e0a3d */
[----:B------:R-:W-:Y:S01]  /*2150*/  ISETP.GE.AND P1, PT, R41, RZ, PT ;  /* 0x000000ff2900720c */ /* 0x000fe20003f26270 */
[----:B------:R-:W-:Y:S01]  /*2160*/  @!P6 IMAD.IADD R9, R9, 0x1, -R0 ;  /* 0x000000010909e824 */ /* 0x000fe200078e0a00 */
[----:B------:R-:W-:Y:S01]  /*2170*/  ISETP.GT.U32.AND P0, PT, R0, R11, PT ;  /* 0x0000000b0000720c */ /* 0x000fe20003f04070 */
[----:B------:R-:W-:Y:S01]  /*2180*/  IMAD.HI.U32 R6, R4, R5, RZ ;  /* 0x0000000504067227 */ /* 0x000fe200078e00ff */
[----:B------:R-:W-:Y:S01]  /*2190*/  ISETP.GE.AND P6, PT, R42, RZ, PT ;  /* 0x000000ff2a00720c */ /* 0x000fe20003fc6270 */
[----:B------:R-:W-:Y:S02]  /*21a0*/  STL [R1], R3 ;  /* 0x0000000301007387 */ /* 0x000fe40000100800 */
[----:B------:R-:W-:Y:S01]  /*21b0*/  @!P4 IMAD.MOV R60, RZ, RZ, -R60 ;  /* 0x000000ffff3cc224 */ /* 0x000fe200078e0a3c */
[----:B------:R-:W-:Y:S01]  /*21c0*/  ISETP.GT.U32.AND P4, PT, R0, R12, PT ;  /* 0x0000000c0000720c */ /* 0x000fe20003f84070 */
[----:B------:R-:W-:Y:S01]  /*21d0*/  @!P3 IMAD.IADD R13, R13, 0x1, -R0 ;  /* 0x000000010d0db824 */ /* 0x000fe200078e0a00 */
[----:B------:R-:W-:Y:S01]  /*21e0*/  STL [R1+0x24f4], R61 ;  /* 0x0024f43d01007387 */ /* 0x000fe20000100800 */
[----:B------:R-:W-:-:S02]  /*21f0*/  IMAD.MOV.U32 R10, RZ, RZ, R2 ;  /* 0x000000ffff0a7224 */ /* 0x000fc400078e0002 */
[----:B------:R-:W-:Y:S01]  /*2200*/  IMAD.MOV R6, RZ, RZ, -R6 ;  /* 0x000000ffff067224 */ /* 0x000fe200078e0a06 */
[----:B------:R-:W-:Y:S01]  /*2210*/  ISETP.GT.U32.AND P3, PT, R0, R13, PT ;  /* 0x0000000d0000720c */ /* 0x000fe20003f64070 */
[----:B------:R-:W-:Y:S01]  /*2220*/  @!P2 IMAD.MOV R9, RZ, RZ, -R9 ;  /* 0x000000ffff09a224 */ /* 0x000fe200078e0a09 */
[----:B------:R-:W-:Y:S01]  /*2230*/  STL [R1+0x24f8], R60 ;  /* 0x0024f83c01007387 */ /* 0x000fe20000100800 */
[----:B------:R-:W-:Y:S01]  /*2240*/  @!P1 IMAD.MOV R10, RZ, RZ, -R10 ;  /* 0x000000ffff0a9224 */ /* 0x000fe200078e0a0a */
[----:B------:R-:W-:Y:S01]  /*2250*/  ISETP.GE.AND P1, PT, R48, RZ, PT ;  /* 0x000000ff3000720c */ /* 0x000fe20003f26270 */
[----:B------:R-:W-:Y:S01]  /*2260*/  IMAD R14, R0, R6, R5 ;  /* 0x00000006000e7224 */ /* 0x000fe200078e0205 */
[----:B------:R-:W-:Y:S01]  /*2270*/  STL [R1+0x24fc], R9 ;  /* 0x0024fc0901007387 */ /* 0x000fe20000100800 */
[----:B------:R-:W-:Y:S01]  /*2280*/  @!P0 IMAD.IADD R11, R11, 0x1, -R0 ;  /* 0x000000010b0b8824 */ /* 0x000fe200078e0a00 */
[----:B------:R-:W-:Y:S01]  /*2290*/  ISETP.GE.AND P2, PT, R44, RZ, PT ;  /* 0x000000ff2c00720c */ /* 0x000fe20003f46270 */
[----:B------:R-:W-:Y:S01]  /*22a0*/  IMAD.HI.U32 R5, R4, R15, RZ ;  /* 0x0000000f04057227 */ /* 0x000fe200078e00ff */
[----:B------:R-:W-:Y:S01]  /*22b0*/  STL [R1+0x2500], R10 ;  /* 0x0025000a01007387 */ /* 0x000fe20000100800 */
[----:B------:R-:W-:-:S02]  /*22c0*/  ISETP.GE.AND P0, PT, R45, RZ, PT ;  /* 0x000000ff2d00720c */ /* 0x000fc40003f06270 */
[----:B------:R-:W-:Y:S02]  /*22d0*/  IMAD.MOV.U32 R48, RZ, RZ, R49 ;  /* 0x000000ffff307224 */ /* 0x000fe400078e0031 */
[----:B------:R-:W-:Y:S01]  /*22e0*/  @!P6 IMAD.MOV R11, RZ, RZ, -R11 ;  /* 0x000000ffff0be224 */ /* 0x000fe200078e0a0b */
[----:B------:R-:W2:Y:S01]  /*22f0*/  LDL.LU R49, [R1+0x164] ;  /* 0x0001640001317983 */ /* 0x000ea20000300800 */
[----:B------:R-:W-:Y:S01]  /*2300*/  IMAD.MOV R5, RZ, RZ, -R5 ;  /* 0x000000ffff057224 */ /* 0x000fe200078e0a05 */
[----:B------:R-:W-:Y:S01]  /*2310*/  ISETP.GT.U32.AND P6, PT, R0, R14, PT ;  /* 0x0000000e0000720c */ /* 0x000fe20003fc4070 */
[--C-:B------:R-:W-:Y:S02]  /*2320*/  @!P4 IMAD.IADD R12, R12, 0x1, -R0.reuse ;  /* 0x000000010c0cc824 */ /* 0x100fe400078e0a00 */
[C---:B------:R-:W-:Y:S02]  /*2330*/  IMAD R15, R0.reuse, R5, R15 ;  /* 0x00000005000f7224 */ /* 0x040fe400078e020f */
[----:B------:R-:W-:Y:S01]  /*2340*/  @!P3 IMAD.IADD R13, R13, 0x1, -R0 ;  /* 0x000000010d0db824 */ /* 0x000fe200078e0a00 */
[----:B------:R-:W-:-:S02]  /*2350*/  ISETP.GT.U32.AND P4, PT, R0, R12, PT ;  /* 0x0000000c0000720c */ /* 0x000fc40003f84070 */
[----:B------:R-:W-:-:S05]  /*2360*/  ISETP.GT.U32.AND P3, PT, R0, R15, PT ;  /* 0x0000000f0000720c */ /* 0x000fca0003f64070 */
[----:B------:R-:W-:-:S05]  /*2370*/  @!P6 IMAD.IADD R14, R14, 0x1, -R0 ;  /* 0x000000010e0ee824 */ /* 0x000fca00078e0a00 */
[----:B------:R-:W-:Y:S01]  /*2380*/  ISETP.GT.U32.AND P6, PT, R0, R14, PT ;  /* 0x0000000e0000720c */ /* 0x000fe20003fc4070 */
[--C-:B------:R-:W-:Y:S02]  /*2390*/  @!P4 IMAD.IADD R12, R12, 0x1, -R0.reuse ;  /* 0x000000010c0cc824 */ /* 0x100fe400078e0a00 */
[----:B------:R-:W-:Y:S02]  /*23a0*/  @!P3 IMAD.IADD R15, R15, 0x1, -R0 ;  /* 0x000000010f0fb824 */ /* 0x000fe400078e0a00 */
[----:B------:R-:W-:Y:S02]  /*23b0*/  @!P5 IMAD.MOV R12, RZ, RZ, -R12 ;  /* 0x000000ffff0cd224 */ /* 0x000fe400078e0a0c */
[----:B------:R-:W-:Y:S01]  /*23c0*/  @!P2 IMAD.MOV R13, RZ, RZ, -R13 ;  /* 0x000000ffff0da224 */ /* 0x000fe200078e0a0d */
[----:B------:R-:W-:Y:S01]  /*23d0*/  ISETP.GT.U32.AND P3, PT, R0, R15, PT ;  /* 0x0000000f0000720c */ /* 0x000fe20003f64070 */
[----:B------:R-:W-:Y:S01]  /*23e0*/  STL [R1+0x2504], R11 ;  /* 0x0025040b01007387 */ /* 0x000fe20000100800 */
[----:B------:R-:W-:-:S02]  /*23f0*/  ISETP.GE.AND P2, PT, R50, RZ, PT ;  /* 0x000000ff3200720c */ /* 0x000fc40003f46270 */
[----:B------:R-:W-:Y:S01]  /*2400*/  IABS R18, R50 ;  /* 0x0000003200127213 */ /* 0x000fe20000000000 */
[----:B------:R-:W-:Y:S01]  /*2410*/  STL [R1+0x2508], R12 ;  /* 0x0025080c01007387 */ /* 0x000fe20000100800 */
[----:B------:R-:W-:Y:S02]  /*2420*/  IMAD.MOV.U32 R50, RZ, RZ, R51 ;  /* 0x000000ffff327224 */ /* 0x000fe400078e0033 */
[----:B------:R-:W-:Y:S01]  /*2430*/  IMAD.MOV.U32 R51, RZ, RZ, R52 ;  /* 0x000000ffff337224 */ /* 0x000fe200078e0034 */
[----:B------:R-:W-:Y:S01]  /*2440*/  STL [R1+0x250c], R13 ;  /* 0x00250c0d01007387 */ /* 0x000fe20000100800 */
[----:B------:R-:W-:-:S03]  /*2450*/  @!P6 IMAD.IADD R14, R14, 0x1, -R0 ;  /* 0x000000010e0ee824 */ /* 0x000fc600078e0a00 */
[----:B------:R-:W3:Y:S01]  /*2460*/  LDL.LU R52, [R1+0x170] ;  /* 0x0001700001347983 */ /* 0x000ee20000300800 */
[----:B------:R-:W-:Y:S01]  /*2470*/  @!P0 IMAD.MOV R14, RZ, RZ, -R14 ;  /* 0x000000ffff0e8224 */ /* 0x000fe200078e0a0e */
[----:B------:R-:W-:Y:S01]  /*2480*/  IABS R19, R53 ;  /* 0x0000003500137213 */ /* 0x000fe20000000000 */
[----:B------:R-:W-:Y:S01]  /*2490*/  @!P3 IMAD.IADD R15, R15, 0x1, -R0 ;  /* 0x000000010f0fb824 */ /* 0x000fe200078e0a00 */
[----:B------:R-:W-:Y:S02]  /*24a0*/  ISETP.GE.AND P3, PT, R53, RZ, PT ;  /* 0x000000ff3500720c */ /* 0x000fe40003f66270 */
[----:B------:R-:W-:Y:S04]  /*24b0*/  STL [R1+0x2510], R14 ;  /* 0x0025100e01007387 */ /* 0x000fe80000100800 */
[----:B------:R-:W4:Y:S01]  /*24c0*/  LDL.LU R53, [R1+0x174] ;  /* 0x0001740001357983 */ /* 0x000f220000300800 */
[----:B------:R-:W-:-:S05]  /*24d0*/  IABS R16, R46 ;  /* 0x0000002e00107213 */ /* 0x000fca0000000000 */
[----:B------:R-:W-:-:S04]  /*24e0*/  IMAD.HI.U32 R2, R4, R16, RZ ;  /* 0x0000001004027227 */ /* 0x000fc800078e00ff */
[----:B------:R-:W-:-:S04]  /*24f0*/  IMAD.MOV R2, RZ, RZ, -R2 ;  /* 0x000000ffff027224 */ /* 0x000fc800078e0a02 */
[----:B------:R-:W-:Y:S02]  /*2500*/  IMAD R16, R0, R2, R16 ;  /* 0x0000000200107224 */ /* 0x000fe400078e0210 */
[----:B------:R-:W-:-:S03]  /*2510*/  IMAD.HI.U32 R2, R4, R18, RZ ;  /* 0x0000001204027227 */ /* 0x000fc600078e00ff */
[----:B------:R-:W-:Y:S01]  /*2520*/  ISETP.GT.U32.AND P6, PT, R0, R16, PT ;  /* 0x000000100000720c */ /* 0x000fe20003fc4070 */
[----:B------:R-:W-:Y:S01]  /*2530*/  IMAD.MOV R2, RZ, RZ, -R2 ;  /* 0x000000ffff027224 */ /* 0x000fe200078e0a02 */
[----:B------:R-:W-:-:S03]  /*2540*/  IABS R17, R47 ;  /* 0x0000002f00117213 */ /* 0x000fc60000000000 */
[----:B------:R-:W-:Y:S02]  /*2550*/  IMAD R18, R0, R2, R18 ;  /* 0x0000000200127224 */ /* 0x000fe400078e0212 */
[----:B------:R-:W-:-:S04]  /*2560*/  IMAD.HI.U32 R5, R4, R17, RZ ;  /* 0x0000001104057227 */ /* 0x000fc800078e00ff */
[----:B------:R-:W-:Y:S02]  /*2570*/  IMAD.MOV R5, RZ, RZ, -R5 ;  /* 0x000000ffff057224 */ /* 0x000fe400078e0a05 */
[----:B------:R-:W-:Y:S01]  /*2580*/  @!P6 IMAD.IADD R16, R16, 0x1, -R0 ;  /* 0x000000011010e824 */ /* 0x000fe200078e0a00 */
[C---:B------:R-:W-:Y:S01]  /*2590*/  ISETP.GT.U32.AND P6, PT, R0.reuse, R18, PT ;  /* 0x000000120000720c */ /* 0x040fe20003fc4070 */
[----:B------:R-:W-:-:S05]  /*25a0*/  IMAD R17, R0, R5, R17 ;  /* 0x0000000500117224 */ /* 0x000fca00078e0211 */
[----:B------:R-:W-:Y:S02]  /*25b0*/  ISETP.GT.U32.AND P0, PT, R0, R17, PT ;  /* 0x000000110000720c */ /* 0x000fe40003f04070 */
[----:B------:R-:W-:-:S05]  /*25c0*/  IABS R22, R50 ;  /* 0x0000003200167213 */ /* 0x000fca0000000000 */
[----:B------:R-:W-:Y:S02]  /*25d0*/  @!P6 IMAD.IADD R18, R18, 0x1, -R0 ;  /* 0x000000011212e824 */ /* 0x000fe400078e0a00 */
[----:B------:R-:W-:-:S03]  /*25e0*/  IMAD.HI.U32 R5, R4, R19, RZ ;  /* 0x0000001304057227 */ /* 0x000fc600078e00ff */
[C---:B------:R-:W-:Y:S01]  /*25f0*/  ISETP.GT.U32.AND P6, PT, R0.reuse, R18, PT ;  /* 0x000000120000720c */ /* 0x040fe20003fc4070 */
[----:B------:R-:W-:Y:S01]  /*2600*/  @!P0 IMAD.IADD R17, R17, 0x1, -R0 ;  /* 0x0000000111118824 */ /* 0x000fe200078e0a00 */
[----:B------:R-:W-:Y:S01]  /*2610*/  IABS R20, R48 ;  /* 0x0000003000147213 */ /* 0x000fe20000000000 */
[----:B------:R-:W-:Y:S01]  /*2620*/  IMAD.MOV R5, RZ, RZ, -R5 ;  /* 0x000000ffff057224 */ /* 0x000fe200078e0a05 */
[----:B------:R-:W-:Y:S02]  /*2630*/  ISETP.GT.U32.AND P0, PT, R0, R16, PT ;  /* 0x000000100000720c */ /* 0x000fe40003f04070 */
[----:B------:R-:W-:Y:S01]  /*2640*/  ISETP.GE.AND P4, PT, R46, RZ, PT ;  /* 0x000000ff2e00720c */ /* 0x000fe20003f86270 */
[----:B------:R-:W-:Y:S02]  /*2650*/  IMAD R19, R0, R5, R19 ;  /* 0x0000000500137224 */ /* 0x000fe400078e0213 */
[----:B------:R-:W-:-:S04]  /*2660*/  IMAD.HI.U32 R5, R4, R20, RZ ;  /* 0x0000001404057227 */ /* 0x000fc800078e00ff */
[----:B------:R-:W-:Y:S01]  /*2670*/  @!P1 IMAD.MOV R15, RZ, RZ, -R15 ;  /* 0x000000ffff0f9224 */ /* 0x000fe200078e0a0f */
[----:B------:R-:W-:Y:S01]  /*2680*/  ISETP.GT.U32.AND P1, PT, R0, R17, PT ;  /* 0x000000110000720c */ /* 0x000fe20003f24070 */
[--C-:B------:R-:W-:Y:S02]  /*2690*/  @!P6 IMAD.IADD R18, R18, 0x1, -R0.reuse ;  /* 0x000000011212e824 */ /* 0x100fe400078e0a00 */
[----:B------:R-:W-:Y:S01]  /*26a0*/  IMAD.MOV R5, RZ, RZ, -R5 ;  /* 0x000000ffff057224 */ /* 0x000fe200078e0a05 */
[----:B------:R-:W-:Y:S01]  /*26b0*/  ISETP.GE.AND P5, PT, R47, RZ, PT ;  /* 0x000000ff2f00720c */ /* 0x000fe20003fa6270 */
[----:B------:R-:W-:Y:S01]  /*26c0*/  @!P0 IMAD.IADD R16, R16, 0x1, -R0 ;  /* 0x0000000110108824 */ /* 0x000fe200078e0a00 */
[C---:B------:R-:W-:Y:S01]  /*26d0*/  ISETP.GT.U32.AND P0, PT, R0.reuse, R19, PT ;  /* 0x000000130000720c */ /* 0x040fe20003f04070 */
[----:B------:R-:W-:Y:S02]  /*26e0*/  IMAD R20, R0, R5, R20 ;  /* 0x0000000500147224 */ /* 0x000fe400078e0214 */
[----:B------:R-:W-:Y:S01]  /*26f0*/  @!P4 IMAD.MOV R16, RZ, RZ, -R16 ;  /* 0x000000ffff10c224 */ /* 0x000fe200078e0a10 */
[----:B------:R-:W-:-:S02]  /*2700*/  IABS R23, R51 ;  /* 0x0000003300177213 */ /* 0x000fc40000000000 */
[----:B------:R-:W-:Y:S01]  /*2710*/  ISETP.GT.U32.AND P4, PT, R0, R20, PT ;  /* 0x000000140000720c */ /* 0x000fe20003f84070 */
[----:B------:R-:W-:Y:S02]  /*2720*/  @!P1 IMAD.IADD R17, R17, 0x1, -R0 ;  /* 0x0000000111119824 */ /* 0x000fe400078e0a00 */
[----:B------:R-:W-:-:S04]  /*2730*/  IMAD.HI.U32 R5, R4, R23, RZ ;  /* 0x0000001704057227 */ /* 0x000fc800078e00ff */
[----:B------:R-:W-:Y:S02]  /*2740*/  @!P5 IMAD.MOV R17, RZ, RZ, -R17 ;  /* 0x000000ffff11d224 */ /* 0x000fe400078e0a11 */
[--C-:B------:R-:W-:Y:S02]  /*2750*/  @!P0 IMAD.IADD R19, R19, 0x1, -R0.reuse ;  /* 0x0000000113138824 */ /* 0x100fe400078e0a00 */
[----:B------:R-:W-:Y:S02]  /*2760*/  IMAD.MOV R5, RZ, RZ, -R5 ;  /* 0x000000ffff057224 */ /* 0x000fe400078e0a05 */
[----:B------:R-:W-:Y:S01]  /*2770*/  @!P4 IMAD.IADD R20, R20, 0x1, -R0 ;  /* 0x000000011414c824 */ /* 0x000fe200078e0a00 */
[C---:B------:R-:W-:Y:S01]  /*2780*/  ISETP.GT.U32.AND P4, PT, R0.reuse, R19, PT ;  /* 0x000000130000720c */ /* 0x040fe20003f84070 */
[----:B------:R-:W-:Y:S02]  /*2790*/  IMAD R23, R0, R5, R23 ;  /* 0x0000000500177224 */ /* 0x000fe400078e0217 */
[----:B------:R-:W-:-:S03]  /*27a0*/  @!P2 IMAD.MOV R18, RZ, RZ, -R18 ;  /* 0x000000ffff12a224 */ /* 0x000fc600078e0a12 */
[----:B------:R-:W-:Y:S02]  /*27b0*/  ISETP.GT.U32.AND P2, PT, R0, R23, PT ;  /* 0x000000170000720c */ /* 0x000fe40003f44070 */
[----:B------:R-:W-:Y:S02]  /*27c0*/  IABS R5, R54 ;  /* 0x0000003600057213 */ /* 0x000fe40000000000 */
[----:B------:R-:W-:-:S03]  /*27d0*/  ISETP.GE.AND P0, PT, R48, RZ, PT ;  /* 0x000000ff3000720c */ /* 0x000fc60003f06270 */
[----:B------:R-:W-:Y:S02]  /*27e0*/  @!P4 IMAD.IADD R19, R19, 0x1, -R0 ;  /* 0x000000011313c824 */ /* 0x000fe400078e0a00 */
[----:B------:R-:W-:-:S04]  /*27f0*/  IMAD.HI.U32 R26, R4, R5, RZ ;  /* 0x00000005041a7227 */ /* 0x000fc800078e00ff */
[----:B------:R-:W-:Y:S02]  /*2800*/  @!P2 IMAD.IADD R23, R23, 0x1, -R0 ;  /* 0x000000011717a824 */ /* 0x000fe400078e0a00 */
[----:B------:R-:W-:Y:S02]  /*2810*/  IMAD.MOV R26, RZ, RZ, -R26 ;  /* 0x000000ffff1a7224 */ /* 0x000fe400078e0a1a */
[----:B------:R-:W-:Y:S01]  /*2820*/  @!P3 IMAD.MOV R19, RZ, RZ, -R19 ;  /* 0x000000ffff13b224 */ /* 0x000fe200078e0a13 */
[C---:B------:R-:W-:Y:S01]  /*2830*/  ISETP.GT.U32.AND P3, PT, R0.reuse, R23, PT ;  /* 0x000000170000720c */ /* 0x040fe20003f64070 */
[----:B------:R-:W-:Y:S01]  /*2840*/  IMAD R26, R0, R26, R5 ;  /* 0x0000001a001a7224 */ /* 0x000fe200078e0205 */
[----:B------:R-:W-:Y:S04]  /*2850*/  STL [R1+0x2518], R15 ;  /* 0x0025180f01007387 */ /* 0x000fe80000100800 */
[----:B------:R-:W-:Y:S04]  /*2860*/  STL [R1+0x251c], R16 ;  /* 0x00251c1001007387 */ /* 0x000fe80000100800 */
[----:B------:R-:W-:Y:S03]  /*2870*/  STL [R1+0x2520], R17 ;  /* 0x0025201101007387 */ /* 0x000fe60000100800 */
[----:B------:R-:W-:Y:S01]  /*2880*/  @!P3 IMAD.IADD R23, R23, 0x1, -R0 ;  /* 0x000000011717b824 */ /* 0x000fe200078e0a00 */
[----:B------:R0:W-:Y:S01]  /*2890*/  STL [R1+0x2524], R18 ;  /* 0x0025241201007387 */ /* 0x0001e20000100800 */
[----:B------:R-:W-:-:S03]  /*28a0*/  ISETP.GE.AND P3, PT, R54, RZ, PT ;  /* 0x000000ff3600720c */ /* 0x000fc60003f66270 */
[----:B------:R-:W4:Y:S01]  /*28b0*/  LDL.LU R54, [R1+0x190] ;  /* 0x0001900001367983 */ /* 0x000f220000300800 */
[----:B------:R-:W-:Y:S02]  /*28c0*/  IABS R27, R55 ;  /* 0x00000037001b7213 */ /* 0x000fe40000000000 */
[----:B------:R-:W-:Y:S02]  /*28d0*/  IABS R28, R56 ;  /* 0x00000038001c7213 */ /* 0x000fe40000000000 */
[----:B--2---:R-:W-:Y:S01]  /*28e0*/  IABS R21, R49 ;  /* 0x0000003100157213 */ /* 0x004fe20000000000 */
[----:B0-----:R-:W0:Y:S04]  /*28f0*/  LDC R18, c[0x0][0x230] ;  /* 0x00008c00ff127b82 */ /* 0x001e280000000800 */
[----:B------:R-:W-:-:S04]  /*2900*/  IMAD.HI.U32 R2, R4, R21, RZ ;  /* 0x0000001504027227 */ /* 0x000fc800078e00ff */
[----:B------:R-:W-:-:S04]  /*2910*/  IMAD.MOV R2, RZ, RZ, -R2 ;  /* 0x000000ffff027224 */ /* 0x000fc800078e0a02 */
[----:B------:R-:W-:Y:S02]  /*2920*/  IMAD R21, R0, R2, R21 ;  /* 0x0000000200157224 */ /* 0x000fe400078e0215 */
[----:B------:R-:W-:-:S04]  /*2930*/  IMAD.HI.U32 R2, R4, R22, RZ ;  /* 0x0000001604027227 */ /* 0x000fc800078e00ff */
[----:B------:R-:W-:-:S04]  /*2940*/  IMAD.MOV R2, RZ, RZ, -R2 ;  /* 0x000000ffff027224 */ /* 0x000fc800078e0a02 */
[----:B------:R-:W-:-:S05]  /*2950*/  IMAD R22, R0, R2, R22 ;  /* 0x0000000200167224 */ /* 0x000fca00078e0216 */
[C---:B------:R-:W-:Y:S02]  /*2960*/  ISETP.GT.U32.AND P6, PT, R0.reuse, R22, PT ;  /* 0x000000160000720c */ /* 0x040fe40003fc4070 */
[----:B------:R-:W-:Y:S02]  /*2970*/  ISETP.GT.U32.AND P1, PT, R0, R21, PT ;  /* 0x000000150000720c */ /* 0x000fe40003f24070 */
[----:B---3--:R-:W-:-:S09]  /*2980*/  IABS R24, R52 ;  /* 0x0000003400187213 */ /* 0x008fd20000000000 */
[----:B------:R-:W-:Y:S02]  /*2990*/  @!P6 IMAD.IADD R22, R22, 0x1, -R0 ;  /* 0x000000011616e824 */ /* 0x000fe400078e0a00 */
[----:B------:R-:W-:-:S04]  /*29a0*/  IMAD.HI.U32 R2, R4, R24, RZ ;  /* 0x0000001804027227 */ /* 0x000fc800078e00ff */
[----:B------:R-:W-:Y:S01]  /*29b0*/  IMAD.MOV R2, RZ, RZ, -R2 ;  /* 0x000000ffff027224 */ /* 0x000fe200078e0a02 */
[----:B----4-:R-:W-:Y:S02]  /*29c0*/  IABS R25, R53 ;  /* 0x0000003500197213 */ /* 0x010fe40000000000 */
[C---:B------:R-:W-:Y:S01]  /*29d0*/  ISETP.GT.U32.AND P5, PT, R0.reuse, R22, PT ;  /* 0x000000160000720c */ /* 0x040fe20003fa4070 */
[----:B------:R-:W-:Y:S02]  /*29e0*/  IMAD R24, R0, R2, R24 ;  /* 0x0000000200187224 */ /* 0x000fe400078e0218 */
[----:B------:R-:W-:-:S04]  /*29f0*/  IMAD.HI.U32 R2, R4, R25, RZ ;  /* 0x0000001904027227 */ /* 0x000fc800078e00ff */
[----:B------:R-:W-:Y:S02]  /*2a00*/  IMAD.MOV R2, RZ, RZ, -R2 ;  /* 0x000000ffff027224 */ /* 0x000fe400078e0a02 */
[--C-:B------:R-:W-:Y:S02]  /*2a10*/  @!P1 IMAD.IADD R21, R21, 0x1, -R0.reuse ;  /* 0x0000000115159824 */ /* 0x100fe400078e0a00 */
[C---:B------:R-:W-:Y:S01]  /*2a20*/  IMAD R25, R0.reuse, R2, R25 ;  /* 0x0000000200197224 */ /* 0x040fe200078e0219 */
[----:B------:R-:W-:Y:S01]  /*2a30*/  ISETP.GT.U32.AND P1, PT, R0, R20, PT ;  /* 0x000000140000720c */ /* 0x000fe20003f24070 */
[----:B------:R-:W-:Y:S01]  /*2a40*/  @!P5 IMAD.IADD R22, R22, 0x1, -R0 ;  /* 0x000000011616d824 */ /* 0x000fe200078e0a00 */
[C---:B------:R-:W-:Y:S02]  /*2a50*/  ISETP.GT.U32.AND P6, PT, R0.reuse, R21, PT ;  /* 0x000000150000720c */ /* 0x040fe40003fc4070 */
[----:B------:R-:W-:Y:S02]  /*2a60*/  ISETP.GT.U32.AND P5, PT, R0, R25, PT ;  /* 0x000000190000720c */ /* 0x000fe40003fa4070 */
[----:B------:R-:W-:-:S07]  /*2a70*/  ISETP.GE.AND P4, PT, R49, RZ, PT ;  /* 0x000000ff3100720c */ /* 0x000fce0003f86270 */
[--C-:B------:R-:W-:Y:S02]  /*2a80*/  @!P1 IMAD.IADD R20, R20, 0x1, -R0.reuse ;  /* 0x0000000114149824 */ /* 0x100fe400078e0a00 */
[--C-:B------:R-:W-:Y:S02]  /*2a90*/  @!P6 IMAD.IADD R21, R21, 0x1, -R0.reuse ;  /* 0x000000011515e824 */ /* 0x100fe400078e0a00 */
[----:B------:R-:W-:Y:S02]  /*2aa0*/  @!P5 IMAD.IADD R25, R25, 0x1, -R0 ;  /* 0x000000011919d824 */ /* 0x000fe400078e0a00 */
[----:B------:R-:W-:Y:S02]  /*2ab0*/  @!P0 IMAD.MOV R20, RZ, RZ, -R20 ;  /* 0x000000ffff148224 */ /* 0x000fe400078e0a14 */
[----:B------:R-:W-:Y:S01]  /*2ac0*/  @!P4 IMAD.MOV R21, RZ, RZ, -R21 ;  /* 0x000000ffff15c224 */ /* 0x000fe200078e0a15 */
[C---:B------:R-:W-:Y:S02]  /*2ad0*/  ISETP.GT.U32.AND P0, PT, R0.reuse, R25, PT ;  /* 0x000000190000720c */ /* 0x040fe40003f04070 */
[----:B------:R-:W-:-:S02]  /*2ae0*/  ISETP.GT.U32.AND P4, PT, R0, R26, PT ;  /* 0x0000001a0000720c */ /* 0x000fc40003f84070 */
[----:B------:R-:W-:Y:S02]  /*2af0*/  ISETP.GE.AND P6, PT, R50, RZ, PT ;  /* 0x000000ff3200720c */ /* 0x000fe40003fc6270 */
[----:B------:R-:W-:-:S07]  /*2b00*/  ISETP.GT.U32.AND P1, PT, R0, R24, PT ;  /* 0x000000180000720c */ /* 0x000fce0003f24070 */
[--C-:B------:R-:W-:Y:S01]  /*2b10*/  @!P0 IMAD.IADD R25, R25, 0x1, -R0.reuse ;  /* 0x0000000119198824 */ /* 0x100fe200078e0a00 */
[----:B------:R-:W-:Y:S01]  /*2b20*/  ISETP.GE.AND P0, PT, R55, RZ, PT ;  /* 0x000000ff3700720c */ /* 0x000fe20003f06270 */
[----:B------:R-:W-:Y:S01]  /*2b30*/  @!P4 IMAD.IADD R26, R26, 0x1, -R0 ;  /* 0x000000011a1ac824 */ /* 0x000fe200078e0a00 */
[----:B------:R-:W-:Y:S01]  /*2b40*/  ISETP.GE.AND P4, PT, R56, RZ, PT ;  /* 0x000000ff3800720c */ /* 0x000fe20003f86270 */
[----:B------:R-:W2:Y:S01]  /*2b50*/  LDL.LU R55, [R1+0x194] ;  /* 0x0001940001377983 */ /* 0x000ea20000300800 */
[----:B------:R-:W-:-:S03]  /*2b60*/  @!P6 IMAD.MOV R22, RZ, RZ, -R22 ;  /* 0x000000ffff16e224 */ /* 0x000fc600078e0a16 */
[----:B------:R-:W3:Y:S01]  /*2b70*/  LDL.LU R56, [R1+0x198] ;  /* 0x0001980001387983 */ /* 0x000ee20000300800 */
[----:B------:R-:W-:-:S03]  /*2b80*/  ISETP.GE.AND P6, PT, R53, RZ, PT ;  /* 0x000000ff3500720c */ /* 0x000fc60003fc6270 */
[----:B------:R-:W4:Y:S01]  /*2b90*/  LDL.LU R53, [R1+0x19c] ;  /* 0x00019c0001357983 */ /* 0x000f220000300800 */
[----:B------:R-:W-:Y:S02]  /*2ba0*/  @!P1 IMAD.IADD R24, R24, 0x1, -R0 ;  /* 0x0000000118189824 */ /* 0x000fe400078e0a00 */
[----:B------:R-:W-:-:S03]  /*2bb0*/  IMAD.HI.U32 R2, R4, R27, RZ ;  /* 0x0000001b04027227 */ /* 0x000fc600078e00ff */
[----:B------:R-:W-:Y:S01]  /*2bc0*/  ISETP.GT.U32.AND P5, PT, R0, R24, PT ;  /* 0x000000180000720c */ /* 0x000fe20003fa4070 */
[----:B------:R-:W-:Y:S01]  /*2bd0*/  IMAD.MOV R2, RZ, RZ, -R2 ;  /* 0x000000ffff027224 */ /* 0x000fe200078e0a02 */
[----:B------:R-:W-:-:S03]  /*2be0*/  ISETP.GE.AND P1, PT, R52, RZ, PT ;  /* 0x000000ff3400720c */ /* 0x000fc60003f26270 */
[----:B------:R-:W-:Y:S02]  /*2bf0*/  IMAD R27, R0, R2, R27 ;  /* 0x00000002001b7224 */ /* 0x000fe400078e021b */
[----:B------:R-:W-:-:S04]  /*2c00*/  IMAD.HI.U32 R2, R4, R28, RZ ;  /* 0x0000001c04027227 */ /* 0x000fc800078e00ff */
[----:B------:R-:W-:Y:S02]  /*2c10*/  IMAD.MOV R2, RZ, RZ, -R2 ;  /* 0x000000ffff027224 */ /* 0x000fe400078e0a02 */
[----:B------:R-:W-:Y:S02]  /*2c20*/  @!P5 IMAD.IADD R24, R24, 0x1, -R0 ;  /* 0x000000011818d824 */ /* 0x000fe400078e0a00 */
[----:B------:R-:W-:Y:S02]  /*2c30*/  IMAD R28, R0, R2, R28 ;  /* 0x00000002001c7224 */ /* 0x000fe400078e021c */
[----:B------:R-:W-:-:S03]  /*2c40*/  @!P1 IMAD.MOV R24, RZ, RZ, -R24 ;  /* 0x000000ffff189224 */ /* 0x000fc600078e0a18 */
[----:B------:R-:W-:Y:S02]  /*2c50*/  ISETP.GT.U32.AND P1, PT, R0, R28, PT ;  /* 0x0000001c0000720c */ /* 0x000fe40003f24070 */
[----:B------:R-:W-:-:S11]  /*2c60*/  IABS R2, R59 ;  /* 0x0000003b00027213 */ /* 0x000fd60000000000 */
[----:B------:R-:W-:Y:S01]  /*2c70*/  @!P1 IMAD.IADD R28, R28, 0x1, -R0 ;  /* 0x000000011c1c9824 */ /* 0x000fe200078e0a00 */
[----:B------:R-:W-:Y:S02]  /*2c80*/  ISETP.GE.AND P1, PT, R59, RZ, PT ;  /* 0x000000ff3b00720c */ /* 0x000fe40003f26270 */
[----:B------:R-:W2:Y:S01]  /*2c90*/  LDL.LU R59, [R1+0x1a0] ;  /* 0x0001a000013b7983 */ /* 0x000ea20000300800 */
[----:B------:R-:W-:Y:S02]  /*2ca0*/  ISETP.GE.AND P2, PT, R51, RZ, PT ;  /* 0x000000ff3300720c */ /* 0x000fe40003f46270 */
[----:B------:R-:W-:Y:S02]  /*2cb0*/  ISETP.GT.U32.AND P5, PT, R0, R27, PT ;  /* 0x0000001b0000720c */ /* 0x000fe40003fa4070 */
[----:B------:R-:W-:-:S09]  /*2cc0*/  IABS R29, R57 ;  /* 0x00000039001d7213 */ /* 0x000fd20000000000 */
[----:B------:R-:W-:Y:S01]  /*2cd0*/  @!P2 IMAD.MOV R23, RZ, RZ, -R23 ;  /* 0x000000ffff17a224 */ /* 0x000fe200078e0a17 */
[----:B------:R-:W-:Y:S01]  /*2ce0*/  ISETP.GT.U32.AND P2, PT, R0, R26, PT ;  /* 0x0000001a0000720c */ /* 0x000fe20003f44070 */
[----:B------:R-:W-:Y:S02]  /*2cf0*/  @!P5 IMAD.IADD R27, R27, 0x1, -R0 ;  /* 0x000000011b1bd824 */ /* 0x000fe400078e0a00 */
[----:B------:R-:W-:Y:S01]  /*2d00*/  IMAD.HI.U32 R5, R4, R29, RZ ;  /* 0x0000001d04057227 */ /* 0x000fe200078e00ff */
[----:B------:R-:W-:Y:S02]  /*2d10*/  IABS R30, R58 ;  /* 0x0000003a001e7213 */ /* 0x000fe40000000000 */
[----:B------:R-:W-:Y:S01]  /*2d20*/  ISETP.GT.U32.AND P5, PT, R0, R27, PT ;  /* 0x0000001b0000720c */ /* 0x000fe20003fa4070 */
[----:B------:R-:W-:-:S04]  /*2d30*/  IMAD.MOV R5, RZ, RZ, -R5 ;  /* 0x000000ffff057224 */ /* 0x000fc800078e0a05 */
[----:B------:R-:W-:Y:S02]  /*2d40*/  IMAD R29, R0, R5, R29 ;  /* 0x00000005001d7224 */ /* 0x000fe400078e021d */
[----:B------:R-:W-:Y:S02]  /*2d50*/  @!P2 IMAD.IADD R26, R26, 0x1, -R0 ;  /* 0x000000011a1aa824 */ /* 0x000fe400078e0a00 */
[----:B------:R-:W-:-:S04]  /*2d60*/  IMAD.HI.U32 R5, R4, R30, RZ ;  /* 0x0000001e04057227 */ /* 0x000fc800078e00ff */
[----:B------:R-:W-:Y:S01]  /*2d70*/  @!P3 IMAD.MOV R26, RZ, RZ, -R26 ;  /* 0x000000ffff1ab224 */ /* 0x000fe200078e0a1a */
[----:B------:R-:W-:Y:S01]  /*2d80*/  ISETP.GT.U32.AND P3, PT, R0, R28, PT ;  /* 0x0000001c0000720c */ /* 0x000fe20003f64070 */
[----:B------:R-:W-:-:S04]  /*2d90*/  IMAD.HI.U32 R31, R4, R2, RZ ;  /* 0x00000002041f7227 */ /* 0x000fc800078e00ff */
[----:B------:R-:W-:Y:S02]  /*2da0*/  IMAD.MOV R5, RZ, RZ, -R5 ;  /* 0x000000ffff057224 */ /* 0x000fe400078e0a05 */
[----:B------:R-:W-:Y:S02]  /*2db0*/  @!P5 IMAD.IADD R27, R27, 0x1, -R0 ;  /* 0x000000011b1bd824 */ /* 0x000fe400078e0a00 */
[----:B------:R-:W-:Y:S02]  /*2dc0*/  IMAD.MOV R31, RZ, RZ, -R31 ;  /* 0x000000ffff1f7224 */ /* 0x000fe400078e0a1f */
[C---:B------:R-:W-:Y:S01]  /*2dd0*/  IMAD R30, R0.reuse, R5, R30 ;  /* 0x00000005001e7224 */ /* 0x040fe200078e021e */
[C---:B------:R-:W-:Y:S01]  /*2de0*/  ISETP.GT.U32.AND P5, PT, R0.reuse, R29, PT ;  /* 0x0000001d0000720c */ /* 0x040fe20003fa4070 */
[----:B------:R-:W-:Y:S01]  /*2df0*/  @!P6 IMAD.MOV R25, RZ, RZ, -R25 ;  /* 0x000000ffff19e224 */ /* 0x000fe200078e0a19 */
[----:B------:R-:W-:Y:S01]  /*2e00*/  ISETP.GE.AND P6, PT, R57, RZ, PT ;  /* 0x000000ff3900720c */ /* 0x000fe20003fc6270 */
[C---:B------:R-:W-:Y:S01]  /*2e10*/  IMAD R31, R0.reuse, R31, R2 ;  /* 0x0000001f001f7224 */ /* 0x040fe200078e0202 */
[----:B------:R-:W2:Y:S01]  /*2e20*/  LDL.LU R57, [R1+0x1a4] ;  /* 0x0001a40001397983 */ /* 0x000ea20000300800 */
[----:B------:R-:W-:Y:S01]  /*2e30*/  @!P0 IMAD.MOV R27, RZ, RZ, -R27 ;  /* 0x000000ffff1b8224 */ /* 0x000fe200078e0a1b */
[----:B------:R-:W-:Y:S01]  /*2e40*/  ISETP.GT.U32.AND P0, PT, R0, R30, PT ;  /* 0x0000001e0000720c */ /* 0x000fe20003f04070 */
[----:B------:R-:W-:Y:S01]  /*2e50*/  @!P3 IMAD.IADD R28, R28, 0x1, -R0 ;  /* 0x000000011c1cb824 */ /* 0x000fe200078e0a00 */
[----:B------:R-:W-:-:S02]  /*2e60*/  ISETP.GT.U32.AND P3, PT, R0, R31, PT ;  /* 0x0000001f0000720c */ /* 0x000fc40003f64070 */
[----:B------:R-:W-:Y:S02]  /*2e70*/  ISETP.GE.AND P2, PT, R58, RZ, PT ;  /* 0x000000ff3a00720c */ /* 0x000fe40003f46270 */
[----:B------:R-:W2:Y:S01]  /*2e80*/  LDL.LU R58, [R1+0x1a8] ;  /* 0x0001a800013a7983 */ /* 0x000ea20000300800 */
[----:B------:R-:W-:Y:S01]  /*2e90*/  IABS R32, R54 ;  /* 0x0000003600207213 */ /* 0x000fe20000000000 */
[----:B------:R-:W-:-:S04]  /*2ea0*/  @!P5 IMAD.IADD R29, R29, 0x1, -R0 ;  /* 0x000000011d1dd824 */ /* 0x000fc800078e0a00 */
[----:B------:R-:W-:Y:S01]  /*2eb0*/  IMAD.HI.U32 R2, R4, R32, RZ ;  /* 0x0000002004027227 */ /* 0x000fe200078e00ff */
[----:B------:R-:W-:-:S03]  /*2ec0*/  ISETP.GT.U32.AND P5, PT, R0, R29, PT ;  /* 0x0000001d0000720c */ /* 0x000fc60003fa4070 */
[--C-:B------:R-:W-:Y:S02]  /*2ed0*/  @!P0 IMAD.IADD R30, R30, 0x1, -R0.reuse ;  /* 0x000000011e1e8824 */ /* 0x100fe400078e0a00 */
[----:B------:R-:W-:Y:S02]  /*2ee0*/  @!P3 IMAD.IADD R31, R31, 0x1, -R0 ;  /* 0x000000011f1fb824 */ /* 0x000fe400078e0a00 */
[----:B------:R-:W-:Y:S01]  /*2ef0*/  IMAD.MOV R2, RZ, RZ, -R2 ;  /* 0x000000ffff027224 */ /* 0x000fe200078e0a02 */
[C---:B------:R-:W-:Y:S01]  /*2f00*/  ISETP.GT.U32.AND P3, PT, R0.reuse, R30, PT ;  /* 0x0000001e0000720c */ /* 0x040fe20003f64070 */
[----:B------:R-:W-:Y:S01]  /*2f10*/  @!P4 IMAD.MOV R28, RZ, RZ, -R28 ;  /* 0x000000ffff1cc224 */ /* 0x000fe200078e0a1c */
[C---:B------:R-:W-:Y:S01]  /*2f20*/  ISETP.GT.U32.AND P4, PT, R0.reuse, R31, PT ;  /* 0x0000001f0000720c */ /* 0x040fe20003f84070 */
[----:B------:R-:W-:Y:S02]  /*2f30*/  IMAD R32, R0, R2, R32 ;  /* 0x0000000200207224 */ /* 0x000fe400078e0220 */
[----:B------:R-:W-:-:S03]  /*2f40*/  @!P5 IMAD.IADD R29, R29, 0x1, -R0 ;  /* 0x000000011d1dd824 */ /* 0x000fc600078e0a00 */
[----:B------:R-:W-:-:S05]  /*2f50*/  ISETP.GT.U32.AND P5, PT, R0, R32, PT ;  /* 0x000000200000720c */ /* 0x000fca0003fa4070 */
[--C-:B------:R-:W-:Y:S02]  /*2f60*/  @!P3 IMAD.IADD R30, R30, 0x1, -R0.reuse ;  /* 0x000000011e1eb824 */ /* 0x100fe400078e0a00 */
[----:B------:R-:W-:-:S06]  /*2f70*/  @!P4 IMAD.IADD R31, R31, 0x1, -R0 ;  /* 0x000000011f1fc824 */ /* 0x000fcc00078e0a00 */
[----:B------:R-:W-:-:S05]  /*2f80*/  @!P5 IMAD.IADD R32, R32, 0x1, -R0 ;  /* 0x000000012020d824 */ /* 0x000fca00078e0a00 */
[----:B------:R-:W-:Y:S02]  /*2f90*/  ISETP.GT.U32.AND P5, PT, R0, R32, PT ;  /* 0x000000200000720c */ /* 0x000fe40003fa4070 */
[----:B------:R-:W-:Y:S02]  /*2fa0*/  ISETP.GE.AND P0, PT, R54, RZ, PT ;  /* 0x000000ff3600720c */ /* 0x000fe40003f06270 */
[----:B------:R-:W2:Y:S09]  /*2fb0*/  LDL.LU R54, [R1+0x1ac] ;  /* 0x0001ac0001367983 */ /* 0x000eb20000300800 */
[----:B------:R-:W-:Y:S01]  /*2fc0*/  @!P5 IMAD.IADD R32, R32, 0x1, -R0 ;  /* 0x000000012020d824 */ /* 0x000fe200078e0a00 */
[----:B---3--:R-:W-:-:S02]  /*2fd0*/  IABS R34, R56 ;  /* 0x0000003800227213 */ /* 0x008fc40000000000 */
[----:B----4-:R-:W-:-:S03]  /*2fe0*/  IABS R35, R53 ;  /* 0x0000003500237213 */ /* 0x010fc60000000000 */
[----:B------:R-:W-:-:S04]  /*2ff0*/  IMAD.HI.U32 R5, R4, R34, RZ ;  /* 0x0000002204057227 */ /* 0x000fc800078e00ff */
[----:B------:R-:W-:-:S04]  /*3000*/  IMAD.HI.U32 R2, R4, R35, RZ ;  /* 0x0000002304027227 */ /* 0x000fc800078e00ff */
[----:B------:R-:W-:Y:S02]  /*3010*/  IMAD.MOV R5, RZ, RZ, -R5 ;  /* 0x000000ffff057224 */ /* 0x000fe400078e0a05 */
[----:B------:R-:W-:Y:S02]  /*3020*/  IMAD.MOV R2, RZ, RZ, -R2 ;  /* 0x000000ffff027224 */ /* 0x000fe400078e0a02 */
[C---:B------:R-:W-:Y:S02]  /*3030*/  IMAD R34, R0.reuse, R5, R34 ;  /* 0x0000000500227224 */ /* 0x040fe400078e0222 */
[----:B------:R-:W-:-:S03]  /*3040*/  IMAD R35, R0, R2, R35 ;  /* 0x0000000200237224 */ /* 0x000fc600078e0223 */
[C---:B------:R-:W-:Y:S02]  /*3050*/  ISETP.GT.U32.AND P3, PT, R0.reuse, R34, PT ;  /* 0x000000220000720c */ /* 0x040fe40003f64070 */
[----:B------:R-:W-:-:S11]  /*3060*/  ISETP.GT.U32.AND P4, PT, R0, R35, PT ;  /* 0x000000230000720c */ /* 0x000fd60003f84070 */
[--C-:B------:R-:W-:Y:S02]  /*3070*/  @!P3 IMAD.IADD R34, R34, 0x1, -R0.reuse ;  /* 0x000000012222b824 */ /* 0x100fe400078e0a00 */
[----:B------:R-:W-:-:S03]  /*3080*/  @!P4 IMAD.IADD R35, R35, 0x1, -R0 ;  /* 0x000000012323c824 */ /* 0x000fc600078e0a00 */
[----:B------:R-:W-:Y:S02]  /*3090*/  ISETP.GT.U32.AND P4, PT, R0, R34, PT ;  /* 0x000000220000720c */ /* 0x000fe40003f84070 */
[----:B--2---:R-:W-:Y:S02]  /*30a0*/  IABS R33, R55 ;  /* 0x0000003700217213 */ /* 0x004fe40000000000 */
[----:B------:R-:W-:Y:S02]  /*30b0*/  ISETP.GE.AND P5, PT, R55, RZ, PT ;  /* 0x000000ff3700720c */ /* 0x000fe40003fa6270 */
[----:B------:R-:W2:Y:S01]  /*30c0*/  LDL.LU R55, [R1+0x1b0] ;  /* 0x0001b00001377983 */ /* 0x000ea20000300800 */
[----:B------:R-:W-:Y:S02]  /*30d0*/  ISETP.GE.AND P3, PT, R56, RZ, PT ;  /* 0x000000ff3800720c */ /* 0x000fe40003f66270 */
[----:B------:R-:W-:Y:S01]  /*30e0*/  IABS R36, R59 ;  /* 0x0000003b00247213 */ /* 0x000fe20000000000 */
[----:B------:R-:W3:Y:S03]  /*30f0*/  LDL.LU R56, [R1+0x1b4] ;  /* 0x0001b40001387983 */ /* 0x000ee60000300800 */
[----:B------:R-:W-:Y:S01]  /*3100*/  @!P4 IMAD.IADD R34, R34, 0x1, -R0 ;  /* 0x000000012222c824 */ /* 0x000fe200078e0a00 */
[----:B------:R-:W-:-:S02]  /*3110*/  ISETP.GE.AND P4, PT, R59, RZ, PT ;  /* 0x000000ff3b00720c */ /* 0x000fc40003f86270 */
[----:B------:R-:W4:Y:S01]  /*3120*/  LDL.LU R59, [R1+0x1b8] ;  /* 0x0001b800013b7983 */ /* 0x000f220000300800 */
[----:B------:R-:W-:-:S04]  /*3130*/  IMAD.HI.U32 R6, R4, R33, RZ ;  /* 0x0000002104067227 */ /* 0x000fc800078e00ff */
[----:B------:R-:W-:-:S04]  /*3140*/  IMAD.MOV R6, RZ, RZ, -R6 ;  /* 0x000000ffff067224 */ /* 0x000fc800078e0a06 */
[----:B------:R-:W-:Y:S02]  /*3150*/  IMAD R33, R0, R6, R33 ;  /* 0x0000000600217224 */ /* 0x000fe400078e0221 */
[----:B------:R-:W-:Y:S02]  /*3160*/  @!P6 IMAD.MOV R29, RZ, RZ, -R29 ;  /* 0x000000ffff1de224 */ /* 0x000fe400078e0a1d */
[----:B------:R-:W-:Y:S01]  /*3170*/  IMAD.HI.U32 R5, R4, R36, RZ ;  /* 0x0000002404057227 */ /* 0x000fe200078e00ff */
[----:B------:R-:W-:-:S03]  /*3180*/  ISETP.GT.U32.AND P6, PT, R0, R33, PT ;  /* 0x000000210000720c */ /* 0x000fc60003fc4070 */
[----:B------:R-:W-:-:S04]  /*3190*/  IMAD.MOV R5, RZ, RZ, -R5 ;  /* 0x000000ffff057224 */ /* 0x000fc800078e0a05 */
[----:B------:R-:W-:-:S06]  /*31a0*/  IMAD R36, R0, R5, R36 ;  /* 0x0000000500247224 */ /* 0x000fcc00078e0224 */
[----:B------:R-:W-:Y:S01]  /*31b0*/  @!P6 IMAD.IADD R33, R33, 0x1, -R0 ;  /* 0x000000012121e824 */ /* 0x000fe200078e0a00 */
[----:B------:R-:W-:Y:S01]  /*31c0*/  ISETP.GT.U32.AND P6, PT, R0, R36, PT ;  /* 0x000000240000720c */ /* 0x000fe20003fc4070 */
[----:B------:R-:W-:-:S03]  /*31d0*/  @!P2 IMAD.MOV R30, RZ, RZ, -R30 ;  /* 0x000000ffff1ea224 */ /* 0x000fc600078e0a1e */
[----:B------:R-:W-:Y:S02]  /*31e0*/  ISETP.GT.U32.AND P2, PT, R0, R33, PT ;  /* 0x000000210000720c */ /* 0x000fe40003f44070 */
[----:B------:R-:W-:-:S07]  /*31f0*/  IABS R37, R57 ;  /* 0x0000003900257213 */ /* 0x000fce0000000000 */
[----:B------:R-:W-:Y:S02]  /*3200*/  @!P6 IMAD.IADD R36, R36, 0x1, -R0 ;  /* 0x000000012424e824 */ /* 0x000fe400078e0a00 */
[----:B------:R-:W-:Y:S01]  /*3210*/  IMAD.HI.U32 R6, R4, R37, RZ ;  /* 0x0000002504067227 */ /* 0x000fe200078e00ff */
[----:B------:R-:W-:-:S03]  /*3220*/  IABS R2, R58 ;  /* 0x0000003a00027213 */ /* 0x000fc60000000000 */
[----:B------:R-:W-:Y:S01]  /*3230*/  IMAD.MOV R6, RZ, RZ, -R6 ;  /* 0x000000ffff067224 */ /* 0x000fe200078e0a06 */
[----:B------:R-:W-:Y:S01]  /*3240*/  ISETP.GT.U32.AND P6, PT, R0, R35, PT ;  /* 0x000000230000720c */ /* 0x000fe20003fc4070 */
[----:B------:R-:W-:Y:S02]  /*3250*/  @!P1 IMAD.MOV R31, RZ, RZ, -R31 ;  /* 0x000000ffff1f9224 */ /* 0x000fe400078e0a1f */
[----:B------:R-:W-:Y:S01]  /*3260*/  IMAD.HI.U32 R5, R4, R2, RZ ;  /* 0x0000000204057227 */ /* 0x000fe200078e00ff */
[----:B------:R-:W-:-:S03]  /*3270*/  ISETP.GT.U32.AND P1, PT, R0, R36, PT ;  /* 0x000000240000720c */ /* 0x000fc60003f24070 */
[C---:B------:R-:W-:Y:S02]  /*3280*/  IMAD R37, R0.reuse, R6, R37 ;  /* 0x0000000600257224 */ /* 0x040fe400078e0225 */
[----:B------:R-:W-:Y:S02]  /*3290*/  IMAD.MOV R5, RZ, RZ, -R5 ;  /* 0x000000ffff057224 */ /* 0x000fe400078e0a05 */
[----:B------:R-:W-:Y:S01]  /*32a0*/  @!P2 IMAD.IADD R33, R33, 0x1, -R0 ;  /* 0x000000012121a824 */ /* 0x000fe200078e0a00 */
[C---:B------:R-:W-:Y:S01]  /*32b0*/  ISETP.GT.U32.AND P2, PT, R0.reuse, R37, PT ;  /* 0x000000250000720c */ /* 0x040fe20003f44070 */
[----:B------:R-:W-:Y:S02]  /*32c0*/  IMAD R2, R0, R5, R2 ;  /* 0x0000000500027224 */ /* 0x000fe400078e0202 */
[----:B------:R-:W-:-:S03]  /*32d0*/  @!P6 IMAD.IADD R35, R35, 0x1, -R0 ;  /* 0x000000012323e824 */ /* 0x000fc600078e0a00 */
[----:B------:R-:W-:Y:S01]  /*32e0*/  ISETP.GT.U32.AND P6, PT, R0, R2, PT ;  /* 0x000000020000720c */ /* 0x000fe20003fc4070 */
[--C-:B------:R-:W-:Y:S01]  /*32f0*/  @!P1 IMAD.IADD R36, R36, 0x1, -R0.reuse ;  /* 0x0000000124249824 */ /* 0x100fe200078e0a00 */
[----:B------:R-:W-:Y:S02]  /*3300*/  ISETP.GE.AND P1, PT, R57, RZ, PT ;  /* 0x000000ff3900720c */ /* 0x000fe40003f26270 */
[----:B------:R-:W3:Y:S03]  /*3310*/  LDL.LU R57, [R1+0x1bc] ;  /* 0x0001bc0001397983 */ /* 0x000ee60000300800 */
[--C-:B------:R-:W-:Y:S01]  /*3320*/  @!P2 IMAD.IADD R37, R37, 0x1, -R0.reuse ;  /* 0x000000012525a824 */ /* 0x100fe200078e0a00 */
[----:B------:R-:W-:Y:S02]  /*3330*/  ISETP.GE.AND P2, PT, R58, RZ, PT ;  /* 0x000000ff3a00720c */ /* 0x000fe40003f46270 */
[----:B------:R-:W3:Y:S03]  /*3340*/  LDL.LU R58, [R1+0x1c0] ;  /* 0x0001c000013a7983 */ /* 0x000ee60000300800 */
[----:B------:R-:W-:-:S05]  /*3350*/  @!P6 IMAD.IADD R2, R2, 0x1, -R0 ;  /* 0x000000010202e824 */ /* 0x000fca00078e0a00 */
[----:B------:R-:W-:Y:S01]  /*3360*/  ISETP.GT.U32.AND P6, PT, R0, R2, PT ;  /* 0x000000020000720c */ /* 0x000fe20003fc4070 */
[----:B------:R-:W-:Y:S01]  /*3370*/  @!P0 IMAD.MOV R32, RZ, RZ, -R32 ;  /* 0x000000ffff208224 */ /* 0x000fe200078e0a20 */
[----:B------:R-:W-:-:S11]  /*3380*/  ISETP.GE.AND P0, PT, R53, RZ, PT ;  /* 0x000000ff3500720c */ /* 0x000fd60003f06270 */
[----:B------:R-:W-:-:S04]  /*3390*/  @!P6 IMAD.IADD R2, R2, 0x1, -R0 ;  /* 0x000000010202e824 */ /* 0x000fc800078e0a00 */
[----:B------:R-:W-:Y:S01]  /*33a0*/  IMAD.MOV.U32 R38, RZ, RZ, R2 ;  /* 0x000000ffff267224 */ /* 0x000fe200078e0002 */
[----:B------:R-:W-:Y:S01]  /*33b0*/  IABS R6, R54 ;  /* 0x0000003600067213 */ /* 0x000fe20000000000 */
[----:B------:R-:W-:Y:S01]  /*33c0*/  @!P0 IMAD.MOV R35, RZ, RZ, -R35 ;  /* 0x000000ffff238224 */ /* 0x000fe200078e0a23 */
[----:B------:R-:W-:Y:S01]  /*33d0*/  ISETP.GE.AND P0, PT, R54, RZ, PT ;  /* 0x000000ff3600720c */ /* 0x000fe20003f06270 */
[----:B------:R-:W-:Y:S01]  /*33e0*/  @!P2 IMAD.MOV R38, RZ, RZ, -R38 ;  /* 0x000000ffff26a224 */ /* 0x000fe200078e0a26 */
[----:B------:R-:W3:Y:S01]  /*33f0*/  LDL.LU R54, [R1+0x1c4] ;  /* 0x0001c40001367983 */ /* 0x000ee20000300800 */
[----:B----4-:R-:W-:Y:S02]  /*3400*/  IABS R42, R59 ;  /* 0x0000003b002a7213 */ /* 0x010fe40000000000 */
[----:B------:R-:W-:Y:S02]  /*3410*/  ISETP.GE.AND P2, PT, R59, RZ, PT ;  /* 0x000000ff3b00720c */ /* 0x000fe40003f46270 */
[----:B------:R-:W4:Y:S01]  /*3420*/  LDL.LU R59, [R1+0x1c8] ;  /* 0x0001c800013b7983 */ /* 0x000f220000300800 */
[----:B------:R-:W-:Y:S01]  /*3430*/  IMAD.HI.U32 R39, R4, R6, RZ ;  /* 0x0000000604277227 */ /* 0x000fe200078e00ff */
[----:B--2---:R-:W-:-:S03]  /*3440*/  IABS R5, R55 ;  /* 0x0000003700057213 */ /* 0x004fc60000000000 */
[----:B------:R-:W-:Y:S02]  /*3450*/  IMAD.MOV R39, RZ, RZ, -R39 ;  /* 0x000000ffff277224 */ /* 0x000fe400078e0a27 */
[----:B------:R-:W-:-:S04]  /*3460*/  IMAD.HI.U32 R7, R4, R5, RZ ;  /* 0x0000000504077227 */ /* 0x000fc800078e00ff */
[C---:B------:R-:W-:Y:S02]  /*3470*/  IMAD R39, R0.reuse, R39, R6 ;  /* 0x0000002700277224 */ /* 0x040fe400078e0206 */
[----:B------:R-:W-:Y:S02]  /*3480*/  IMAD.MOV R7, RZ, RZ, -R7 ;  /* 0x000000ffff077224 */ /* 0x000fe400078e0a07 */
[----:B------:R-:W-:Y:S01]  /*3490*/  @!P3 IMAD.MOV R34, RZ, RZ, -R34 ;  /* 0x000000ffff22b224 */ /* 0x000fe200078e0a22 */
[C---:B------:R-:W-:Y:S01]  /*34a0*/  ISETP.GT.U32.AND P3, PT, R0.reuse, R39, PT ;  /* 0x000000270000720c */ /* 0x040fe20003f64070 */
[C---:B------:R-:W-:Y:S02]  /*34b0*/  IMAD R5, R0.reuse, R7, R5 ;  /* 0x0000000700057224 */ /* 0x040fe400078e0205 */
[----:B------:R-:W-:Y:S01]  /*34c0*/  @!P4 IMAD.MOV R36, RZ, RZ, -R36 ;  /* 0x000000ffff24c224 */ /* 0x000fe200078e0a24 */
[----:B------:R-:W-:Y:S02]  /*34d0*/  ISETP.GE.AND P4, PT, R55, RZ, PT ;  /* 0x000000ff3700720c */ /* 0x000fe40003f86270 */
[C---:B------:R-:W-:Y:S01]  /*34e0*/  ISETP.GT.U32.AND P6, PT, R0.reuse, R5, PT ;  /* 0x000000050000720c */ /* 0x040fe20003fc4070 */
[----:B------:R-:W2:Y:S01]  /*34f0*/  LDL.LU R55, [R1+0x1cc] ;  /* 0x0001cc0001377983 */ /* 0x000ea20000300800 */
[----:B------:R-:W-:Y:S01]  /*3500*/  @!P5 IMAD.MOV R33, RZ, RZ, -R33 ;  /* 0x000000ffff21d224 */ /* 0x000fe200078e0a21 */
[----:B------:R-:W-:-:S04]  /*3510*/  ISETP.GT.U32.AND P5, PT, R0, R37, PT ;  /* 0x000000250000720c */ /* 0x000fc80003fa4070 */
[----:B------:R-:W-:-:S05]  /*3520*/  @!P3 IMAD.IADD R39, R39, 0x1, -R0 ;  /* 0x000000012727b824 */ /* 0x000fca00078e0a00 */
[----:B------:R-:W-:Y:S01]  /*3530*/  ISETP.GT.U32.AND P3, PT, R0, R39, PT ;  /* 0x000000270000720c */ /* 0x000fe20003f64070 */
[----:B------:R-:W-:Y:S02]  /*3540*/  @!P6 IMAD.IADD R5, R5, 0x1, -R0 ;  /* 0x000000010505e824 */ /* 0x000fe400078e0a00 */
[----:B------:R-:W-:-:S03]  /*3550*/  IMAD.HI.U32 R7, R4, R42, RZ ;  /* 0x0000002a04077227 */ /* 0x000fc600078e00ff */
[----:B------:R-:W-:Y:S01]  /*3560*/  ISETP.GT.U32.AND P6, PT, R0, R5, PT ;  /* 0x000000050000720c */ /* 0x000fe20003fc4070 */
[--C-:B------:R-:W-:Y:S01]  /*3570*/  @!P5 IMAD.IADD R37, R37, 0x1, -R0.reuse ;  /* 0x000000012525d824 */ /* 0x100fe200078e0a00 */
[----:B---3--:R-:W-:Y:S01]  /*3580*/  IABS R8, R56 ;  /* 0x0000003800087213 */ /* 0x008fe20000000000 */
[----:B------:R-:W-:Y:S01]  /*3590*/  IMAD.MOV R7, RZ, RZ, -R7 ;  /* 0x000000ffff077224 */ /* 0x000fe200078e0a07 */
[----:B------:R-:W-:Y:S02]  /*35a0*/  ISETP.GE.AND P5, PT, R56, RZ, PT ;  /* 0x000000ff3800720c */ /* 0x000fe40003fa6270 */
[----:B------:R-:W3:Y:S01]  /*35b0*/  LDL.LU R56, [R1+0x1d0] ;  /* 0x0001d00001387983 */ /* 0x000ee20000300800 */
[----:B------:R-:W-:Y:S02]  /*35c0*/  @!P3 IMAD.IADD R39, R39, 0x1, -R0 ;  /* 0x000000012727b824 */ /* 0x000fe400078e0a00 */
[----:B------:R-:W-:Y:S02]  /*35d0*/  IMAD R42, R0, R7, R42 ;  /* 0x00000007002a7224 */ /* 0x000fe400078e022a */
[----:B------:R-:W-:-:S02]  /*35e0*/  @!P0 IMAD.MOV R39, RZ, RZ, -R39 ;  /* 0x000000ffff278224 */ /* 0x000fc400078e0a27 */
[----:B------:R-:W-:Y:S01]  /*35f0*/  @!P6 IMAD.IADD R5, R5, 0x1, -R0 ;  /* 0x000000010505e824 */ /* 0x000fe200078e0a00 */
[----:B------:R-:W-:Y:S02]  /*3600*/  ISETP.GT.U32.AND P3, PT, R0, R42, PT ;  /* 0x0000002a0000720c */ /* 0x000fe40003f64070 */
[----:B------:R-:W-:Y:S02]  /*3610*/  IABS R43, R57 ;  /* 0x00000039002b7213 */ /* 0x000fe40000000000 */
[----:B------:R-:W-:Y:S02]  /*3620*/  ISETP.GE.AND P0, PT, R57, RZ, PT ;  /* 0x000000ff3900720c */ /* 0x000fe40003f06270 */
[----:B------:R-:W3:Y:S01]  /*3630*/  LDL.LU R57, [R1+0x1d4] ;  /* 0x0001d40001397983 */ /* 0x000ee20000300800 */
[----:B------:R-:W-:Y:S02]  /*3640*/  IABS R44, R58 ;  /* 0x0000003a002c7213 */ /* 0x000fe40000000000 */
[----:B------:R-:W-:-:S02]  /*3650*/  ISETP.GE.AND P6, PT, R58, RZ, PT ;  /* 0x000000ff3a00720c */ /* 0x000fc40003fc6270 */
[----:B------:R-:W3:Y:S02]  /*3660*/  LDL.LU R58, [R1+0x1d8] ;  /* 0x0001d800013a7983 */ /* 0x000ee40000300800 */
[----:B------:R-:W-:-:S05]  /*3670*/  @!P3 IMAD.IADD R42, R42, 0x1, -R0 ;  /* 0x000000012a2ab824 */ /* 0x000fca00078e0a00 */
[----:B------:R-:W-:-:S13]  /*3680*/  ISETP.GT.U32.AND P3, PT, R0, R42, PT ;  /* 0x0000002a0000720c */ /* 0x000fda0003f64070 */
[----:B------:R-:W-:Y:S02]  /*3690*/  @!P3 IMAD.IADD R42, R42, 0x1, -R0 ;  /* 0x000000012a2ab824 */ /* 0x000fe400078e0a00 */
[----:B------:R-:W-:-:S04]  /*36a0*/  IMAD.MOV.U32 R6, RZ, RZ, R8 ;  /* 0x000000ffff067224 */ /* 0x000fc800078e0008 */
[----:B------:R-:W-:-:S04]  /*36b0*/  IMAD.HI.U32 R8, R4, R6, RZ ;  /* 0x0000000604087227 */ /* 0x000fc800078e00ff */
[----:B------:R-:W-:-:S04]  /*36c0*/  IMAD.MOV R8, RZ, RZ, -R8 ;  /* 0x000000ffff087224 */ /* 0x000fc800078e0a08 */
[----:B------:R-:W-:Y:S02]  /*36d0*/  IMAD R6, R0, R8, R6 ;  /* 0x0000000800067224 */ /* 0x000fe400078e0206 */
[----:B------:R-:W-:-:S03]  /*36e0*/  @!P1 IMAD.MOV R37, RZ, RZ, -R37 ;  /* 0x000000ffff259224 */ /* 0x000fc600078e0a25 */
[----:B------:R-:W-:Y:S02]  /*36f0*/  ISETP.GT.U32.AND P1, PT, R0, R6, PT ;  /* 0x000000060000720c */ /* 0x000fe40003f24070 */
[----:B----4-:R-:W-:Y:S02]  /*3700*/  IABS R46, R59 ;  /* 0x0000003b002e7213 */ /* 0x010fe40000000000 */
[----:B------:R-:W-:Y:S02]  /*3710*/  ISETP.GE.AND P3, PT, R59, RZ, PT ;  /* 0x000000ff3b00720c */ /* 0x000fe40003f66270 */
[----:B------:R-:W4:Y:S07]  /*3720*/  LDL.LU R59, [R1+0x1dc] ;  /* 0x0001dc00013b7983 */ /* 0x000f2e0000300800 */
[----:B------:R-:W-:-:S05]  /*3730*/  @!P1 IMAD.IADD R6, R6, 0x1, -R0 ;  /* 0x0000000106069824 */ /* 0x000fca00078e0a00 */
[----:B------:R-:W-:Y:S01]  /*3740*/  ISETP.GT.U32.AND P1, PT, R0, R6, PT ;  /* 0x000000060000720c */ /* 0x000fe20003f24070 */
[----:B------:R-:W-:-:S04]  /*3750*/  IMAD.HI.U32 R8, R4, R43, RZ ;  /* 0x0000002b04087227 */ /* 0x000fc800078e00ff */
[----:B------:R-:W-:-:S04]  /*3760*/  IMAD.HI.U32 R2, R4, R44, RZ ;  /* 0x0000002c04027227 */ /* 0x000fc800078e00ff */
[----:B------:R-:W-:Y:S02]  /*3770*/  IMAD.MOV R8, RZ, RZ, -R8 ;  /* 0x000000ffff087224 */ /* 0x000fe400078e0a08 */
[----:B------:R-:W-:Y:S02]  /*3780*/  IMAD.MOV R2, RZ, RZ, -R2 ;  /* 0x000000ffff027224 */ /* 0x000fe400078e0a02 */
[----:B------:R-:W-:Y:S02]  /*3790*/  IMAD R43, R0, R8, R43 ;  /* 0x00000008002b7224 */ /* 0x000fe400078e022b */
[----:B------:R-:W-:Y:S02]  /*37a0*/  @!P1 IMAD.IADD R6, R6, 0x1, -R0 ;  /* 0x0000000106069824 */ /* 0x000fe400078e0a00 */
[C---:B------:R-:W-:Y:S01]  /*37b0*/  IMAD R44, R0.reuse, R2, R44 ;  /* 0x00000002002c7224 */ /* 0x040fe200078e022c */
[----:B------:R-:W-:Y:S01]  /*37c0*/  ISETP.GT.U32.AND P1, PT, R0, R43, PT ;  /* 0x0000002b0000720c */ /* 0x000fe20003f24070 */
[----:B------:R-:W-:-:S04]  /*37d0*/  IMAD.MOV.U32 R41, RZ, RZ, R6 ;  /* 0x000000ffff297224 */ /* 0x000fc800078e0006 */
[----:B------:R-:W-:Y:S01]  /*37e0*/  @!P5 IMAD.MOV R41, RZ, RZ, -R41 ;  /* 0x000000ffff29d224 */ /* 0x000fe200078e0a29 */
[----:B------:R-:W-:Y:S02]  /*37f0*/  ISETP.GT.U32.AND P5, PT, R0, R44, PT ;  /* 0x0000002c0000720c */ /* 0x000fe40003fa4070 */
[----:B------:R-:W-:-:S05]  /*3800*/  IABS R7, R54 ;  /* 0x0000003600077213 */ /* 0x000fca0000000000 */
[----:B------:R-:W-:-:S04]  /*3810*/  IMAD.HI.U32 R2, R4, R7, RZ ;  /* 0x0000000704027227 */ /* 0x000fc800078e00ff */
[----:B------:R-:W-:Y:S01]  /*3820*/  @!P1 IMAD.IADD R43, R43, 0x1, -R0 ;  /* 0x000000012b2b9824 */ /* 0x000fe200078e0a00 */
[----:B--2---:R-:W-:Y:S01]  /*3830*/  IABS R47, R55 ;  /* 0x00000037002f7213 */ /* 0x004fe20000000000 */
[----:B------:R-:W-:Y:S02]  /*3840*/  IMAD.MOV R45, RZ, RZ, -R2 ;  /* 0x000000ffff2d7224 */ /* 0x000fe400078e0a02 */
[----:B------:R-:W-:Y:S01]  /*3850*/  @!P5 IMAD.IADD R44, R44, 0x1, -R0 ;  /* 0x000000012c2cd824 */ /* 0x000fe200078e0a00 */
[----:B------:R-:W-:Y:S01]  /*3860*/  ISETP.GT.U32.AND P1, PT, R0, R43, PT ;  /* 0x0000002b0000720c */ /* 0x000fe20003f24070 */
[----:B------:R-:W-:-:S03]  /*3870*/  IMAD.HI.U32 R2, R4, R46, RZ ;  /* 0x0000002e04027227 */ /* 0x000fc600078e00ff */
[----:B------:R-:W-:Y:S01]  /*3880*/  ISETP.GT.U32.AND P5, PT, R0, R44, PT ;  /* 0x0000002c0000720c */ /* 0x000fe20003fa4070 */
[----:B------:R-:W-:Y:S02]  /*3890*/  IMAD.MOV.U32 R40, RZ, RZ, R5 ;  /* 0x000000ffff287224 */ /* 0x000fe400078e0005 */
[----:B------:R-:W-:Y:S02]  /*38a0*/  IMAD.MOV R5, RZ, RZ, -R2 ;  /* 0x000000ffff057224 */ /* 0x000fe400078e0a02 */
[----:B------:R-:W-:-:S04]  /*38b0*/  IMAD.HI.U32 R2, R4, R47, RZ ;  /* 0x0000002f04027227 */ /* 0x000fc800078e00ff */
[C---:B------:R-:W-:Y:S02]  /*38c0*/  IMAD R46, R0.reuse, R5, R46 ;  /* 0x00000005002e7224 */ /* 0x040fe400078e022e */
[----:B------:R-:W-:Y:S02]  /*38d0*/  IMAD.MOV R2, RZ, RZ, -R2 ;  /* 0x000000ffff027224 */ /* 0x000fe400078e0a02 */
[--C-:B------:R-:W-:Y:S01]  /*38e0*/  @!P1 IMAD.IADD R43, R43, 0x1, -R0.reuse ;  /* 0x000000012b2b9824 */ /* 0x100fe200078e0a00 */
[C---:B------:R-:W-:Y:S01]  /*38f0*/  ISETP.GT.U32.AND P1, PT, R0.reuse, R46, PT ;  /* 0x0000002e0000720c */ /* 0x040fe20003f24070 */
[C---:B------:R-:W-:Y:S02]  /*3900*/  IMAD R47, R0.reuse, R2, R47 ;  /* 0x00000002002f7224 */ /* 0x040fe400078e022f */
[----:B------:R-:W-:Y:S02]  /*3910*/  IMAD R45, R0, R45, R7 ;  /* 0x0000002d002d7224 */ /* 0x000fe400078e0207 */
[----:B------:R-:W-:Y:S01]  /*3920*/  @!P5 IMAD.IADD R44, R44, 0x1, -R0 ;  /* 0x000000012c2cd824 */ /* 0x000fe200078e0a00 */
[C---:B------:R-:W-:Y:S01]  /*3930*/  ISETP.GT.U32.AND P5, PT, R0.reuse, R47, PT ;  /* 0x0000002f0000720c */ /* 0x040fe20003fa4070 */
[----:B------:R-:W-:Y:S01]  /*3940*/  @!P2 IMAD.MOV R42, RZ, RZ, -R42 ;  /* 0x000000ffff2aa224 */ /* 0x000fe200078e0a2a */
[----:B------:R-:W-:Y:S01]  /*3950*/  ISETP.GT.U32.AND P2, PT, R0, R45, PT ;  /* 0x0000002d0000720c */ /* 0x000fe20003f44070 */
[----:B------:R-:W-:Y:S01]  /*3960*/  @!P0 IMAD.MOV R43, RZ, RZ, -R43 ;  /* 0x000000ffff2b8224 */ /* 0x000fe200078e0a2b */
[----:B---3--:R-:W-:-:S02]  /*3970*/  IABS R48, R56 ;  /* 0x0000003800307213 */ /* 0x008fc40000000000 */
[----:B------:R-:W-:Y:S02]  /*3980*/  ISETP.GE.AND P0, PT, R55, RZ, PT ;  /* 0x000000ff3700720c */ /* 0x000fe40003f06270 */
[----:B------:R-:W2:Y:S01]  /*3990*/  LDL.LU R55, [R1+0x1e0] ;  /* 0x0001e00001377983 */ /* 0x000ea20000300800 */
[--C-:B------:R-:W-:Y:S01]  /*39a0*/  @!P1 IMAD.IADD R46, R46, 0x1, -R0.reuse ;  /* 0x000000012e2e9824 */ /* 0x100fe200078e0a00 */
[----:B------:R-:W-:Y:S01]  /*39b0*/  IABS R49, R57 ;  /* 0x0000003900317213 */ /* 0x000fe20000000000 */
[----:B------:R-:W-:Y:S01]  /*39c0*/  IMAD.HI.U32 R2, R4, R48, RZ ;  /* 0x0000003004027227 */ /* 0x000fe200078e00ff */
[----:B------:R-:W-:Y:S02]  /*39d0*/  IABS R50, R58 ;  /* 0x0000003a00327213 */ /* 0x000fe40000000000 */
[----:B------:R-:W-:Y:S01]  /*39e0*/  ISETP.GT.U32.AND P1, PT, R0, R46, PT ;  /* 0x0000002e0000720c */ /* 0x000fe20003f24070 */
[----:B------:R-:W-:Y:S02]  /*39f0*/  @!P5 IMAD.IADD R47, R47, 0x1, -R0 ;  /* 0x000000012f2fd824 */ /* 0x000fe400078e0a00 */
[----:B------:R-:W-:Y:S01]  /*3a00*/  @!P6 IMAD.MOV R44, RZ, RZ, -R44 ;  /* 0x000000ffff2ce224 */ /* 0x000fe200078e0a2c */
[----:B------:R-:W-:Y:S01]  /*3a10*/  ISETP.GE.AND P6, PT, R56, RZ, PT ;  /* 0x000000ff3800720c */ /* 0x000fe20003fc6270 */
[----:B------:R-:W-:Y:S01]  /*3a20*/  @!P2 IMAD.IADD R45, R45, 0x1, -R0 ;  /* 0x000000012d2da824 */ /* 0x000fe200078e0a00 */
[----:B------:R-:W3:Y:S01]  /*3a30*/  LDL.LU R56, [R1+0x1e4] ;  /* 0x0001e40001387983 */ /* 0x000ee20000300800 */
[----:B------:R-:W-:-:S02]  /*3a40*/  IMAD.MOV R2, RZ, RZ, -R2 ;  /* 0x000000ffff027224 */ /* 0x000fc400078e0a02 */
[----:B------:R-:W-:Y:S01]  /*3a50*/  IMAD.HI.U32 R5, R4, R49, RZ ;  /* 0x0000003104057227 */ /* 0x000fe200078e00ff */
[C---:B------:R-:W-:Y:S02]  /*3a60*/  ISETP.GT.U32.AND P5, PT, R0.reuse, R47, PT ;  /* 0x0000002f0000720c */ /* 0x040fe40003fa4070 */
[C---:B------:R-:W-:Y:S01]  /*3a70*/  ISETP.GT.U32.AND P2, PT, R0.reuse, R45, PT ;  /* 0x0000002d0000720c */ /* 0x040fe20003f44070 */
[----:B------:R-:W-:Y:S02]  /*3a80*/  IMAD R48, R0, R2, R48 ;  /* 0x0000000200307224 */ /* 0x000fe400078e0230 */
[----:B------:R-:W-:-:S04]  /*3a90*/  IMAD.HI.U32 R2, R4, R50, RZ ;  /* 0x0000003204027227 */ /* 0x000fc800078e00ff */
[----:B------:R-:W-:Y:S02]  /*3aa0*/  IMAD.MOV R5, RZ, RZ, -R5 ;  /* 0x000000ffff057224 */ /* 0x000fe400078e0a05 */
[----:B------:R-:W-:Y:S01]  /*3ab0*/  @!P4 IMAD.MOV R40, RZ, RZ, -R40 ;  /* 0x000000ffff28c224 */ /* 0x000fe200078e0a28 */
[----:B------:R-:W-:Y:S01]  /*3ac0*/  ISETP.GE.AND P4, PT, R54, RZ, PT ;  /* 0x000000ff3600720c */ /* 0x000fe20003f86270 */
[----:B------:R-:W-:Y:S02]  /*3ad0*/  IMAD R49, R0, R5, R49 ;  /* 0x0000000500317224 */ /* 0x000fe400078e0231 */
[----:B------:R-:W-:Y:S02]  /*3ae0*/  IMAD.MOV R2, RZ, RZ, -R2 ;  /* 0x000000ffff027224 */ /* 0x000fe400078e0a02 */
[----:B------:R-:W-:Y:S01]  /*3af0*/  @!P1 IMAD.IADD R46, R46, 0x1, -R0 ;  /* 0x000000012e2e9824 */ /* 0x000fe200078e0a00 */
[C---:B------:R-:W-:Y:S01]  /*3b00*/  ISETP.GT.U32.AND P1, PT, R0.reuse, R49, PT ;  /* 0x000000310000720c */ /* 0x040fe20003f24070 */
[----:B------:R-:W-:-:S02]  /*3b10*/  IMAD R50, R0, R2, R50 ;  /* 0x0000000200327224 */ /* 0x000fc400078e0232 */
[--C-:B------:R-:W-:Y:S02]  /*3b20*/  @!P5 IMAD.IADD R47, R47, 0x1, -R0.reuse ;  /* 0x000000012f2fd824 */ /* 0x100fe400078e0a00 */
[----:B------:R-:W-:Y:S01]  /*3b30*/  @!P2 IMAD.IADD R45, R45, 0x1, -R0 ;  /* 0x000000012d2da824 */ /* 0x000fe200078e0a00 */
[----:B------:R-:W-:-:S03]  /*3b40*/  ISETP.GT.U32.AND P5, PT, R0, R50, PT ;  /* 0x000000320000720c */ /* 0x000fc60003fa4070 */
[----:B------:R-:W-:Y:S01]  /*3b50*/  @!P4 IMAD.MOV R45, RZ, RZ, -R45 ;  /* 0x000000ffff2dc224 */ /* 0x000fe200078e0a2d */
[----:B------:R-:W-:Y:S02]  /*3b60*/  ISETP.GE.AND P4, PT, R57, RZ, PT ;  /* 0x000000ff3900720c */ /* 0x000fe40003f86270 */
[----:B------:R-:W3:Y:S01]  /*3b70*/  LDL.LU R57, [R1+0x1e8] ;  /* 0x0001e80001397983 */ /* 0x000ee20000300800 */
[--C-:B------:R-:W-:Y:S01]  /*3b80*/  @!P1 IMAD.IADD R49, R49, 0x1, -R0.reuse ;  /* 0x0000000131319824 */ /* 0x100fe200078e0a00 */
[----:B------:R-:W-:Y:S02]  /*3b90*/  ISETP.GE.AND P1, PT, R58, RZ, PT ;  /* 0x000000ff3a00720c */ /* 0x000fe40003f26270 */
[----:B------:R-:W3:Y:S03]  /*3ba0*/  LDL.LU R58, [R1+0x1ec] ;  /* 0x0001ec00013a7983 */ /* 0x000ee60000300800 */
[----:B------:R-:W-:Y:S01]  /*3bb0*/  @!P5 IMAD.IADD R50, R50, 0x1, -R0 ;  /* 0x000000013232d824 */ /* 0x000fe200078e0a00 */
[----:B----4-:R-:W-:-:S02]  /*3bc0*/  IABS R5, R59 ;  /* 0x0000003b00057213 */ /* 0x010fc40000000000 */
[----:B------:R-:W-:Y:S02]  /*3bd0*/  ISETP.GE.AND P5, PT, R59, RZ, PT ;  /* 0x000000ff3b00720c */ /* 0x000fe40003fa6270 */
[----:B------:R-:W4:Y:S04]  /*3be0*/  LDL.LU R59, [R1+0x1f0] ;  /* 0x0001f000013b7983 */ /* 0x000f280000300800 */
        /* <DEDUP_REMOVED lines=8> */
[----:B------:R-:W4:Y:S01]  /*3c70*/  LDL R13, [R1+0xb28] ;  /* 0x000b2800010d7983 */ /* 0x000f220000100800 */
[----:B------:R-:W-:Y:S01]  /*3c80*/  ISETP.GT.U32.AND P2, PT, R0, R48, PT ;  /* 0x000000300000720c */ /* 0x000fe20003f44070 */
[----:B------:R-:W-:-:S12]  /*3c90*/  IMAD.HI.U32 R2, R4, R5, RZ ;  /* 0x0000000504027227 */ /* 0x000fd800078e00ff */
[----:B------:R-:W-:-:S05]  /*3ca0*/  @!P2 IMAD.IADD R48, R48, 0x1, -R0 ;  /* 0x000000013030a824 */ /* 0x000fca00078e0a00 */
[----:B------:R-:W-:Y:S01]  /*3cb0*/  ISETP.GT.U32.AND P2, PT, R0, R48, PT ;  /* 0x000000300000720c */ /* 0x000fe20003f44070 */
[----:B------:R-:W-:-:S04]  /*3cc0*/  IMAD.MOV R2, RZ, RZ, -R2 ;  /* 0x000000ffff027224 */ /* 0x000fc800078e0a02 */
[----:B------:R-:W-:-:S08]  /*3cd0*/  IMAD R51, R0, R2, R5 ;  /* 0x0000000200337224 */ /* 0x000fd000078e0205 */
[----:B------:R-:W-:Y:S01]  /*3ce0*/  @!P2 IMAD.IADD R48, R48, 0x1, -R0 ;  /* 0x000000013030a824 */ /* 0x000fe200078e0a00 */
[C---:B------:R-:W-:Y:S01]  /*3cf0*/  ISETP.GT.U32.AND P2, PT, R0.reuse, R51, PT ;  /* 0x000000330000720c */ /* 0x040fe20003f44070 */
[----:B------:R-:W-:Y:S01]  /*3d00*/  @!P0 IMAD.MOV R47, RZ, RZ, -R47 ;  /* 0x000000ffff2f8224 */ /* 0x000fe200078e0a2f */
[----:B--2---:R-:W-:Y:S02]  /*3d10*/  IABS R52, R55 ;  /* 0x0000003700347213 */ /* 0x004fe40000000000 */
[----:B------:R-:W-:-:S03]  /*3d20*/  ISETP.GT.U32.AND P0, PT, R0, R50, PT ;  /* 0x000000320000720c */ /* 0x000fc60003f04070 */
[----:B------:R-:W-:-:S06]  /*3d30*/  IMAD.HI.U32 R2, R4, R52, RZ ;  /* 0x0000003404027227 */ /* 0x000fcc00078e00ff */
[----:B------:R-:W-:Y:S02]  /*3d40*/  @!P2 IMAD.IADD R51, R51, 0x1, -R0 ;  /* 0x000000013333a824 */ /* 0x000fe400078e0a00 */
[----:B------:R-:W-:Y:S01]  /*3d50*/  IMAD.MOV R2, RZ, RZ, -R2 ;  /* 0x000000ffff027224 */ /* 0x000fe200078e0a02 */
[----:B---3--:R-:W-:Y:S02]  /*3d60*/  IABS R53, R56 ;  /* 0x0000003800357213 */ /* 0x008fe40000000000 */
[C---:B------:R-:W-:Y:S01]  /*3d70*/  ISETP.GT.U32.AND P2, PT, R0.reuse, R51, PT ;  /* 0x000000330000720c */ /* 0x040fe20003f44070 */
[----:B------:R-:W-:Y:S02]  /*3d80*/  IMAD R52, R0, R2, R52 ;  /* 0x0000000200347224 */ /* 0x000fe400078e0234 */
[----:B------:R-:W-:-:S04]  /*3d90*/  IMAD.HI.U32 R2, R4, R53, RZ ;  /* 0x0000003504027227 */ /* 0x000fc800078e00ff */
[----:B------:R-:W-:Y:S01]  /*3da0*/  @!P0 IMAD.IADD R50, R50, 0x1, -R0 ;  /* 0x0000000132328824 */ /* 0x000fe200078e0a00 */
[----:B------:R-:W-:Y:S01]  /*3db0*/  ISETP.GT.U32.AND P0, PT, R0, R52, PT ;  /* 0x000000340000720c */ /* 0x000fe20003f04070 */
[----:B------:R-:W-:-:S04]  /*3dc0*/  IMAD.MOV R2, RZ, RZ, -R2 ;  /* 0x000000ffff027224 */ /* 0x000fc800078e0a02 */
[C---:B------:R-:W-:Y:S02]  /*3dd0*/  IMAD R53, R0.reuse, R2, R53 ;  /* 0x0000000200357224 */ /* 0x040fe400078e0235 */
[----:B------:R-:W-:Y:S01]  /*3de0*/  @!P3 IMAD.MOV R46, RZ, RZ, -R46 ;  /* 0x000000ffff2eb224 */ /* 0x000fe200078e0a2e */
[C---:B------:R-:W-:Y:S01]  /*3df0*/  ISETP.GT.U32.AND P3, PT, R0.reuse, R49, PT ;  /* 0x000000310000720c */ /* 0x040fe20003f64070 */
[----:B------:R-:W-:Y:S01]  /*3e00*/  @!P2 IMAD.IADD R51, R51, 0x1, -R0 ;  /* 0x000000013333a824 */ /* 0x000fe200078e0a00 */
[----:B------:R-:W-:-:S03]  /*3e10*/  ISETP.GT.U32.AND P2, PT, R0, R53, PT ;  /* 0x000000350000720c */ /* 0x000fc60003f44070 */
[----:B------:R-:W-:Y:S02]  /*3e20*/  @!P0 IMAD.IADD R52, R52, 0x1, -R0 ;  /* 0x0000000134348824 */ /* 0x000fe400078e0a00 */
[----:B------:R-:W-:Y:S01]  /*3e30*/  @!P6 IMAD.MOV R48, RZ, RZ, -R48 ;  /* 0x000000ffff30e224 */ /* 0x000fe200078e0a30 */
[----:B------:R-:W-:Y:S02]  /*3e40*/  ISETP.GE.AND P6, PT, R55, RZ, PT ;  /* 0x000000ff3700720c */ /* 0x000fe40003fc6270 */
[----:B------:R-:W-:Y:S02]  /*3e50*/  ISETP.GT.U32.AND P0, PT, R0, R52, PT ;  /* 0x000000340000720c */ /* 0x000fe40003f04070 */
[----:B------:R-:W-:Y:S01]  /*3e60*/  IABS R54, R57 ;  /* 0x0000003900367213 */ /* 0x000fe20000000000 */
[----:B------:R-:W-:Y:S01]  /*3e70*/  @!P3 IMAD.IADD R49, R49, 0x1, -R0 ;  /* 0x000000013131b824 */ /* 0x000fe200078e0a00 */
[----:B------:R-:W-:-:S03]  /*3e80*/  IABS R55, R58 ;  /* 0x0000003a00377213 */ /* 0x000fc60000000000 */
[----:B------:R-:W-:Y:S01]  /*3e90*/  IMAD.HI.U32 R5, R4, R54, RZ ;  /* 0x0000003604057227 */ /* 0x000fe200078e00ff */
[----:B------:R-:W-:-:S03]  /*3ea0*/  ISETP.GE.AND P3, PT, R56, RZ, PT ;  /* 0x000000ff3800720c */ /* 0x000fc60003f66270 */
[----:B------:R-:W-:Y:S02]  /*3eb0*/  @!P2 IMAD.IADD R53, R53, 0x1, -R0 ;  /* 0x000000013535a824 */ /* 0x000fe400078e0a00 */
[----:B------:R-:W-:Y:S02]  /*3ec0*/  IMAD.MOV R5, RZ, RZ, -R5 ;  /* 0x000000ffff057224 */ /* 0x000fe400078e0a05 */
[----:B------:R-:W-:Y:S01]  /*3ed0*/  IMAD.HI.U32 R2, R4, R55, RZ ;  /* 0x0000003704027227 */ /* 0x000fe200078e00ff */
[----:B------:R-:W-:-:S03]  /*3ee0*/  ISETP.GT.U32.AND P2, PT, R0, R53, PT ;  /* 0x000000350000720c */ /* 0x000fc60003f44070 */
[----:B------:R-:W-:Y:S02]  /*3ef0*/  IMAD R54, R0, R5, R54 ;  /* 0x0000000500367224 */ /* 0x000fe400078e0236 */
[----:B------:R-:W-:Y:S02]  /*3f00*/  IMAD.MOV R2, RZ, RZ, -R2 ;  /* 0x000000ffff027224 */ /* 0x000fe400078e0a02 */
[----:B------:R-:W-:Y:S02]  /*3f10*/  @!P0 IMAD.IADD R52, R52, 0x1, -R0 ;  /* 0x0000000134348824 */ /* 0x000fe400078e0a00 */
[----:B------:R-:W-:Y:S02]  /*3f20*/  IMAD R55, R0, R2, R55 ;  /* 0x0000000200377224 */ /* 0x000fe400078e0237 */
[----:B------:R-:W-:-:S03]  /*3f30*/  @!P6 IMAD.MOV R52, RZ, RZ, -R52 ;  /* 0x000000ffff34e224 */ /* 0x000fc600078e0a34 */
[----:B------:R-:W-:Y:S01]  /*3f40*/  ISETP.GT.U32.AND P6, PT, R0, R55, PT ;  /* 0x000000370000720c */ /* 0x000fe20003fc4070 */
[----:B------:R-:W-:Y:S01]  /*3f50*/  @!P4 IMAD.MOV R49, RZ, RZ, -R49 ;  /* 0x000000ffff31c224 */ /* 0x000fe200078e0a31 */
[----:B------:R-:W-:Y:S01]  /*3f60*/  ISETP.GE.AND P4, PT, R57, RZ, PT ;  /* 0x000000ff3900720c */ /* 0x000fe20003f86270 */
[----:B------:R-:W-:Y:S02]  /*3f70*/  @!P2 IMAD.IADD R53, R53, 0x1, -R0 ;  /* 0x000000013535a824 */ /* 0x000fe400078e0a00 */
[----:B------:R-:W-:Y:S01]  /*3f80*/  @!P1 IMAD.MOV R50, RZ, RZ, -R50 ;  /* 0x000000ffff329224 */ /* 0x000fe200078e0a32 */
[----:B------:R-:W-:Y:S01]  /*3f90*/  ISETP.GE.AND P1, PT, R58, RZ, PT ;  /* 0x000000ff3a00720c */ /* 0x000fe20003f26270 */
[----:B------:R-:W-:-:S06]  /*3fa0*/  @!P5 IMAD.MOV R51, RZ, RZ, -R51 ;  /* 0x000000ffff33d224 */ /* 0x000fcc00078e0a33 */
[----:B------:R-:W-:-:S05]  /*3fb0*/  @!P6 IMAD.IADD R55, R55, 0x1, -R0 ;  /* 0x000000013737e824 */ /* 0x000fca00078e0a00 */
[C---:B------:R-:W-:Y:S02]  /*3fc0*/  ISETP.GT.U32.AND P6, PT, R0.reuse, R55, PT ;  /* 0x000000370000720c */ /* 0x040fe40003fc4070 */
[----:B------:R-:W-:-:S11]  /*3fd0*/  ISETP.GT.U32.AND P0, PT, R0, R54, PT ;  /* 0x000000360000720c */ /* 0x000fd60003f04070 */
[--C-:B------:R-:W-:Y:S02]  /*3fe0*/  @!P6 IMAD.IADD R55, R55, 0x1, -R0.reuse ;  /* 0x000000013737e824 */ /* 0x100fe400078e0a00 */
[----:B------:R-:W-:Y:S02]  /*3ff0*/  @!P0 IMAD.IADD R54, R54, 0x1, -R0 ;  /* 0x0000000136368824 */ /* 0x000fe400078e0a00 */
[----:B------:R-:W-:-:S03]  /*4000*/  @!P3 IMAD.MOV R53, RZ, RZ, -R53 ;  /* 0x000000ffff35b224 */ /* 0x000fc600078e0a35 */
[----:B------:R-:W-:-:S13]  /*4010*/  ISETP.GT.U32.AND P0, PT, R0, R54, PT ;  /* 0x000000360000720c */ /* 0x000fda0003f04070 */
[----:B------:R-:W-:Y:S01]  /*4020*/  @!P0 IMAD.IADD R54, R54, 0x1, -R0 ;  /* 0x0000000136368824 */ /* 0x000fe200078e0a00 */
[----:B----4-:R-:W-:-:S05]  /*4030*/  IABS R56, R59 ;  /* 0x0000003b00387213 */ /* 0x010fca0000000000 */
[----:B------:R-:W-:-:S04]  /*4040*/  IMAD.HI.U32 R5, R4, R56, RZ ;  /* 0x0000003804057227 */ /* 0x000fc800078e00ff */
[----:B------:R-:W-:-:S04]  /*4050*/  IMAD.MOV R5, RZ, RZ, -R5 ;  /* 0x000000ffff057224 */ /* 0x000fc800078e0a05 */
[----:B------:R-:W-:Y:S01]  /*4060*/  IMAD R56, R0, R5, R56 ;  /* 0x0000000500387224 */ /* 0x000fe200078e0238 */
[----:B------:R-:W-:-:S04]  /*4070*/  IABS R57, R16 ;  /* 0x0000001000397213 */ /* 0x000fc80000000000 */
[----:B------:R-:W-:Y:S01]  /*4080*/  ISETP.GT.U32.AND P2, PT, R0, R56, PT ;  /* 0x000000380000720c */ /* 0x000fe20003f44070 */
[----:B------:R-:W-:Y:S01]  /*4090*/  IMAD.HI.U32 R6, R4, R57, RZ ;  /* 0x0000003904067227 */ /* 0x000fe200078e00ff */
[----:B------:R-:W-:-:S03]  /*40a0*/  IABS R58, R14 ;  /* 0x0000000e003a7213 */ /* 0x000fc60000000000 */
[----:B------:R-:W-:Y:S01]  /*40b0*/  IMAD.MOV R2, RZ, RZ, -R6 ;  /* 0x000000ffff027224 */ /* 0x000fe200078e0a06 */
[----:B------:R-:W-:Y:S02]  /*40c0*/  ISETP.GE.AND P5, PT, R59, RZ, PT ;  /* 0x000000ff3b00720c */ /* 0x000fe40003fa6270 */
[----:B------:R-:W-:Y:S01]  /*40d0*/  IABS R59, R11 ;  /* 0x0000000b003b7213 */ /* 0x000fe20000000000 */
[----:B------:R-:W-:Y:S02]  /*40e0*/  IMAD R57, R0, R2, R57 ;  /* 0x0000000200397224 */ /* 0x000fe400078e0239 */
[----:B------:R-:W-:-:S04]  /*40f0*/  IMAD.HI.U32 R2, R4, R58, RZ ;  /* 0x0000003a04027227 */ /* 0x000fc800078e00ff */
[----:B------:R-:W-:Y:S02]  /*4100*/  @!P2 IMAD.IADD R56, R56, 0x1, -R0 ;  /* 0x000000013838a824 */ /* 0x000fe400078e0a00 */
[----:B------:R-:W-:Y:S02]  /*4110*/  IMAD.MOV R2, RZ, RZ, -R2 ;  /* 0x000000ffff027224 */ /* 0x000fe400078e0a02 */
[----:B------:R-:W-:Y:S01]  /*4120*/  IMAD.HI.U32 R6, R4, R59, RZ ;  /* 0x0000003b04067227 */ /* 0x000fe200078e00ff */
[----:B------:R-:W-:-:S03]  /*4130*/  ISETP.GT.U32.AND P2, PT, R0, R56, PT ;  /* 0x000000380000720c */ /* 0x000fc60003f44070 */
[C---:B------:R-:W-:Y:S02]  /*4140*/  IMAD R58, R0.reuse, R2, R58 ;  /* 0x00000002003a7224 */ /* 0x040fe400078e023a */
[----:B------:R-:W-:Y:S01]  /*4150*/  IMAD.MOV R2, RZ, RZ, -R6 ;  /* 0x000000ffff027224 */ /* 0x000fe200078e0a06 */
[----:B------:R-:W-:Y:S02]  /*4160*/  IABS R8, R10 ;  /* 0x0000000a00087213 */ /* 0x000fe40000000000 */
[C---:B------:R-:W-:Y:S01]  /*4170*/  ISETP.GT.U32.AND P6, PT, R0.reuse, R58, PT ;  /* 0x0000003a0000720c */ /* 0x040fe20003fc4070 */
[----:B------:R-:W-:Y:S01]  /*4180*/  IMAD R59, R0, R2, R59 ;  /* 0x00000002003b7224 */ /* 0x000fe200078e023b */
[----:B------:R-:W-:Y:S01]  /*4190*/  IABS R7, R3 ;  /* 0x0000000300077213 */ /* 0x000fe20000000000 */
[----:B------:R-:W-:-:S04]  /*41a0*/  IMAD.HI.U32 R12, R4, R8, RZ ;  /* 0x00000008040c7227 */ /* 0x000fc800078e00ff */
[----:B------:R-:W-:Y:S01]  /*41b0*/  @!P2 IMAD.IADD R56, R56, 0x1, -R0 ;  /* 0x000000013838a824 */ /* 0x000fe200078e0a00 */
[----:B------:R-:W-:Y:S01]  /*41c0*/  ISETP.GT.U32.AND P2, PT, R0, R59, PT ;  /* 0x0000003b0000720c */ /* 0x000fe20003f44070 */
[----:B------:R-:W-:-:S04]  /*41d0*/  IMAD.HI.U32 R5, R4, R7, RZ ;  /* 0x0000000704057227 */ /* 0x000fc800078e00ff */
[----:B------:R-:W-:Y:S02]  /*41e0*/  IMAD.MOV R6, RZ, RZ, -R12 ;  /* 0x000000ffff067224 */ /* 0x000fe400078e0a0c */
[----:B------:R-:W-:Y:S02]  /*41f0*/  IMAD.MOV R5, RZ, RZ, -R5 ;  /* 0x000000ffff057224 */ /* 0x000fe400078e0a05 */
[----:B------:R-:W-:Y:S01]  /*4200*/  IMAD R8, R0, R6, R8 ;  /* 0x0000000600087224 */ /* 0x000fe200078e0208 */
[----:B------:R-:W-:Y:S01]  /*4210*/  IABS R6, R9 ;  /* 0x0000000900067213 */ /* 0x000fe20000000000 */
[--C-:B------:R-:W-:Y:S02]  /*4220*/  @!P6 IMAD.IADD R58, R58, 0x1, -R0.reuse ;  /* 0x000000013a3ae824 */ /* 0x100fe400078e0a00 */
[C---:B------:R-:W-:Y:S01]  /*4230*/  IMAD R7, R0.reuse, R5, R7 ;  /* 0x0000000500077224 */ /* 0x040fe200078e0207 */
[----:B------:R-:W-:Y:S01]  /*4240*/  IABS R5, R60 ;  /* 0x0000003c00057213 */ /* 0x000fe20000000000 */
[----:B------:R-:W-:Y:S01]  /*4250*/  @!P2 IMAD.IADD R59, R59, 0x1, -R0 ;  /* 0x000000013b3ba824 */ /* 0x000fe200078e0a00 */
[----:B------:R-:W-:Y:S01]  /*4260*/  ISETP.GT.U32.AND P2, PT, R0, R58, PT ;  /* 0x0000003a0000720c */ /* 0x000fe20003f44070 */
[----:B------:R-:W-:-:S03]  /*4270*/  IMAD.HI.U32 R17, R4, R6, RZ ;  /* 0x0000000604117227 */ /* 0x000fc600078e00ff */
[----:B------:R-:W-:Y:S01]  /*4280*/  ISETP.GT.U32.AND P3, PT, R0, R59, PT ;  /* 0x0000003b0000720c */ /* 0x000fe20003f64070 */
[----:B------:R-:W-:-:S04]  /*4290*/  IMAD.HI.U32 R15, R4, R5, RZ ;  /* 0x00000005040f7227 */ /* 0x000fc800078e00ff */
[----:B------:R-:W-:Y:S02]  /*42a0*/  IMAD.MOV R17, RZ, RZ, -R17 ;  /* 0x000000ffff117224 */ /* 0x000fe400078e0a11 */
[----:B------:R-:W-:Y:S02]  /*42b0*/  IMAD.MOV R15, RZ, RZ, -R15 ;  /* 0x000000ffff0f7224 */ /* 0x000fe400078e0a0f */
[C---:B------:R-:W-:Y:S01]  /*42c0*/  IMAD R6, R0.reuse, R17, R6 ;  /* 0x0000001100067224 */ /* 0x040fe200078e0206 */
[C---:B------:R-:W-:Y:S01]  /*42d0*/  ISETP.GT.U32.AND P0, PT, R0.reuse, R57, PT ;  /* 0x000000390000720c */ /* 0x040fe20003f04070 */
[----:B------:R-:W-:Y:S02]  /*42e0*/  IMAD R5, R0, R15, R5 ;  /* 0x0000000f00057224 */ /* 0x000fe400078e0205 */
[--C-:B------:R-:W-:Y:S01]  /*42f0*/  @!P2 IMAD.IADD R58, R58, 0x1, -R0.reuse ;  /* 0x000000013a3aa824 */ /* 0x100fe200078e0a00 */
[C---:B------:R-:W-:Y:S01]  /*4300*/  ISETP.GT.U32.AND P2, PT, R0.reuse, R6, PT ;  /* 0x000000060000720c */ /* 0x040fe20003f44070 */
[----:B------:R-:W-:Y:S01]  /*4310*/  @!P3 IMAD.IADD R59, R59, 0x1, -R0 ;  /* 0x000000013b3bb824 */ /* 0x000fe200078e0a00 */
[----:B------:R-:W-:-:S02]  /*4320*/  ISETP.GT.U32.AND P3, PT, R0, R5, PT ;  /* 0x000000050000720c */ /* 0x000fc40003f64070 */
[----:B------:R-:W-:-:S05]  /*4330*/  ISETP.GT.U32.AND P6, PT, R0, R8, PT ;  /* 0x000000080000720c */ /* 0x000fca0003fc4070 */
[----:B------:R-:W-:-:S04]  /*4340*/  @!P0 IMAD.IADD R57, R57, 0x1, -R0 ;  /* 0x0000000139398824 */ /* 0x000fc800078e0a00 */
[--C-:B------:R-:W-:Y:S01]  /*4350*/  @!P2 IMAD.IADD R6, R6, 0x1, -R0.reuse ;  /* 0x000000010606a824 */ /* 0x100fe200078e0a00 */
[----:B------:R-:W-:Y:S01]  /*4360*/  ISETP.GT.U32.AND P0, PT, R0, R57, PT ;  /* 0x000000390000720c */ /* 0x000fe20003f04070 */
[----:B------:R-:W-:-:S03]  /*4370*/  @!P3 IMAD.IADD R5, R5, 0x1, -R0 ;  /* 0x000000010505b824 */ /* 0x000fc600078e0a00 */
[----:B------:R-:W-:Y:S01]  /*4380*/  ISETP.GT.U32.AND P3, PT, R0, R6, PT ;  /* 0x000000060000720c */ /* 0x000fe20003f64070 */
[----:B------:R-:W-:Y:S01]  /*4390*/  @!P6 IMAD.IADD R8, R8, 0x1, -R0 ;  /* 0x000000010808e824 */ /* 0x000fe200078e0a00 */
[----:B------:R-:W-:Y:S02]  /*43a0*/  IABS R2, R61 ;  /* 0x0000003d00027213 */ /* 0x000fe40000000000 */
[----:B------:R-:W-:Y:S02]  /*43b0*/  IABS R12, R13 ;  /* 0x0000000d000c7213 */ /* 0x000fe40000000000 */
[----:B------:R-:W-:-:S03]  /*43c0*/  ISETP.GT.U32.AND P6, PT, R0, R8, PT ;  /* 0x000000080000720c */ /* 0x000fc60003fc4070 */
[----:B------:R-:W-:Y:S01]  /*43d0*/  @!P0 IMAD.IADD R57, R57, 0x1, -R0 ;  /* 0x0000000139398824 */ /* 0x000fe200078e0a00 */
[----:B------:R-:W-:-:S03]  /*43e0*/  ISETP.GT.U32.AND P0, PT, R0, R7, PT ;  /* 0x000000070000720c */ /* 0x000fc60003f04070 */
[----:B------:R-:W-:Y:S01]  /*43f0*/  @!P3 IMAD.IADD R6, R6, 0x1, -R0 ;  /* 0x000000010606b824 */ /* 0x000fe200078e0a00 */
[----:B------:R-:W-:Y:S01]  /*4400*/  ISETP.GE.AND P3, PT, R3, RZ, PT ;  /* 0x000000ff0300720c */ /* 0x000fe20003f66270 */
[C---:B------:R-:W-:Y:S01]  /*4410*/  IMAD.HI.U32 R17, R4.reuse, R2, RZ ;  /* 0x0000000204117227 */ /* 0x040fe200078e00ff */
[----:B------:R-:W1:Y:S03]  /*4420*/  S2R R3, SR_TID.X ;  /* 0x0000000000037919 */ /* 0x000e660000002100 */
[----:B------:R-:W-:-:S04]  /*4430*/  IMAD.HI.U32 R15, R4, R12, RZ ;  /* 0x0000000c040f7227 */ /* 0x000fc800078e00ff */
[----:B------:R-:W-:-:S04]  /*4440*/  IMAD.MOV R4, RZ, RZ, -R17 ;  /* 0x000000ffff047224 */ /* 0x000fc800078e0a11 */
[----:B------:R-:W-:Y:S02]  /*4450*/  IMAD R4, R0, R4, R2 ;  /* 0x0000000400047224 */ /* 0x000fe400078e0202 */
[--C-:B------:R-:W-:Y:S02]  /*4460*/  @!P0 IMAD.IADD R7, R7, 0x1, -R0.reuse ;  /* 0x0000000107078824 */ /* 0x100fe400078e0a00 */
[----:B------:R-:W-:Y:S01]  /*4470*/  @!P6 IMAD.IADD R8, R8, 0x1, -R0 ;  /* 0x000000010808e824 */ /* 0x000fe200078e0a00 */
[C---:B------:R-:W-:Y:S01]  /*4480*/  ISETP.GT.U32.AND P6, PT, R0.reuse, R4, PT ;  /* 0x000000040000720c */ /* 0x040fe20003fc4070 */
[----:B------:R-:W-:Y:S01]  /*4490*/  @!P1 IMAD.MOV R55, RZ, RZ, -R55 ;  /* 0x000000ffff379224 */ /* 0x000fe200078e0a37 */
[C---:B------:R-:W-:Y:S02]  /*44a0*/  ISETP.GT.U32.AND P0, PT, R0.reuse, R7, PT ;  /* 0x000000070000720c */ /* 0x040fe40003f04070 */
[----:B------:R-:W-:Y:S01]  /*44b0*/  ISETP.GT.U32.AND P1, PT, R0, R5, PT ;  /* 0x000000050000720c */ /* 0x000fe20003f24070 */
[----:B------:R-:W-:-:S02]  /*44c0*/  IMAD.MOV R2, RZ, RZ, -R15 ;  /* 0x000000ffff027224 */ /* 0x000fc400078e0a0f */
[----:B------:R-:W-:Y:S02]  /*44d0*/  @!P4 IMAD.MOV R54, RZ, RZ, -R54 ;  /* 0x000000ffff36c224 */ /* 0x000fe400078e0a36 */
[----:B------:R-:W-:Y:S01]  /*44e0*/  IMAD R2, R0, R2, R12 ;  /* 0x0000000200027224 */ /* 0x000fe200078e020c */
[----:B------:R-:W-:Y:S01]  /*44f0*/  ISETP.GE.AND P4, PT, R16, RZ, PT ;  /* 0x000000ff1000720c */ /* 0x000fe20003f86270 */
[----:B0-----:R-:W-:Y:S01]  /*4500*/  VIADD R18, R18, 0x7f ;  /* 0x0000007f12127836 */ /* 0x001fe20000000000 */
[----:B------:R-:W-:Y:S01]  /*4510*/  ISETP.GE.AND P2, PT, R14, RZ, PT ;  /* 0x000000ff0e00720c */ /* 0x000fe20003f46270 */
[--C-:B------:R-:W-:Y:S01]  /*4520*/  @!P6 IMAD.IADD R4, R4, 0x1, -R0.reuse ;  /* 0x000000010404e824 */ /* 0x100fe200078e0a00 */
[----:B------:R-:W0:Y:S01]  /*4530*/  LDC R12, c[0x0][0x23c] ;  /* 0x00008f00ff0c7b82 */ /* 0x000e220000000800 */
[--C-:B------:R-:W-:Y:S01]  /*4540*/  @!P0 IMAD.IADD R7, R7, 0x1, -R0.reuse ;  /* 0x0000000107078824 */ /* 0x100fe200078e0a00 */
[----:B------:R-:W-:Y:S01]  /*4550*/  ISETP.GT.U32.AND P0, PT, R0, R2, PT ;  /* 0x000000020000720c */ /* 0x000fe20003f04070 */
[----:B------:R-:W-:Y:S01]  /*4560*/  @!P1 IMAD.IADD R5, R5, 0x1, -R0 ;  /* 0x0000000105059824 */ /* 0x000fe200078e0a00 */
[----:B------:R-:W-:-:S02]  /*4570*/  ISETP.GE.AND P1, PT, R9, RZ, PT ;  /* 0x000000ff0900720c */ /* 0x000fc40003f26270 */
[----:B------:R-:W-:Y:S02]  /*4580*/  ISETP.GT.U32.AND P6, PT, R0, R4, PT ;  /* 0x000000040000720c */ /* 0x000fe40003fc4070 */
[C---:B-1----:R-:W-:Y:S01]  /*4590*/  LOP3.LUT R9, R3.reuse, 0x7, RZ, 0xc0, !PT ;  /* 0x0000000703097812 */ /* 0x042fe200078ec0ff */
[----:B------:R-:W-:Y:S01]  /*45a0*/  IMAD.SHL.U32 R17, R3, 0x2, RZ ;  /* 0x0000000203117824 */ /* 0x000fe200078e00ff */
[----:B------:R-:W-:-:S03]  /*45b0*/  SHF.R.S32.HI R15, RZ, 0x1f, R18 ;  /* 0x0000001fff0f7819 */ /* 0x000fc60000011412 */
[----:B------:R-:W-:Y:S01]  /*45c0*/  IMAD R16, R9, 0x110, RZ ;  /* 0x0000011009107824 */ /* 0x000fe200078e02ff */
[----:B------:R-:W-:Y:S01]  /*45d0*/  LEA.HI R15, R15, R18, RZ, 0x7 ;  /* 0x000000120f0f7211 */ /* 0x000fe200078f38ff */
[----:B------:R-:W-:Y:S01]  /*45e0*/  @!P5 IMAD.MOV R56, RZ, RZ, -R56 ;  /* 0x000000ffff38d224 */ /* 0x000fe200078e0a38 */
[C---:B------:R-:W-:Y:S01]  /*45f0*/  LOP3.LUT R14, R3.reuse, 0x1f, RZ, 0xc0, !PT ;  /* 0x0000001f030e7812 */ /* 0x040fe200078ec0ff */
[----:B------:R-:W-:Y:S01]  /*4600*/  IMAD.SHL.U32 R15, R3, 0x80, RZ ;  /* 0x00000080030f7824 */ /* 0x000fe200078e00ff */
[----:B------:R-:W-:Y:S01]  /*4610*/  ISETP.GE.AND P5, PT, R11, RZ, PT ;  /* 0x000000ff0b00720c */ /* 0x000fe20003fa6270 */
[----:B------:R-:W-:Y:S01]  /*4620*/  @!P4 IMAD.MOV R57, RZ, RZ, -R57 ;  /* 0x000000ffff39c224 */ /* 0x000fe200078e0a39 */
[--C-:B------:R-:W-:Y:S01]  /*4630*/  LOP3.LUT R3, R16, 0x10, R17.reuse, 0x78, !PT ;  /* 0x0000001010037812 */ /* 0x100fe200078e7811 */
[----:B------:R-:W2:Y:S01]  /*4640*/  LDL.LU R11, [R1+0x10] ;  /* 0x00001000010b7983 */ /* 0x000ea20000300800 */
[----:B------:R-:W-:Y:S01]  /*4650*/  ISETP.GE.AND P4, PT, R10, RZ, PT ;  /* 0x000000ff0a00720c */ /* 0x000fe20003f86270 */
[--C-:B------:R-:W-:Y:S01]  /*4660*/  @!P0 IMAD.IADD R2, R2, 0x1, -R0.reuse ;  /* 0x0000000102028824 */ /* 0x100fe200078e0a00 */
[----:B------:R-:W-:Y:S01]  /*4670*/  LOP3.LUT R16, R16, 0x30, R17, 0x78, !PT ;  /* 0x0000003010107812 */ /* 0x000fe200078e7811 */
[----:B------:R-:W3:Y:S01]  /*4680*/  LDL.LU R10, [R1+0xc] ;  /* 0x00000c00010a7983 */ /* 0x000ee20000300800 */
[----:B------:R-:W-:Y:S01]  /*4690*/  ISETP.GE.AND P0, PT, R60, RZ, PT ;  /* 0x000000ff3c00720c */ /* 0x000fe20003f06270 */
[----:B------:R-:W-:Y:S01]  /*46a0*/  @!P6 IMAD.IADD R4, R4, 0x1, -R0 ;  /* 0x000000010404e824 */ /* 0x000fe200078e0a00 */
[----:B------:R-:W-:Y:S01]  /*46b0*/  ISETP.GE.AND P6, PT, R61, RZ, PT ;  /* 0x000000ff3d00720c */ /* 0x000fe20003fc6270 */
[----:B------:R-:W4:Y:S01]  /*46c0*/  LDL.LU R9, [R1+0x8] ;  /* 0x0000080001097983 */ /* 0x000f220000300800 */
[----:B------:R-:W-:-:S03]  /*46d0*/  LOP3.LUT R3, R3, 0x800, R15, 0xf8, !PT ;  /* 0x0000080003037812 */ /* 0x000fc600078ef80f */
[----:B------:R-:W4:Y:S04]  /*46e0*/  LDL.LU R60, [R1+0x4] ;  /* 0x00000400013c7983 */ /* 0x000f280000300800 */
[----:B------:R-:W4:Y:S04]  /*46f0*/  LDL.LU R61, [R1] ;  /* 0x00000000013d7983 */ /* 0x000f280000300800 */
[----:B------:R-:W4:Y:S04]  /*4700*/  LDL.LU R18, [R1+0x2524] ;  /* 0x0025240001127983 */ /* 0x000f280000300800 */
[----:B------:R-:W4:Y:S04]  /*4710*/  LDL.LU R17, [R1+0x2520] ;  /* 0x0025200001117983 */ /* 0x000f280000300800 */
[----:B------:R-:W4:Y:S04]  /*4720*/  LDL.LU R16, [R1+0x251c] ;  /* 0x00251c0001107983 */ /* 0x000f280000300800 */
[----:B------:R-:W4:Y:S04]  /*4730*/  LDL.LU R15, [R1+0x2518] ;  /* 0x00251800010f7983 */ /* 0x000f280000300800 */
[----:B------:R-:W2:Y:S01]  /*4740*/  LDL.LU R3, [R1+0x2514] ;  /* 0x0025140001037983 */ /* 0x000ea20000300800 */
[----:B------:R-:W-:Y:S01]  /*4750*/  @!P2 IMAD.MOV R58, RZ, RZ, -R58 ;  /* 0x000000ffff3aa224 */ /* 0x000fe200078e0a3a */
[----:B------:R-:W-:Y:S01]  /*4760*/  ISETP.GT.U32.AND P2, PT, R0, R2, PT ;  /* 0x000000020000720c */ /* 0x000fe20003f44070 */
[----:B0-----:R-:W-:-:S02]  /*4770*/  IMAD R14, R14, R12, RZ ;  /* 0x0000000c0e0e7224 */ /* 0x001fc400078e02ff */
[----:B------:R-:W-:Y:S01]  /*4780*/  @!P5 IMAD.MOV R59, RZ, RZ, -R59 ;  /* 0x000000ffff3bd224 */ /* 0x000fe200078e0a3b */
[----:B------:R-:W-:-:S09]  /*4790*/  ISETP.GE.AND P5, PT, R13, RZ, PT ;  /* 0x000000ff0d00720c */ /* 0x000fd20003fa6270 */
[----:B------:R-:W-:Y:S02]  /*47a0*/  @!P2 IMAD.IADD R2, R2, 0x1, -R0 ;  /* 0x000000010202a824 */ /* 0x000fe400078e0a00 */
[C---:B------:R-:W-:Y:S02]  /*47b0*/  IMAD R0, R12.reuse, 0x20, R14 ;  /* 0x000000200c007824 */ /* 0x040fe400078e020e */
[----:B------:R-:W4:Y:S02]  /*47c0*/  LDL.LU R14, [R1+0x2510] ;  /* 0x00251000010e7983 */ /* 0x000f240000300800 */
[----:B------:R-:W-:Y:S02]  /*47d0*/  IMAD R12, R12, 0x20, R0 ;  /* 0x000000200c0c7824 */ /* 0x000fe400078e0200 */
[----:B------:R-:W4:Y:S04]  /*47e0*/  LDL.LU R13, [R1+0x250c] ;  /* 0x00250c00010d7983 */ /* 0x000f280000300800 */
[----:B------:R-:W4:Y:S01]  /*47f0*/  LDL.LU R12, [R1+0x2508] ;  /* 0x00250800010c7983 */ /* 0x000f220000300800 */
[----:B--2---:R-:W-:-:S02]  /*4800*/  ISETP.NE.AND P2, PT, R3, RZ, PT ;  /* 0x000000ff0300720c */ /* 0x004fc40003f45270 */
[----:B------:R-:W-:-:S04]  /*4810*/  LOP3.LUT R3, RZ, R3, RZ, 0x33, !PT ;  /* 0x00000003ff037212 */ /* 0x000fc800078e33ff */
[C---:B------:R-:W-:Y:S02]  /*4820*/  SEL R11, R3.reuse, R11, !P2 ;  /* 0x0000000b030b7207 */ /* 0x040fe40005000000 */
[C---:B---3--:R-:W-:Y:S02]  /*4830*/  SEL R10, R3.reuse, R10, !P2 ;  /* 0x0000000a030a7207 */ /* 0x048fe40005000000 */
[C---:B----4-:R-:W-:Y:S01]  /*4840*/  SEL R9, R3.reuse, R9, !P2 ;  /* 0x0000000903097207 */ /* 0x050fe20005000000 */
[----:B------:R0:W-:Y:S01]  /*4850*/  STL [R1+0x34], R11 ;  /* 0x0000340b01007387 */ /* 0x0001e20000100800 */
[C---:B------:R-:W-:Y:S02]  /*4860*/  SEL R60, R3.reuse, R60, !P2 ;  /* 0x0000003c033c7207 */ /* 0x040fe40005000000 */
[C---:B------:R-:W-:Y:S01]  /*4870*/  SEL R61, R3.reuse, R61, !P2 ;  /* 0x0000003d033d7207 */ /* 0x040fe20005000000 */
[----:B0-----:R-:W2:Y:S04]  /*4880*/  LDL.LU R11, [R1+0x2504] ;  /* 0x00250400010b7983 */ /* 0x001ea80000300800 */
[----:B------:R0:W-:Y:S04]  /*4890*/  STL [R1+0x30], R10 ;  /* 0x0000300a01007387 */ /* 0x0001e80000100800 */
[----:B0-----:R-:W3:Y:S04]  /*48a0*/  LDL.LU R10, [R1+0x2500] ;  /* 0x00250000010a7983 */ /* 0x001ee80000300800 */
[----:B------:R0:W-:Y:S04]  /*48b0*/  STL [R1+0x2c], R9 ;  /* 0x00002c0901007387 */ /* 0x0001e80000100800 */
[----:B0-----:R-:W4:Y:S04]  /*48c0*/  LDL.LU R9, [R1+0x24fc] ;  /* 0x0024fc0001097983 */ /* 0x001f280000300800 */
[----:B------:R0:W-:Y:S04]  /*48d0*/  STL [R1+0x28], R60 ;  /* 0x0000283c01007387 */ /* 0x0001e80000100800 */
[----:B0-----:R-:W2:Y:S04]  /*48e0*/  LDL.LU R60, [R1+0x24f8] ;  /* 0x0024f800013c7983 */ /* 0x001ea80000300800 */
[----:B------:R0:W-:Y:S04]  /*48f0*/  STL [R1+0x24], R61 ;  /* 0x0000243d01007387 */ /* 0x0001e80000100800 */
[----:B0-----:R-:W4:Y:S01]  /*4900*/  LDL.LU R61, [R1+0x24f4] ;  /* 0x0024f400013d7983 */ /* 0x001f220000300800 */
[----:B---3--:R-:W-:-:S02]  /*4910*/  SEL R10, R3, R10, !P2 ;  /* 0x0000000a030a7207 */ /* 0x008fc40005000000 */
[----:B----4-:R-:W-:-:S05]  /*4920*/  SEL R61, R3, R61, !P2 ;  /* 0x0000003d033d7207 */ /* 0x010fca0005000000 */
[----:B------:R2:W-:Y:S02]  /*4930*/  STL [R1+0x20], R61 ;  /* 0x0000203d01007387 */ /* 0x0005e40000100800 */
[C---:B--2---:R-:W-:Y:S02]  /*4940*/  SEL R61, R3.reuse, R60, !P2 ;  /* 0x0000003c033d7207 */ /* 0x044fe40005000000 */
[C---:B------:R-:W-:Y:S02]  /*4950*/  SEL R60, R3.reuse, R9, !P2 ;  /* 0x00000009033c7207 */ /* 0x040fe40005000000 */
[C---:B------:R-:W-:Y:S01]  /*4960*/  SEL R9, R3.reuse, R11, !P2 ;  /* 0x0000000b03097207 */ /* 0x040fe20005000000 */
[----:B------:R0:W-:Y:S01]  /*4970*/  STL [R1+0x1c], R61 ;  /* 0x00001c3d01007387 */ /* 0x0001e20000100800 */
[----:B------:R-:W-:-:S03]  /*4980*/  SEL R11, R3, R12, !P2 ;  /* 0x0000000c030b7207 */ /* 0x000fc60005000000 */
[----:B------:R-:W-:Y:S04]  /*4990*/  STL [R1+0x18], R60 ;  /* 0x0000183c01007387 */ /* 0x000fe80000100800 */
[----:B------:R1:W-:Y:S01]  /*49a0*/  STL [R1+0x10], R10 ;  /* 0x0000100a01007387 */ /* 0x0003e20000100800 */
[----:B0-----:R-:W-:-:S03]  /*49b0*/  SEL R61, R3, R15, !P2 ;  /* 0x0000000f033d7207 */ /* 0x001fc60005000000 */
[----:B------:R0:W-:Y:S01]  /*49c0*/  STL [R1+0xc], R9 ;  /* 0x00000c0901007387 */ /* 0x0001e20000100800 */
[----:B-1----:R-:W-:-:S03]  /*49d0*/  SEL R10, R3, R13, !P2 ;  /* 0x0000000d030a7207 */ /* 0x002fc60005000000 */
[----:B------:R-:W-:Y:S01]  /*49e0*/  STL [R1+0x8], R11 ;  /* 0x0000080b01007387 */ /* 0x000fe20000100800 */
[----:B0-----:R-:W-:-:S03]  /*49f0*/  SEL R9, R3, R14, !P2 ;  /* 0x0000000e03097207 */ /* 0x001fc60005000000 */
[----:B------:R-:W-:Y:S04]  /*4a00*/  STL [R1+0x4], R10 ;  /* 0x0000040a01007387 */ /* 0x000fe80000100800 */
[----:B------:R0:W-:Y:S04]  /*4a10*/  STL [R1+0x24e0], R61 ;  /* 0x0024e03d01007387 */ /* 0x0001e80000100800 */
[----:B------:R-:W-:Y:S04]  /*4a20*/  STL [R1], R9 ;  /* 0x0000000901007387 */ /* 0x000fe80000100800 */
[----:B0-----:R-:W2:Y:S04]  /*4a30*/  LDL.LU R61, [R1+0x24] ;  /* 0x00002400013d7983 */ /* 0x001ea80000300800 */
[----:B--2---:R0:W-:Y:S04]  /*4a40*/  STL [R1+0x24e4], R61 ;  /* 0x0024e43d01007387 */ /* 0x0041e80000100800 */
[----:B0-----:R-:W2:Y:S04]  /*4a50*/  LDL.LU R61, [R1+0x28] ;  /* 0x00002800013d7983 */ /* 0x001ea80000300800 */
[----:B--2---:R0:W-:Y:S04]  /*4a60*/  STL [R1+0x24e8], R61 ;  /* 0x0024e83d01007387 */ /* 0x0041e80000100800 */
[----:B0-----:R-:W2:Y:S04]  /*4a70*/  LDL.LU R61, [R1+0x2c] ;  /* 0x00002c00013d7983 */ /* 0x001ea80000300800 */
[----:B--2---:R0:W-:Y:S04]  /*4a80*/  STL [R1+0x24ec], R61 ;  /* 0x0024ec3d01007387 */ /* 0x0041e80000100800 */
[----:B0-----:R-:W2:Y:S01]  /*4a90*/  LDL.LU R61, [R1+0x30] ;  /* 0x00003000013d7983 */ /* 0x001ea20000300800 */
[----:B------:R-:W-:-:S02]  /*4aa0*/  SEL R60, R3, R16, !P2 ;  /* 0x00000010033c7207 */ /* 0x000fc40005000000 */
[----:B------:R-:W0:Y:S01]  /*4ab0*/  S2R R16, SR_TID.X ;  /* 0x0000000000107919 */ /* 0x000e220000002100 */
[C---:B------:R-:W-:Y:S02]  /*4ac0*/  SEL R10, R3.reuse, R27, !P2 ;  /* 0x0000001b030a7207 */ /* 0x040fe40005000000 */
[----:B------:R-:W1:Y:S01]  /*4ad0*/  S2R R27, SR_TID.X ;  /* 0x00000000001b7919 */ /* 0x000e620000002100 */
[C---:B------:R-:W-:Y:S02]  /*4ae0*/  SEL R14, R3.reuse, R41, !P2 ;  /* 0x00000029030e7207 */ /* 0x040fe40005000000 */
[C---:B------:R-:W-:Y:S01]  /*4af0*/  SEL R12, R3.reuse, R29, !P2 ;  /* 0x0000001d030c7207 */ /* 0x040fe20005000000 */
[----:B------:R-:W3:Y:S01]  /*4b00*/  S2R R41, SR_TID.X ;  /* 0x0000000000297919 */ /* 0x000ee20000002100 */
[----:B------:R-:W4:Y:S01]  /*4b10*/  LDC R29, c[0x0][0x23c] ;  /* 0x00008f00ff1d7b82 */ /* 0x000f220000000800 */
[----:B------:R-:W-:Y:S01]  /*4b20*/  SEL R13, R3, R40, !P2 ;  /* 0x00000028030d7207 */ /* 0x000fe20005000000 */
[----:B------:R-:W-:-:S06]  /*4b30*/  @!P0 IMAD.MOV R5, RZ, RZ, -R5 ;  /* 0x000000ffff058224 */ /* 0x000fcc00078e0a05 */
[----:B------:R-:W3:Y:S01]  /*4b40*/  LDC R40, c[0x0][0x23c] ;  /* 0x00008f00ff287b82 */ /* 0x000ee20000000800 */
[----:B------:R-:W-:-:S07]  /*4b50*/  SEL R15, R3, R5, !P2 ;  /* 0x00000005030f7207 */ /* 0x000fce0005000000 */
[----:B------:R-:W3:Y:S01]  /*4b60*/  LDC R5, c[0x0][0x23c] ;  /* 0x00008f00ff057b82 */ /* 0x000ee20000000800 */
[----:B------:R-:W-:Y:S01]  /*4b70*/  SEL R9, R3, R26, !P2 ;  /* 0x0000001a03097207 */ /* 0x000fe20005000000 */
[----:B--2---:R2:W-:Y:S04]  /*4b80*/  STL [R1+0x24f0], R61 ;  /* 0x0024f03d01007387 */ /* 0x0045e80000100800 */
[----:B--2---:R-:W2:Y:S01]  /*4b90*/  LDL.LU R61, [R1+0x34] ;  /* 0x00003400013d7983 */ /* 0x004ea20000300800 */
[----:B0-----:R-:W-:-:S05]  /*4ba0*/  LOP3.LUT R26, R16, 0x1f, RZ, 0xc0, !PT ;  /* 0x0000001f101a7812 */ /* 0x001fca00078ec0ff */
[----:B----4-:R-:W-:Y:S01]  /*4bb0*/  IMAD R26, R26, R29, RZ ;  /* 0x0000001d1a1a7224 */ /* 0x010fe200078e02ff */
[----:B-1----:R-:W-:Y:S01]  /*4bc0*/  LOP3.LUT R29, R27, 0x1f, RZ, 0xc0, !PT ;  /* 0x0000001f1b1d7812 */ /* 0x002fe200078ec0ff */
[----:B------:R-:W-:-:S04]  /*4bd0*/  @!P4 IMAD.MOV R8, RZ, RZ, -R8 ;  /* 0x000000ffff08c224 */ /* 0x000fc800078e0a08 */
[----:B---3--:R-:W-:Y:S01]  /*4be0*/  IMAD R27, R29, R40, RZ ;  /* 0x000000281d1b7224 */ /* 0x008fe200078e02ff */
[----:B------:R-:W-:Y:S01]  /*4bf0*/  LOP3.LUT R29, R41, 0x1f, RZ, 0xc0, !PT ;  /* 0x0000001f291d7812 */ /* 0x000fe200078ec0ff */
[----:B------:R-:W-:Y:S01]  /*4c00*/  @!P3 IMAD.MOV R7, RZ, RZ, -R7 ;  /* 0x000000ffff07b224 */ /* 0x000fe200078e0a07 */
[----:B------:R-:W-:Y:S01]  /*4c10*/  SEL R11, R3, R28, !P2 ;  /* 0x0000001c030b7207 */ /* 0x000fe20005000000 */
[----:B------:R-:W-:Y:S02]  /*4c20*/  @!P1 IMAD.MOV R6, RZ, RZ, -R6 ;  /* 0x000000ffff069224 */ /* 0x000fe400078e0a06 */
[----:B------:R-:W-:Y:S02]  /*4c30*/  @!P6 IMAD.MOV R4, RZ, RZ, -R4 ;  /* 0x000000ffff04e224 */ /* 0x000fe400078e0a04 */
[----:B------:R-:W-:Y:S01]  /*4c40*/  @!P5 IMAD.MOV R2, RZ, RZ, -R2 ;  /* 0x000000ffff02d224 */ /* 0x000fe200078e0a02 */
[----:B------:R-:W-:Y:S01]  /*4c50*/  LEA R26, P0, R26, UR8, 0x1 ;  /* 0x000000081a1a7c11 */ /* 0x000fe2000f8008ff */
[----:B------:R-:W-:-:S02]  /*4c60*/  IMAD R28, R40, 0x20, R0 ;  /* 0x00000020281c7824 */ /* 0x000fc400078e0200 */
[----:B------:R-:W-:Y:S01]  /*4c70*/  IMAD R29, R29, R5, RZ ;  /* 0x000000051d1d7224 */ /* 0x000fe200078e02ff */
[C---:B------:R-:W-:Y:S02]  /*4c80*/  SEL R17, R3.reuse, R17, !P2 ;  /* 0x0000001103117207 */ /* 0x040fe40005000000 */
[----:B------:R-:W-:Y:S01]  /*4c90*/  SEL R18, R3, R18, !P2 ;  /* 0x0000001203127207 */ /* 0x000fe20005000000 */
[----:B------:R-:W-:Y:S01]  /*4ca0*/  IMAD R29, R5, 0x20, R29 ;  /* 0x00000020051d7824 */ /* 0x000fe200078e021d */
[C---:B------:R-:W-:Y:S02]  /*4cb0*/  SEL R19, R3.reuse, R19, !P2 ;  /* 0x0000001303137207 */ /* 0x040fe40005000000 */
[C---:B------:R-:W-:Y:S02]  /*4cc0*/  SEL R20, R3.reuse, R20, !P2 ;  /* 0x0000001403147207 */ /* 0x040fe40005000000 */
[C---:B------:R-:W-:Y:S02]  /*4cd0*/  SEL R21, R3.reuse, R21, !P2 ;  /* 0x0000001503157207 */ /* 0x040fe40005000000 */
[----:B------:R-:W-:-:S02]  /*4ce0*/  SEL R22, R3, R22, !P2 ;  /* 0x0000001603167207 */ /* 0x000fc40005000000 */
[C---:B------:R-:W-:Y:S02]  /*4cf0*/  SEL R23, R3.reuse, R23, !P2 ;  /* 0x0000001703177207 */ /* 0x040fe40005000000 */
[C---:B------:R-:W-:Y:S02]  /*4d00*/  SEL R24, R3.reuse, R24, !P2 ;  /* 0x0000001803187207 */ /* 0x040fe40005000000 */
        /* <DEDUP_REMOVED lines=33> */
[----:B------:R-:W-:Y:S01]  /*4f20*/  SEL R2, R3, R2, !P2 ;  /* 0x0000000203027207 */ /* 0x000fe20005000000 */
[----:B------:R-:W-:Y:S01]  /*4f30*/  IMAD R3, R40, 0x20, R28 ;  /* 0x0000002028037824 */ /* 0x000fe200078e021c */
[----:B------:R-:W-:-:S02]  /*4f40*/  LEA.HI.X.SX32 R27, R27, UR9, 0x1, P0 ;  /* 0x000000091b1b7c11 */ /* 0x000fc400080f0eff */
[----:B------:R-:W-:Y:S01]  /*4f50*/  LEA R40, P1, R0, UR8, 0x1 ;  /* 0x0000000800287c11 */ /* 0x000fe2000f8208ff */
[----:B------:R0:W-:Y:S01]  /*4f60*/  STL [R1+0x24ac], R26 ;  /* 0x0024ac1a01007387 */ /* 0x0001e20000100800 */
[----:B------:R-:W-:Y:S01]  /*4f70*/  IMAD R29, R5, 0x20, R29 ;  /* 0x00000020051d7824 */ /* 0x000fe200078e021d */
[----:B------:R-:W-:Y:S02]  /*4f80*/  LEA R28, P2, R28, UR8, 0x1 ;  /* 0x000000081c1c7c11 */ /* 0x000fe4000f8408ff */
[----:B------:R-:W-:Y:S01]  /*4f90*/  LEA.HI.X.SX32 R41, R0, UR9, 0x1, P1 ;  /* 0x0000000900297c11 */ /* 0x000fe200088f0eff */
[----:B0-----:R-:W3:Y:S04]  /*4fa0*/  LDL.LU R26, [R1] ;  /* 0x00000000011a7983 */ /* 0x001ee80000300800 */
[----:B------:R0:W-:Y:S01]  /*4fb0*/  STL [R1+0x24a8], R27 ;  /* 0x0024a81b01007387 */ /* 0x0001e20000100800 */
[----:B------:R-:W-:-:S02]  /*4fc0*/  LEA.HI.X.SX32 R29, R29, UR9, 0x1, P2 ;  /* 0x000000091d1d7c11 */ /* 0x000fc400090f0eff */
[C---:B------:R-:W-:Y:S01]  /*4fd0*/  LEA R4, P3, R3.reuse, UR8, 0x1 ;  /* 0x0000000803047c11 */ /* 0x040fe2000f8608ff */
[----:B0-----:R-:W4:Y:S04]  /*4fe0*/  LDL.LU R27, [R1+0x4] ;  /* 0x00000400011b7983 */ /* 0x001f280000300800 */
[----:B------:R-:W3:Y:S04]  /*4ff0*/  LDL.LU R0, [R1+0x8] ;  /* 0x0000080001007983 */ /* 0x000ee80000300800 */
[----:B------:R0:W-:Y:S01]  /*5000*/  STL [R1+0x24b4], R40 ;  /* 0x0024b42801007387 */ /* 0x0001e20000100800 */
[----:B------:R-:W-:Y:S01]  /*5010*/  LEA.HI.X.SX32 R5, R3, UR9, 0x1, P3 ;  /* 0x0000000903057c11 */ /* 0x000fe200098f0eff */
[----:B--2---:R-:W-:-:S02]  /*5020*/  IMAD R61, R61, UR5, RZ ;  /* 0x000000053d3d7c24 */ /* 0x004fc4000f8e02ff */
[----:B0-----:R-:W2:Y:S01]  /*5030*/  LDL.LU R40, [R1+0xc] ;  /* 0x00000c0001287983 */ /* 0x001ea20000300800 */
[----:B------:R-:W-:Y:S01]  /*5040*/  IMAD R9, R9, UR5, RZ ;  /* 0x0000000509097c24 */ /* 0x000fe2000f8e02ff */
[----:B------:R-:W-:Y:S02]  /*5050*/  ULDC.64 UR8, c[0x0][0x210] ;  /* 0x0000840000087ab9 */ /* 0x000fe40000000a00 */
[----:B------:R0:W-:Y:S04]  /*5060*/  STL [R1+0x24b0], R41 ;  /* 0x0024b02901007387 */ /* 0x0001e80000100800 */
[----:B0-----:R-:W2:Y:S04]  /*5070*/  LDL.LU R41, [R1+0x10] ;  /* 0x0000100001297983 */ /* 0x001ea80000300800 */
[----:B------:R0:W-:Y:S04]  /*5080*/  STL [R1+0x24dc], R28 ;  /* 0x0024dc1c01007387 */ /* 0x0001e80000100800 */
[----:B0-----:R-:W4:Y:S04]  /*5090*/  LDL.LU R28, [R1+0x18] ;  /* 0x00001800011c7983 */ /* 0x001f280000300800 */
[----:B------:R0:W-:Y:S04]  /*50a0*/  STL [R1+0x24d8], R29 ;  /* 0x0024d81d01007387 */ /* 0x0001e80000100800 */
[----:B0-----:R-:W3:Y:S04]  /*50b0*/  LDL.LU R29, [R1+0x1c] ;  /* 0x00001c00011d7983 */ /* 0x001ee80000300800 */
[----:B------:R-:W2:Y:S04]  /*50c0*/  LDL.LU R3, [R1+0x20] ;  /* 0x0000200001037983 */ /* 0x000ea80000300800 */
[----:B------:R0:W-:Y:S04]  /*50d0*/  STL [R1+0x40], R61 ;  /* 0x0000403d01007387 */ /* 0x0001e80000100800 */
[----:B0-----:R-:W4:Y:S02]  /*50e0*/  LDL.LU R61, [R1+0x24f0] ;  /* 0x0024f000013d7983 */ /* 0x001f240000300800 */
[----:B----4-:R-:W-:-:S05]  /*50f0*/  IMAD R61, R61, UR5, RZ ;  /* 0x000000053d3d7c24 */ /* 0x010fca000f8e02ff */
[----:B------:R0:W-:Y:S04]  /*5100*/  STL [R1+0x44], R61 ;  /* 0x0000443d01007387 */ /* 0x0001e80000100800 */
[----:B0-----:R-:W4:Y:S02]  /*5110*/  LDL.LU R61, [R1+0x24ec] ;  /* 0x0024ec00013d7983 */ /* 0x001f240000300800 */
[----:B----4-:R-:W-:-:S05]  /*5120*/  IMAD R61, R61, UR5, RZ ;  /* 0x000000053d3d7c24 */ /* 0x010fca000f8e02ff */
[----:B------:R0:W-:Y:S04]  /*5130*/  STL [R1+0x2c], R61 ;  /* 0x00002c3d01007387 */ /* 0x0001e80000100800 */
[----:B0-----:R-:W4:Y:S02]  /*5140*/  LDL.LU R61, [R1+0x24e8] ;  /* 0x0024e800013d7983 */ /* 0x001f240000300800 */
[----:B----4-:R-:W-:-:S05]  /*5150*/  IMAD R61, R61, UR5, RZ ;  /* 0x000000053d3d7c24 */ /* 0x010fca000f8e02ff */
[----:B------:R0:W-:Y:S04]  /*5160*/  STL [R1+0x28], R61 ;  /* 0x0000283d01007387 */ /* 0x0001e80000100800 */
[----:B0-----:R-:W4:Y:S01]  /*5170*/  LDL.LU R61, [R1+0x24e4] ;  /* 0x0024e400013d7983 */ /* 0x001f220000300800 */
[----:B---3--:R-:W-:Y:S02]  /*5180*/  IMAD R29, R29, UR5, RZ ;  /* 0x000000051d1d7c24 */ /* 0x008fe4000f8e02ff */
[----:B--2---:R-:W-:Y:S02]  /*5190*/  IMAD R3, R3, UR5, RZ ;  /* 0x0000000503037c24 */ /* 0x004fe4000f8e02ff */
[----:B------:R-:W-:Y:S02]  /*51a0*/  IMAD R28, R28, UR5, RZ ;  /* 0x000000051c1c7c24 */ /* 0x000fe4000f8e02ff */
[----:B----4-:R-:W-:-:S05]  /*51b0*/  IMAD R61, R61, UR5, RZ ;  /* 0x000000053d3d7c24 */ /* 0x010fca000f8e02ff */
[----:B------:R0:W-:Y:S04]  /*51c0*/  STL [R1+0x48], R61 ;  /* 0x0000483d01007387 */ /* 0x0001e80000100800 */
[----:B0-----:R-:W2:Y:S04]  /*51d0*/  LDL.LU R61, [R1+0x24e0] ;  /* 0x0024e000013d7983 */ /* 0x001ea80000300800 */
[----:B------:R0:W-:Y:S01]  /*51e0*/  STL [R1+0x50], R29 ;  /* 0x0000501d01007387 */ /* 0x0001e20000100800 */
[----:B------:R-:W-:-:S03]  /*51f0*/  IMAD R0, R0, UR5, RZ ;  /* 0x0000000500007c24 */ /* 0x000fc6000f8e02ff */
[----:B------:R-:W-:Y:S01]  /*5200*/  STL [R1+0x4c], R3 ;  /* 0x00004c0301007387 */ /* 0x000fe20000100800 */
[----:B------:R-:W-:-:S03]  /*5210*/  IMAD R27, R27, UR5, RZ ;  /* 0x000000051b1b7c24 */ /* 0x000fc6000f8e02ff */
[----:B------:R1:W-:Y:S01]  /*5220*/  STL [R1+0x1e0], R28 ;  /* 0x0001e01c01007387 */ /* 0x0003e20000100800 */
[----:B0-----:R-:W-:Y:S02]  /*5230*/  IMAD R29, R41, UR5, RZ ;  /* 0x00000005291d7c24 */ /* 0x001fe4000f8e02ff */
[----:B-1----:R-:W-:-:S03]  /*5240*/  IMAD R28, R40, UR5, RZ ;  /* 0x00000005281c7c24 */ /* 0x002fc6000f8e02ff */
[----:B------:R-:W-:Y:S01]  /*5250*/  STL [R1+0x1e8], R29 ;  /* 0x0001e81d01007387 */ /* 0x000fe20000100800 */
[----:B------:R-:W-:-:S03]  /*5260*/  IMAD R26, R26, UR5, RZ ;  /* 0x000000051a1a7c24 */ /* 0x000fc6000f8e02ff */
[----:B------:R-:W-:Y:S04]  /*5270*/  STL [R1+0xc], R28 ;  /* 0x00000c1c01007387 */ /* 0x000fe80000100800 */
[----:B------:R-:W-:Y:S01]  /*5280*/  STL [R1+0x8], R0 ;  /* 0x0000080001007387 */ /* 0x000fe20000100800 */
[----:B------:R-:W-:-:S03]  /*5290*/  IMAD R40, R20, UR5, RZ ;  /* 0x0000000514287c24 */ /* 0x000fc6000f8e02ff */
[----:B------:R0:W-:Y:S01]  /*52a0*/  STL [R1+0x1f8], R27 ;  /* 0x0001f81b01007387 */ /* 0x0001e20000100800 */
[----:B------:R-:W-:-:S03]  /*52b0*/  IMAD R20, R25, UR5, RZ ;  /* 0x0000000519147c24 */ /* 0x000fc6000f8e02ff */
[----:B------:R1:W-:Y:S01]  /*52c0*/  STL [R1+0x200], R26 ;  /* 0x0002001a01007387 */ /* 0x0003e20000100800 */
[----:B0-----:R-:W-:Y:S02]  /*52d0*/  IMAD R27, R17, UR5, RZ ;  /* 0x00000005111b7c24 */ /* 0x001fe4000f8e02ff */
[----:B------:R-:W-:Y:S02]  /*52e0*/  IMAD R17, R24, UR5, RZ ;  /* 0x0000000518117c24 */ /* 0x000fe4000f8e02ff */
[----:B------:R-:W-:Y:S02]  /*52f0*/  IMAD R28, R33, UR5, RZ ;  /* 0x00000005211c7c24 */ /* 0x000fe4000f8e02ff */
[----:B------:R-:W-:Y:S02]  /*5300*/  IMAD R29, R34, UR5, RZ ;  /* 0x00000005221d7c24 */ /* 0x000fe4000f8e02ff */
[----:B------:R-:W-:Y:S02]  /*5310*/  IMAD R41, R60, UR5, RZ ;  /* 0x000000053c297c24 */ /* 0x000fe4000f8e02ff */
[----:B------:R-:W-:-:S02]  /*5320*/  IMAD R60, R35, UR5, RZ ;  /* 0x00000005233c7c24 */ /* 0x000fc4000f8e02ff */
[----:B------:R-:W-:Y:S02]  /*5330*/  IMAD R25, R39, UR5, RZ ;  /* 0x0000000527197c24 */ /* 0x000fe4000f8e02ff */
[----:B------:R-:W-:Y:S02]  /*5340*/  IMAD R13, R13, UR5, RZ ;  /* 0x000000050d0d7c24 */ /* 0x000fe4000f8e02ff */
[----:B-1----:R-:W-:Y:S02]  /*5350*/  IMAD R26, R21, UR5, RZ ;  /* 0x00000005151a7c24 */ /* 0x002fe4000f8e02ff */
[----:B------:R-:W-:Y:S02]  /*5360*/  IMAD R24, R14, UR5, RZ ;  /* 0x000000050e187c24 */ /* 0x000fe4000f8e02ff */
[----:B------:R-:W-:Y:S02]  /*5370*/  IMAD R21, R42, UR5, RZ ;  /* 0x000000052a157c24 */ /* 0x000fe4000f8e02ff */
[----:B------:R-:W-:-:S02]  /*5380*/  IMAD R18, R18, UR5, RZ ;  /* 0x0000000512127c24 */ /* 0x000fc4000f8e02ff */
[----:B------:R-:W-:Y:S02]  /*5390*/  IMAD R19, R19, UR5, RZ ;  /* 0x0000000513137c24 */ /* 0x000fe4000f8e02ff */
[----:B------:R-:W-:Y:S02]  /*53a0*/  IMAD R23, R23, UR5, RZ ;  /* 0x0000000517177c24 */ /* 0x000fe4000f8e02ff */
[----:B------:R-:W-:Y:S02]  /*53b0*/  IMAD R39, R51, UR5, RZ ;  /* 0x0000000533277c24 */ /* 0x000fe4000f8e02ff */
[----:B------:R-:W-:Y:S02]  /*53c0*/  IMAD R35, R55, UR5, RZ ;  /* 0x0000000537237c24 */ /* 0x000fe4000f8e02ff */
[----:B------:R-:W-:Y:S02]  /*53d0*/  IMAD R34, R56, UR5, RZ ;  /* 0x0000000538227c24 */ /* 0x000fe4000f8e02ff */
[----:B------:R-:W-:-:S02]  /*53e0*/  IMAD R33, R57, UR5, RZ ;  /* 0x0000000539217c24 */ /* 0x000fc4000f8e02ff */
[----:B--2---:R-:W-:-:S05]  /*53f0*/  IMAD R0, R61, UR5, RZ ;  /* 0x000000053d007c24 */ /* 0x004fca000f8e02ff */
[----:B------:R-:W-:Y:S04]  /*5400*/  STL [R1+0x208], R0 ;  /* 0x0002080001007387 */ /* 0x000fe80000100800 */
[----:B------:R0:W-:Y:S04]  /*5410*/  STL [R1+0x22c], R17 ;  /* 0x00022c1101007387 */ /* 0x0001e80000100800 */
[----:B------:R-:W-:Y:S04]  /*5420*/  STL [R1+0x224], R20 ;  /* 0x0002241401007387 */ /* 0x000fe80000100800 */
[----:B------:R1:W-:Y:S01]  /*5430*/  STL [R1+0x21c], R9 ;  /* 0x00021c0901007387 */ /* 0x0003e20000100800 */
[----:B0-----:R-:W-:-:S02]  /*5440*/  IMAD R17, R10, UR5, RZ ;  /* 0x000000050a117c24 */ /* 0x001fc4000f8e02ff */
[----:B------:R-:W-:Y:S02]  /*5450*/  IMAD R10, R11, UR5, RZ ;  /* 0x000000050b0a7c24 */ /* 0x000fe4000f8e02ff */
[----:B------:R-:W-:Y:S01]  /*5460*/  IMAD R11, R30, UR5, RZ ;  /* 0x000000051e0b7c24 */ /* 0x000fe2000f8e02ff */
[----:B------:R-:W-:Y:S01]  /*5470*/  STL [R1+0x214], R17 ;  /* 0x0002141101007387 */ /* 0x000fe20000100800 */
[----:B-1----:R-:W-:-:S03]  /*5480*/  IMAD R9, R12, UR5, RZ ;  /* 0x000000050c097c24 */ /* 0x002fc6000f8e02ff */
[----:B------:R0:W-:Y:S04]  /*5490*/  STL [R1+0x20c], R10 ;  /* 0x00020c0a01007387 */ /* 0x0001e80000100800 */
[----:B------:R1:W-:Y:S01]  /*54a0*/  STL [R1+0x204], R9 ;  /* 0x0002040901007387 */ /* 0x0003e20000100800 */
[----:B0-----:R-:W-:-:S03]  /*54b0*/  IMAD R10, R31, UR5, RZ ;  /* 0x000000051f0a7c24 */ /* 0x001fc6000f8e02ff */
[----:B------:R-:W-:Y:S01]  /*54c0*/  STL [R1+0x1fc], R11 ;  /* 0x0001fc0b01007387 */ /* 0x000fe20000100800 */
[----:B-1----:R-:W-:-:S03]  /*54d0*/  IMAD R9, R32, UR5, RZ ;  /* 0x0000000520097c24 */ /* 0x002fc6000f8e02ff */
[----:B------:R0:W-:Y:S01]  /*54e0*/  STL [R1+0x1f4], R10 ;  /* 0x0001f40a01007387 */ /* 0x0001e20000100800 */
[----:B------:R-:W-:-:S03]  /*54f0*/  IMAD R61, R36, UR5, RZ ;  /* 0x00000005243d7c24 */ /* 0x000fc6000f8e02ff */
[----:B------:R1:W-:Y:S01]  /*5500*/  STL [R1+0x1f0], R9 ;  /* 0x0001f00901007387 */ /* 0x0003e20000100800 */
[----:B0-----:R-:W-:-:S03]  /*5510*/  IMAD R10, R37, UR5, RZ ;  /* 0x00000005250a7c24 */ /* 0x001fc6000f8e02ff */
[----:B------:R-:W-:Y:S01]  /*5520*/  STL [R1+0x1ec], R28 ;  /* 0x0001ec1c01007387 */ /* 0x000fe20000100800 */
[----:B-1----:R-:W-:-:S03]  /*5530*/  IMAD R9, R38, UR5, RZ ;  /* 0x0000000526097c24 */ /* 0x002fc6000f8e02ff */
[----:B------:R-:W-:Y:S04]  /*5540*/  STL [R1+0x1e4], R29 ;  /* 0x0001e41d01007387 */ /* 0x000fe80000100800 */
[----:B------:R0:W-:Y:S01]  /*5550*/  STL [R1+0x1d4], R10 ;  /* 0x0001d40a01007387 */ /* 0x0001e20000100800 */
[----:B------:R-:W-:-:S03]  /*5560*/  IMAD R20, R43, UR5, RZ ;  /* 0x000000052b147c24 */ /* 0x000fc6000f8e02ff */
[----:B------:R-:W-:Y:S04]  /*5570*/  STL [R1+0x1dc], R60 ;  /* 0x0001dc3c01007387 */ /* 0x000fe80000100800 */
[----:B------:R1:W-:Y:S01]  /*5580*/  STL [R1+0x1d0], R9 ;  /* 0x0001d00901007387 */ /* 0x0003e20000100800 */
[----:B0-----:R-:W-:-:S03]  /*5590*/  IMAD R10, R45, UR5, RZ ;  /* 0x000000052d0a7c24 */ /* 0x001fc6000f8e02ff */
[----:B------:R-:W-:Y:S04]  /*55a0*/  STL [R1+0x1d8], R61 ;  /* 0x0001d83d01007387 */ /* 0x000fe80000100800 */
[----:B------:R-:W-:Y:S01]  /*55b0*/  STL [R1+0x1cc], R25 ;  /* 0x0001cc1901007387 */ /* 0x000fe20000100800 */
[----:B-1----:R-:W-:-:S03]  /*55c0*/  IMAD R9, R46, UR5, RZ ;  /* 0x000000052e097c24 */ /* 0x002fc6000f8e02ff */
[----:B------:R-:W-:Y:S01]  /*55d0*/  STL [R1+0x1c8], R13 ;  /* 0x0001c80d01007387 */ /* 0x000fe20000100800 */
[----:B------:R-:W-:-:S03]  /*55e0*/  IMAD R17, R44, UR5, RZ ;  /* 0x000000052c117c24 */ /* 0x000fc6000f8e02ff */
[----:B------:R-:W-:Y:S04]  /*55f0*/  STL [R1+0x1c4], R24 ;  /* 0x0001c41801007387 */ /* 0x000fe80000100800 */
[----:B------:R-:W-:Y:S01]  /*5600*/  STL [R1+0x1c0], R21 ;  /* 0x0001c01501007387 */ /* 0x000fe20000100800 */
[----:B------:R-:W-:-:S03]  /*5610*/  IMAD R0, R22, UR5, RZ ;  /* 0x0000000516007c24 */ /* 0x000fc6000f8e02ff */
[----:B------:R0:W-:Y:S01]  /*5620*/  STL [R1+0x1b4], R10 ;  /* 0x0001b40a01007387 */ /* 0x0001e20000100800 */
[----:B------:R-:W-:-:S03]  /*5630*/  IMAD.MOV.U32 R11, RZ, RZ, R19 ;  /* 0x000000ffff0b7224 */ /* 0x000fc600078e0013 */
[----:B------:R-:W-:Y:S01]  /*5640*/  STL [R1+0x1bc], R20 ;  /* 0x0001bc1401007387 */ /* 0x000fe20000100800 */
[----:B------:R-:W-:-:S03]  /*5650*/  IMAD.MOV.U32 R12, RZ, RZ, R18 ;  /* 0x000000ffff0c7224 */ /* 0x000fc600078e0012 */
[----:B------:R1:W-:Y:S01]  /*5660*/  STL [R1+0x1b0], R9 ;  /* 0x0001b00901007387 */ /* 0x0003e20000100800 */
[----:B------:R-:W-:Y:S02]  /*5670*/  IMAD.MOV.U32 R32, RZ, RZ, R26 ;  /* 0x000000ffff207224 */ /* 0x000fe400078e001a */
[----:B------:R-:W-:Y:S01]  /*5680*/  IMAD.MOV.U32 R30, RZ, RZ, R40 ;  /* 0x000000ffff1e7224 */ /* 0x000fe200078e0028 */
[----:B0-----:R-:W2:Y:S01]  /*5690*/  LDL R10, [R1+0x40] ;  /* 0x00004000010a7983 */ /* 0x001ea20000100800 */
[----:B------:R-:W-:-:S03]  /*56a0*/  IMAD R26, R47, UR5, RZ ;  /* 0x000000052f1a7c24 */ /* 0x000fc6000f8e02ff */
[----:B------:R-:W3:Y:S01]  /*56b0*/  LDL R22, [R1+0x2c] ;  /* 0x00002c0001167983 */ /* 0x000ee20000100800 */
[----:B-1----:R-:W-:-:S03]  /*56c0*/  IMAD.MOV.U32 R9, RZ, RZ, R23 ;  /* 0x000000ffff097224 */ /* 0x002fc600078e0017 */
[----:B------:R-:W4:Y:S01]  /*56d0*/  LDL R23, [R1+0x44] ;  /* 0x0000440001177983 */ /* 0x000f220000100800 */
[----:B------:R-:W-:-:S03]  /*56e0*/  IMAD.MOV.U32 R31, RZ, RZ, R27 ;  /* 0x000000ffff1f7224 */ /* 0x000fc600078e001b */
[----:B------:R-:W4:Y:S01]  /*56f0*/  LDL R19, [R1+0x28] ;  /* 0x0000280001137983 */ /* 0x000f220000100800 */
[----:B------:R-:W-:-:S03]  /*5700*/  IMAD R40, R49, UR5, RZ ;  /* 0x0000000531287c24 */ /* 0x000fc6000f8e02ff */
[----:B------:R-:W4:Y:S01]  /*5710*/  LDL R18, [R1+0x48] ;  /* 0x0000480001127983 */ /* 0x000f220000100800 */
[----:B------:R-:W-:-:S03]  /*5720*/  IMAD.MOV.U32 R46, RZ, RZ, R41 ;  /* 0x000000ffff2e7224 */ /* 0x000fc600078e0029 */
[----:B------:R-:W-:Y:S01]  /*5730*/  STL [R1+0x1b8], R17 ;  /* 0x0001b81101007387 */ /* 0x000fe20000100800 */
[----:B------:R-:W-:-:S03]  /*5740*/  IMAD R27, R48, UR5, RZ ;  /* 0x00000005301b7c24 */ /* 0x000fc6000f8e02ff */
[----:B------:R-:W4:Y:S01]  /*5750*/  LDL.LU R45, [R1+0x8] ;  /* 0x00000800012d7983 */ /* 0x000f220000300800 */
[----:B------:R-:W-:-:S03]  /*5760*/  IMAD R41, R50, UR5, RZ ;  /* 0x0000000532297c24 */ /* 0x000fc6000f8e02ff */
[----:B------:R-:W4:Y:S04]  /*5770*/  LDL.LU R43, [R1+0x1f8] ;  /* 0x0001f800012b7983 */ /* 0x000f280000300800 */
[----:B------:R-:W4:Y:S01]  /*5780*/  LDL.LU R42, [R1+0x200] ;  /* 0x00020000012a7983 */ /* 0x000f220000300800 */
[----:B------:R-:W-:-:S03]  /*5790*/  IMAD R38, R52, UR5, RZ ;  /* 0x0000000534267c24 */ /* 0x000fc6000f8e02ff */
[----:B------:R-:W4:Y:S01]  /*57a0*/  LDL.LU R44, [R1+0x208] ;  /* 0x00020800012c7983 */ /* 0x000f220000300800 */
[----:B------:R-:W-:-:S03]  /*57b0*/  IMAD R37, R53, UR5, RZ ;  /* 0x0000000535257c24 */ /* 0x000fc6000f8e02ff */
[----:B------:R-:W-:Y:S04]  /*57c0*/  STL [R1+0x1ac], R26 ;  /* 0x0001ac1a01007387 */ /* 0x000fe80000100800 */
[----:B------:R-:W-:Y:S01]  /*57d0*/  STL [R1+0x1a4], R40 ;  /* 0x0001a42801007387 */ /* 0x000fe20000100800 */
[----:B------:R-:W-:-:S03]  /*57e0*/  IMAD R36, R54, UR5, RZ ;  /* 0x0000000536247c24 */ /* 0x000fc6000f8e02ff */
[----:B------:R-:W-:Y:S04]  /*57f0*/  STL [R1+0x1a8], R27 ;  /* 0x0001a81b01007387 */ /* 0x000fe80000100800 */
[----:B------:R-:W-:Y:S04]  /*5800*/  STL [R1+0x1a0], R41 ;  /* 0x0001a02901007387 */ /* 0x000fe80000100800 */
[----:B------:R-:W4:Y:S04]  /*5810*/  LDL.LU R51, [R1+0xc] ;  /* 0x00000c0001337983 */ /* 0x000f280000300800 */
[----:B------:R-:W-:Y:S04]  /*5820*/  STL [R1+0x19c], R39 ;  /* 0x00019c2701007387 */ /* 0x000fe80000100800 */
[----:B------:R-:W4:Y:S04]  /*5830*/  LDL.LU R53, [R1+0x1e8] ;  /* 0x0001e80001357983 */ /* 0x000f280000300800 */
[----:B------:R-:W-:Y:S04]  /*5840*/  STL [R1+0x198], R38 ;  /* 0x0001982601007387 */ /* 0x000fe80000100800 */
[----:B------:R-:W-:Y:S04]  /*5850*/  STL [R1+0x194], R37 ;  /* 0x0001942501007387 */ /* 0x000fe80000100800 */
[----:B------:R-:W4:Y:S04]  /*5860*/  LDL.LU R55, [R1+0x1e0] ;  /* 0x0001e00001377983 */ /* 0x000f280000300800 */
[----:B------:R-:W-:Y:S04]  /*5870*/  STL [R1+0x190], R36 ;  /* 0x0001902401007387 */ /* 0x000fe80000100800 */
[----:B------:R-:W-:Y:S04]  /*5880*/  STL [R1+0x18c], R35 ;  /* 0x00018c2301007387 */ /* 0x000fe80000100800 */
[----:B------:R-:W-:Y:S04]  /*5890*/  STL [R1+0x188], R34 ;  /* 0x0001882201007387 */ /* 0x000fe80000100800 */
[----:B------:R-:W4:Y:S01]  /*58a0*/  LDL.LU R57, [R1+0x50] ;  /* 0x0000500001397983 */ /* 0x000f220000300800 */
[----:B------:R-:W-:-:S02]  /*58b0*/  IMAD.MOV.U32 R50, RZ, RZ, R12 ;  /* 0x000000ffff327224 */ /* 0x000fc400078e000c */
[----:B------:R-:W-:Y:S02]  /*58c0*/  IMAD.MOV.U32 R47, RZ, RZ, R9 ;  /* 0x000000ffff2f7224 */ /* 0x000fe400078e0009 */
[----:B------:R-:W-:Y:S02]  /*58d0*/  IMAD R12, R58, UR5, RZ ;  /* 0x000000053a0c7c24 */ /* 0x000fe4000f8e02ff */
[----:B------:R-:W-:Y:S02]  /*58e0*/  IMAD.MOV.U32 R56, RZ, RZ, R32 ;  /* 0x000000ffff387224 */ /* 0x000fe400078e0020 */
[----:B------:R-:W-:Y:S02]  /*58f0*/  IMAD R9, R59, UR5, RZ ;  /* 0x000000053b097c24 */ /* 0x000fe4000f8e02ff */
[----:B------:R-:W-:Y:S02]  /*5900*/  IMAD.MOV.U32 R49, RZ, RZ, R0 ;  /* 0x000000ffff317224 */ /* 0x000fe400078e0000 */
[----:B------:R-:W-:Y:S01]  /*5910*/  IMAD R32, R8, UR5, RZ ;  /* 0x0000000508207c24 */ /* 0x000fe2000f8e02ff */
[----:B------:R-:W-:Y:S01]  /*5920*/  STL [R1+0x184], R33 ;  /* 0x0001842101007387 */ /* 0x000fe20000100800 */
[----:B------:R-:W-:-:S02]  /*5930*/  IMAD.MOV.U32 R48, RZ, RZ, R31 ;  /* 0x000000ffff307224 */ /* 0x000fc400078e001f */
[----:B------:R-:W-:Y:S02]  /*5940*/  IMAD.MOV.U32 R54, RZ, RZ, R30 ;  /* 0x000000ffff367224 */ /* 0x000fe400078e001e */
[----:B------:R-:W-:Y:S01]  /*5950*/  IMAD R0, R15, UR5, RZ ;  /* 0x000000050f007c24 */ /* 0x000fe2000f8e02ff */
[----:B------:R-:W-:Y:S01]  /*5960*/  STL [R1+0x180], R12 ;  /* 0x0001800c01007387 */ /* 0x000fe20000100800 */
[----:B------:R-:W-:Y:S02]  /*5970*/  IMAD R31, R7, UR5, RZ ;  /* 0x00000005071f7c24 */ /* 0x000fe4000f8e02ff */
[----:B------:R-:W-:Y:S01]  /*5980*/  IMAD R30, R6, UR5, RZ ;  /* 0x00000005061e7c24 */ /* 0x000fe2000f8e02ff */
[----:B------:R-:W-:Y:S01]  /*5990*/  STL [R1+0x17c], R9 ;  /* 0x00017c0901007387 */ /* 0x000fe20000100800 */
[----:B------:R-:W-:Y:S02]  /*59a0*/  IMAD R6, R16, UR5, RZ ;  /* 0x0000000510067c24 */ /* 0x000fe4000f8e02ff */
[----:B------:R-:W-:Y:S01]  /*59b0*/  IMAD.MOV.U32 R52, RZ, RZ, R11 ;  /* 0x000000ffff347224 */ /* 0x000fe200078e000b */
[----:B------:R-:W-:Y:S04]  /*59c0*/  STL [R1+0x178], R32 ;  /* 0x0001782001007387 */ /* 0x000fe80000100800 */
[----:B------:R0:W-:Y:S04]  /*59d0*/  STL [R1+0x16c], R0 ;  /* 0x00016c0001007387 */ /* 0x0001e80000100800 */
[----:B------:R-:W-:Y:S04]  /*59e0*/  STL [R1+0x174], R31 ;  /* 0x0001741f01007387 */ /* 0x000fe80000100800 */
[----:B------:R3:W-:Y:S04]  /*59f0*/  STL [R1+0x168], R6 ;  /* 0x0001680601007387 */ /* 0x0007e80000100800 */
[----:B------:R-:W-:Y:S01]  /*5a00*/  STL [R1+0x170], R30 ;  /* 0x0001701e01007387 */ /* 0x000fe20000100800 */
[----:B0-----:R-:W-:Y:S01]  /*5a10*/  IMAD R0, R2, UR5, RZ ;  /* 0x0000000502007c24 */ /* 0x001fe2000f8e02ff */
[----:B------:R-:W-:Y:S01]  /*5a20*/  ULDC UR5, c[0x0][0x234] ;  /* 0x00008d0000057ab9 */ /* 0x000fe20000000800 */
[----:B--2---:R-:W-:-:S04]  /*5a30*/  IMAD.WIDE R14, R10, 0x2, R4 ;  /* 0x000000020a0e7825 */ /* 0x004fc800078e0204 */
[----:B---3--:R-:W-:-:S04]  /*5a40*/  IMAD.WIDE R6, R22, 0x2, R4 ;  /* 0x0000000216067825 */ /* 0x008fc800078e0204 */
[--C-:B----4-:R-:W-:Y:S01]  /*5a50*/  IMAD.WIDE R10, R23, 0x2, R4.reuse ;  /* 0x00000002170a7825 */ /* 0x110fe200078e0204 */
[----:B------:R0:W-:Y:S04]  /*5a60*/  STL.64 [R1+0x160], R14 ;  /* 0x0001600e01007387 */ /* 0x0001e80000100a00 */
[----:B------:R1:W-:Y:S04]  /*5a70*/  STL.64 [R1+0x150], R10 ;  /* 0x0001500a01007387 */ /* 0x0003e80000100a00 */
[----:B------:R2:W-:Y:S01]  /*5a80*/  STL.64 [R1+0x140], R6 ;  /* 0x0001400601007387 */ /* 0x0005e20000100a00 */
[----:B0-----:R-:W-:-:S04]  /*5a90*/  IMAD.WIDE R14, R19, 0x2, R4 ;  /* 0x00000002130e7825 */ /* 0x001fc800078e0204 */
[--C-:B-1----:R-:W-:Y:S01]  /*5aa0*/  IMAD.WIDE R10, R18, 0x2, R4.reuse ;  /* 0x00000002120a7825 */ /* 0x102fe200078e0204 */
[----:B------:R0:W-:Y:S03]  /*5ab0*/  STL.64 [R1+0x130], R14 ;  /* 0x0001300e01007387 */ /* 0x0001e60000100a00 */
[--C-:B--2---:R-:W-:Y:S01]  /*5ac0*/  IMAD.WIDE R6, R3, 0x2, R4.reuse ;  /* 0x0000000203067825 */ /* 0x104fe200078e0204 */
[----:B------:R-:W-:Y:S04]  /*5ad0*/  STL.64 [R1+0x120], R10 ;  /* 0x0001200a01007387 */ /* 0x000fe80000100a00 */
[----:B------:R1:W-:Y:S01]  /*5ae0*/  STL.64 [R1+0x110], R6 ;  /* 0x0001100601007387 */ /* 0x0003e20000100a00 */
[----:B------:R-:W-:-:S04]  /*5af0*/  IMAD.WIDE R18, R50, 0x2, R4 ;  /* 0x0000000232127825 */ /* 0x000fc800078e0204 */
[----:B0-----:R-:W-:-:S04]  /*5b00*/  IMAD.WIDE R14, R48, 0x2, R4 ;  /* 0x00000002300e7825 */ /* 0x001fc800078e0204 */
[----:B-1----:R-:W-:-:S04]  /*5b10*/  IMAD.WIDE R6, R53, 0x2, R4 ;  /* 0x0000000235067825 */ /* 0x002fc800078e0204 */
[----:B------:R-:W-:-:S04]  /*5b20*/  IMAD.WIDE R10, R55, 0x2, R4 ;  /* 0x00000002370a7825 */ /* 0x000fc800078e0204 */
[----:B------:R-:W-:-:S05]  /*5b30*/  IMAD.WIDE R2, R57, 0x2, R4 ;  /* 0x0000000239027825 */ /* 0x000fca00078e0204 */
[----:B------:R0:W-:Y:S04]  /*5b40*/  STL.64 [R1+0xd0], R2 ;  /* 0x0000d00201007387 */ /* 0x0001e80000100a00 */
[----:B------:R1:W-:Y:S04]  /*5b50*/  STL.64 [R1+0xb8], R10 ;  /* 0x0000b80a01007387 */ /* 0x0003e80000100a00 */
[----:B------:R-:W2:Y:S01]  /*5b60*/  LDL R16, [R1+0x1f4] ;  /* 0x0001f40001107983 */ /* 0x000ea20000100800 */
[----:B0-----:R-:W-:-:S03]  /*5b70*/  IMAD.WIDE R2, R51, 0x2, R4 ;  /* 0x0000000233027825 */ /* 0x001fc600078e0204 */
[----:B------:R0:W-:Y:S01]  /*5b80*/  STL.64 [R1+0xa0], R6 ;  /* 0x0000a00601007387 */ /* 0x0001e20000100a00 */
[----:B-1----:R-:W-:-:S03]  /*5b90*/  IMAD.WIDE R10, R45, 0x2, R4 ;  /* 0x000000022d0a7825 */ /* 0x002fc600078e0204 */
[----:B------:R-:W3:Y:S04]  /*5ba0*/  LDL R8, [R1+0x1f0] ;  /* 0x0001f00001087983 */ /* 0x000ee80000100800 */
[----:B------:R1:W-:Y:S01]  /*5bb0*/  STL.64 [R1+0x88], R2 ;  /* 0x0000880201007387 */ /* 0x0003e20000100a00 */
[----:B0-----:R-:W-:-:S03]  /*5bc0*/  IMAD.WIDE R6, R43, 0x2, R4 ;  /* 0x000000022b067825 */ /* 0x001fc600078e0204 */
[----:B------:R0:W-:Y:S01]  /*5bd0*/  STL.64 [R1+0x20], R10 ;  /* 0x0000200a01007387 */ /* 0x0001e20000100a00 */
[----:B-1----:R-:W-:-:S05]  /*5be0*/  IMAD.WIDE R2, R42, 0x2, R4 ;  /* 0x000000022a027825 */ /* 0x002fca00078e0204 */
[----:B------:R1:W-:Y:S01]  /*5bf0*/  STL.64 [R1+0x2370], R2 ;  /* 0x0023700201007387 */ /* 0x0003e20000100a00 */
[----:B0-----:R-:W-:-:S03]  /*5c00*/  IMAD.WIDE R10, R46, 0x2, R4 ;  /* 0x000000022e0a7825 */ /* 0x001fc600078e0204 */
[----:B------:R0:W-:Y:S04]  /*5c10*/  STL.64 [R1], R6 ;  /* 0x0000000601007387 */ /* 0x0001e80000100a00 */
[----:B-1----:R-:W4:Y:S01]  /*5c20*/  LDL R2, [R1+0x204] ;  /* 0x0002040001027983 */ /* 0x002f220000100800 */
[----:B0-----:R-:W-:-:S03]  /*5c30*/  IMAD.WIDE R6, R44, 0x2, R4 ;  /* 0x000000022c067825 */ /* 0x001fc600078e0204 */
[----:B------:R-:W2:Y:S04]  /*5c40*/  LDL R3, [R1+0x1fc] ;  /* 0x0001fc0001037983 */ /* 0x000ea80000100800 */
[----:B------:R0:W-:Y:S04]  /*5c50*/  STL.64 [R1+0x2378], R6 ;  /* 0x0023780601007387 */ /* 0x0001e80000100a00 */
[----:B0-----:R-:W3:Y:S04]  /*5c60*/  LDL R6, [R1+0x214] ;  /* 0x0002140001067983 */ /* 0x001ee80000100800 */
[----:B------:R-:W4:Y:S04]  /*5c70*/  LDL R7, [R1+0x20c] ;  /* 0x00020c0001077983 */ /* 0x000f280000100800 */
[----:B------:R0:W-:Y:S04]  /*5c80*/  STL.64 [R1+0x2380], R10 ;  /* 0x0023800a01007387 */ /* 0x0001e80000100a00 */
[----:B0-----:R-:W2:Y:S04]  /*5c90*/  LDL R10, [R1+0x1d4] ;  /* 0x0001d400010a7983 */ /* 0x001ea80000100800 */
[----:B------:R-:W2:Y:S04]  /*5ca0*/  LDL R11, [R1+0x1d0] ;  /* 0x0001d000010b7983 */ /* 0x000ea80000100800 */
[----:B------:R0:W-:Y:S04]  /*5cb0*/  STL.64 [R1+0x2388], R14 ;  /* 0x0023880e01007387 */ /* 0x0001e80000100a00 */
[----:B0-----:R-:W3:Y:S04]  /*5cc0*/  LDL R14, [R1+0x224] ;  /* 0x00022400010e7983 */ /* 0x001ee80000100800 */
[----:B------:R-:W4:Y:S04]  /*5cd0*/  LDL R15, [R1+0x21c] ;  /* 0x00021c00010f7983 */ /* 0x000f280000100800 */
[----:B------:R0:W-:Y:S04]  /*5ce0*/  STL.64 [R1+0x2390], R18 ;  /* 0x0023901201007387 */ /* 0x0001e80000100a00 */
[----:B0-----:R-:W2:Y:S01]  /*5cf0*/  LDL R19, [R1+0x22c] ;  /* 0x00022c0001137983 */ /* 0x001ea20000100800 */
[----:B------:R-:W-:-:S04]  /*5d00*/  IMAD.WIDE R22, R52, 0x2, R4 ;  /* 0x0000000234167825 */ /* 0x000fc800078e0204 */
[--C-:B------:R-:W-:Y:S01]  /*5d10*/  IMAD.WIDE R58, R54, 0x2, R4.reuse ;  /* 0x00000002363a7825 */ /* 0x100fe200078e0204 */
[----:B------:R0:W-:Y:S04]  /*5d20*/  STL.64 [R1+0x2398], R22 ;  /* 0x0023981601007387 */ /* 0x0001e80000100a00 */
[----:B------:R1:W-:Y:S01]  /*5d30*/  STL.64 [R1+0x240], R58 ;  /* 0x0002403a01007387 */ /* 0x0003e20000100a00 */
[----:B0-----:R-:W-:-:S04]  /*5d40*/  IMAD.WIDE R22, R56, 0x2, R4 ;  /* 0x0000000238167825 */ /* 0x001fc800078e0204 */
[--C-:B-1----:R-:W-:Y:S01]  /*5d50*/  IMAD.WIDE R58, R49, 0x2, R4.reuse ;  /* 0x00000002313a7825 */ /* 0x102fe200078e0204 */
[----:B------:R0:W-:Y:S04]  /*5d60*/  STL.64 [R1+0x258], R22 ;  /* 0x0002581601007387 */ /* 0x0001e80000100a00 */
[----:B------:R1:W-:Y:S01]  /*5d70*/  STL.64 [R1+0x270], R58 ;  /* 0x0002703a01007387 */ /* 0x0003e20000100a00 */
[----:B0-----:R-:W-:-:S03]  /*5d80*/  IMAD.WIDE R22, R47, 0x2, R4 ;  /* 0x000000022f167825 */ /* 0x001fc600078e0204 */
[----:B-1----:R-:W4:Y:S04]  /*5d90*/  LDL R59, [R1+0x1b4] ;  /* 0x0001b400013b7983 */ /* 0x002f280000100800 */
[----:B------:R-:W4:Y:S04]  /*5da0*/  LDL R58, [R1+0x1b0] ;  /* 0x0001b000013a7983 */ /* 0x000f280000100800 */
[----:B------:R2:W-:Y:S02]  /*5db0*/  STL.64 [R1+0x288], R22 ;  /* 0x0002881601007387 */ /* 0x0005e40000100a00 */
[----:B--2---:R-:W-:-:S04]  /*5dc0*/  IMAD.WIDE R22, R19, 0x2, R4 ;  /* 0x0000000213167825 */ /* 0x004fc800078e0204 */
[--C-:B---3--:R-:W-:Y:S01]  /*5dd0*/  IMAD.WIDE R18, R14, 0x2, R4.reuse ;  /* 0x000000020e127825 */ /* 0x108fe200078e0204 */
[----:B------:R4:W-:Y:S04]  /*5de0*/  STL.64 [R1+0x2a0], R22 ;  /* 0x0002a01601007387 */ /* 0x0009e80000100a00 */
[----:B------:R0:W-:Y:S01]  /*5df0*/  STL.64 [R1+0x2b8], R18 ;  /* 0x0002b81201007387 */ /* 0x0001e20000100a00 */
[----:B----4-:R-:W-:-:S04]  /*5e00*/  IMAD.WIDE R22, R15, 0x2, R4 ;  /* 0x000000020f167825 */ /* 0x010fc800078e0204 */
[--C-:B0-----:R-:W-:Y:S01]  /*5e10*/  IMAD.WIDE R18, R6, 0x2, R4.reuse ;  /* 0x0000000206127825 */ /* 0x101fe200078e0204 */
[----:B------:R-:W-:Y:S03]  /*5e20*/  STL.64 [R1+0x2d0], R22 ;  /* 0x0002d01601007387 */ /* 0x000fe60000100a00 */
[--C-:B------:R-:W-:Y:S01]  /*5e30*/  IMAD.WIDE R14, R7, 0x2, R4.reuse ;  /* 0x00000002070e7825 */ /* 0x100fe200078e0204 */
[----:B------:R-:W-:Y:S03]  /*5e40*/  STL.64 [R1+0x2e8], R18 ;  /* 0x0002e81201007387 */ /* 0x000fe60000100a00 */
[--C-:B------:R-:W-:Y:S01]  /*5e50*/  IMAD.WIDE R6, R2, 0x2, R4.reuse ;  /* 0x0000000202067825 */ /* 0x100fe200078e0204 */
[----:B------:R0:W-:Y:S03]  /*5e60*/  STL.64 [R1+0x308], R14 ;  /* 0x0003080e01007387 */ /* 0x0001e60000100a00 */
[--C-:B------:R-:W-:Y:S01]  /*5e70*/  IMAD.WIDE R2, R3, 0x2, R4.reuse ;  /* 0x0000000203027825 */ /* 0x100fe200078e0204 */
[----:B------:R1:W-:Y:S04]  /*5e80*/  STL.64 [R1+0x320], R6 ;  /* 0x0003200601007387 */ /* 0x0003e80000100a00 */
[----:B------:R2:W-:Y:S01]  /*5e90*/  STL.64 [R1+0x338], R2 ;  /* 0x0003380201007387 */ /* 0x0005e20000100a00 */
[----:B0-----:R-:W-:-:S04]  /*5ea0*/  IMAD.WIDE R14, R16, 0x2, R4 ;  /* 0x00000002100e7825 */ /* 0x001fc800078e0204 */
[--C-:B-1----:R-:W-:Y:S01]  /*5eb0*/  IMAD.WIDE R6, R8, 0x2, R4.reuse ;  /* 0x0000000208067825 */ /* 0x102fe200078e0204 */
[----:B------:R-:W-:Y:S03]  /*5ec0*/  STL.64 [R1+0x350], R14 ;  /* 0x0003500e01007387 */ /* 0x000fe60000100a00 */
[--C-:B--2---:R-:W-:Y:S02]  /*5ed0*/  IMAD.WIDE R2, R28, 0x2, R4.reuse ;  /* 0x000000021c027825 */ /* 0x104fe400078e0204 */
[----:B------:R-:W2:Y:S04]  /*5ee0*/  LDL.LU R28, [R1+0x24dc] ;  /* 0x0024dc00011c7983 */ /* 0x000ea80000300800 */
[----:B------:R0:W-:Y:S04]  /*5ef0*/  STL.64 [R1+0x370], R6 ;  /* 0x0003700601007387 */ /* 0x0001e80000100a00 */
[----:B------:R-:W3:Y:S04]  /*5f00*/  LDL.LU R18, [R1+0x16c] ;  /* 0x00016c0001127983 */ /* 0x000ee80000300800 */
[----:B------:R-:W4:Y:S01]  /*5f10*/  LDL.LU R19, [R1+0x168] ;  /* 0x0001680001137983 */ /* 0x000f220000300800 */
[----:B0-----:R-:W-:-:S03]  /*5f20*/  IMAD.WIDE R6, R29, 0x2, R4 ;  /* 0x000000021d067825 */ /* 0x001fc600078e0204 */
[----:B------:R0:W-:Y:S01]  /*5f30*/  STL.64 [R1+0x390], R2 ;  /* 0x0003900201007387 */ /* 0x0001e20000100a00 */
[----:B------:R-:W-:-:S03]  /*5f40*/  IMAD.WIDE R14, R61, 0x2, R4 ;  /* 0x000000023d0e7825 */ /* 0x000fc600078e0204 */
[----:B------:R-:W2:Y:S04]  /*5f50*/  LDL.LU R29, [R1+0x24d8] ;  /* 0x0024d800011d7983 */ /* 0x000ea80000300800 */
[----:B------:R1:W-:Y:S01]  /*5f60*/  STL.64 [R1+0x3a8], R6 ;  /* 0x0003a80601007387 */ /* 0x0003e20000100a00 */
[----:B0-----:R-:W-:-:S05]  /*5f70*/  IMAD.WIDE R2, R60, 0x2, R4 ;  /* 0x000000023c027825 */ /* 0x001fca00078e0204 */
[----:B------:R0:W-:Y:S01]  /*5f80*/  STL.64 [R1+0x3c8], R2 ;  /* 0x0003c80201007387 */ /* 0x0001e20000100a00 */
[----:B-1----:R-:W-:-:S03]  /*5f90*/  IMAD.WIDE R6, R10, 0x2, R4 ;  /* 0x000000020a067825 */ /* 0x002fc600078e0204 */
[----:B------:R-:W-:Y:S04]  /*5fa0*/  STL.64 [R1+0x3e0], R14 ;  /* 0x0003e00e01007387 */ /* 0x000fe80000100a00 */
[----:B------:R-:W-:Y:S01]  /*5fb0*/  STL.64 [R1+0x24b8], R10 ;  /* 0x0024b80a01007387 */ /* 0x000fe20000100a00 */
[----:B0-----:R-:W-:-:S03]  /*5fc0*/  IMAD.WIDE R2, R11, 0x2, R4 ;  /* 0x000000020b027825 */ /* 0x001fc600078e0204 */
[----:B------:R0:W-:Y:S04]  /*5fd0*/  STL.64 [R1+0x400], R6 ;  /* 0x0004000601007387 */ /* 0x0001e80000100a00 */
[----:B------:R1:W-:Y:S04]  /*5fe0*/  STL.64 [R1+0x418], R2 ;  /* 0x0004180201007387 */ /* 0x0003e80000100a00 */
[----:B------:R-:W2:Y:S01]  /*5ff0*/  LDL.LU R22, [R1+0x40] ;  /* 0x0000400001167983 */ /* 0x000ea20000300800 */
[----:B0-----:R-:W-:-:S04]  /*6000*/  IMAD.WIDE R6, R25, 0x2, R4 ;  /* 0x0000000219067825 */ /* 0x001fc800078e0204 */
[--C-:B-1----:R-:W-:Y:S01]  /*6010*/  IMAD.WIDE R2, R13, 0x2, R4.reuse ;  /* 0x000000020d027825 */ /* 0x102fe200078e0204 */
[----:B------:R-:W-:Y:S04]  /*6020*/  STL.64 [R1+0x438], R6 ;  /* 0x0004380601007387 */ /* 0x000fe80000100a00 */
[----:B------:R-:W2:Y:S04]  /*6030*/  LDL.LU R23, [R1+0x44] ;  /* 0x0000440001177983 */ /* 0x000ea80000300800 */
[----:B------:R0:W-:Y:S04]  /*6040*/  STL.64 [R1+0x458], R2 ;  /* 0x0004580201007387 */ /* 0x0001e80000100a00 */
[----:B0-----:R-:W2:Y:S04]  /*6050*/  LDL.LU R2, [R1+0x2c] ;  /* 0x00002c0001027983 */ /* 0x001ea80000300800 */
[----:B------:R-:W2:Y:S04]  /*6060*/  LDL.LU R3, [R1+0x28] ;  /* 0x0000280001037983 */ /* 0x000ea80000300800 */
[----:B------:R-:W2:Y:S04]  /*6070*/  LDL.LU R6, [R1+0x48] ;  /* 0x0000480001067983 */ /* 0x000ea80000300800 */
[----:B------:R-:W2:Y:S01]  /*6080*/  LDL.LU R7, [R1+0x4c] ;  /* 0x00004c0001077983 */ /* 0x000ea20000300800 */
[----:B------:R-:W-:-:S04]  /*6090*/  IMAD.WIDE R24, R24, 0x2, R4 ;  /* 0x0000000218187825 */ /* 0x000fc800078e0204 */
[--C-:B------:R-:W-:Y:S01]  /*60a0*/  IMAD.WIDE R14, R21, 0x2, R4.reuse ;  /* 0x00000002150e7825 */ /* 0x100fe200078e0204 */
[----:B------:R-:W-:Y:S03]  /*60b0*/  STL.64 [R1+0x470], R24 ;  /* 0x0004701801007387 */ /* 0x000fe60000100a00 */
[--C-:B------:R-:W-:Y:S01]  /*60c0*/  IMAD.WIDE R10, R20, 0x2, R4.reuse ;  /* 0x00000002140a7825 */ /* 0x100fe200078e0204 */
[----:B------:R0:W-:Y:S03]  /*60d0*/  STL.64 [R1+0x490], R14 ;  /* 0x0004900e01007387 */ /* 0x0001e60000100a00 */
[--C-:B------:R-:W-:Y:S01]  /*60e0*/  IMAD.WIDE R16, R17, 0x2, R4.reuse ;  /* 0x0000000211107825 */ /* 0x100fe200078e0204 */
[----:B------:R1:W-:Y:S04]  /*60f0*/  STL.64 [R1+0x4a8], R10 ;  /* 0x0004a80a01007387 */ /* 0x0003e80000100a00 */
[----:B------:R-:W-:Y:S01]  /*6100*/  STL.64 [R1+0x4c8], R16 ;  /* 0x0004c81001007387 */ /* 0x000fe20000100a00 */
[----:B0-----:R-:W-:-:S03]  /*6110*/  IMAD.WIDE R14, R59, 0x2, R4 ;  /* 0x000000023b0e7825 */ /* 0x001fc600078e0204 */
[----:B------:R-:W-:Y:S01]  /*6120*/  STL.64 [R1+0x24c0], R58 ;  /* 0x0024c03a01007387 */ /* 0x000fe20000100a00 */
[----:B-1----:R-:W-:-:S03]  /*6130*/  IMAD.WIDE R10, R58, 0x2, R4 ;  /* 0x000000023a0a7825 */ /* 0x002fc600078e0204 */
[----:B------:R0:W-:Y:S04]  /*6140*/  STL.64 [R1+0x4e0], R14 ;  /* 0x0004e00e01007387 */ /* 0x0001e80000100a00 */
[----:B------:R1:W-:Y:S04]  /*6150*/  STL.64 [R1+0x500], R10 ;  /* 0x0005000a01007387 */ /* 0x0003e80000100a00 */
[----:B------:R-:W-:Y:S01]  /*6160*/  STL.64 [R1+0x24c8], R26 ;  /* 0x0024c81a01007387 */ /* 0x000fe20000100a00 */
[----:B0-----:R-:W-:-:S04]  /*6170*/  IMAD.WIDE R14, R26, 0x2, R4 ;  /* 0x000000021a0e7825 */ /* 0x001fc800078e0204 */
[--C-:B-1----:R-:W-:Y:S01]  /*6180*/  IMAD.WIDE R10, R27, 0x2, R4.reuse ;  /* 0x000000021b0a7825 */ /* 0x102fe200078e0204 */
[----:B------:R0:W-:Y:S04]  /*6190*/  STL.64 [R1+0x520], R14 ;  /* 0x0005200e01007387 */ /* 0x0001e80000100a00 */
[----:B------:R1:W-:Y:S04]  /*61a0*/  STL.64 [R1+0x538], R10 ;  /* 0x0005380a01007387 */ /* 0x0003e80000100a00 */
[----:B------:R-:W-:Y:S01]  /*61b0*/  STL.64 [R1+0x24d0], R40 ;  /* 0x0024d02801007387 */ /* 0x000fe20000100a00 */
[----:B0-----:R-:W-:-:S04]  /*61c0*/  IMAD.WIDE R14, R40, 0x2, R4 ;  /* 0x00000002280e7825 */ /* 0x001fc800078e0204 */
[--C-:B-1----:R-:W-:Y:S01]  /*61d0*/  IMAD.WIDE R10, R41, 0x2, R4.reuse ;  /* 0x00000002290a7825 */ /* 0x102fe200078e0204 */
[----:B------:R0:W-:Y:S04]  /*61e0*/  STL.64 [R1+0x558], R14 ;  /* 0x0005580e01007387 */ /* 0x0001e80000100a00 */
[----:B------:R1:W-:Y:S01]  /*61f0*/  STL.64 [R1+0x570], R10 ;  /* 0x0005700a01007387 */ /* 0x0003e20000100a00 */
[----:B------:R-:W-:-:S04]  /*6200*/  IMAD.WIDE R16, R37, 0x2, R4 ;  /* 0x0000000225107825 */ /* 0x000fc800078e0204 */
[----:B0-----:R-:W-:-:S04]  /*6210*/  IMAD.WIDE R14, R39, 0x2, R4 ;  /* 0x00000002270e7825 */ /* 0x001fc800078e0204 */
[--C-:B-1----:R-:W-:Y:S01]  /*6220*/  IMAD.WIDE R10, R38, 0x2, R4.reuse ;  /* 0x00000002260a7825 */ /* 0x102fe200078e0204 */
[----:B------:R0:W-:Y:S04]  /*6230*/  STL.64 [R1+0x590], R14 ;  /* 0x0005900e01007387 */ /* 0x0001e80000100a00 */
[----:B------:R1:W-:Y:S04]  /*6240*/  STL.64 [R1+0x5a8], R10 ;  /* 0x0005a80a01007387 */ /* 0x0003e80000100a00 */
[----:B------:R1:W-:Y:S01]  /*6250*/  STL.64 [R1+0x5c8], R16 ;  /* 0x0005c81001007387 */ /* 0x0003e20000100a00 */
[----:B0-----:R-:W-:-:S04]  /*6260*/  IMAD.WIDE R14, R36, 0x2, R4 ;  /* 0x00000002240e7825 */ /* 0x001fc800078e0204 */
[--C-:B-1----:R-:W-:Y:S01]  /*6270*/  IMAD.WIDE R10, R35, 0x2, R4.reuse ;  /* 0x00000002230a7825 */ /* 0x102fe200078e0204 */
[----:B------:R0:W-:Y:S03]  /*6280*/  STL.64 [R1+0x5e8], R14 ;  /* 0x0005e80e01007387 */ /* 0x0001e60000100a00 */
[--C-:B------:R-:W-:Y:S01]  /*6290*/  IMAD.WIDE R16, R34, 0x2, R4.reuse ;  /* 0x0000000222107825 */ /* 0x100fe200078e0204 */
[----:B------:R1:W-:Y:S03]  /*62a0*/  STL.64 [R1+0x610], R10 ;  /* 0x0006100a01007387 */ /* 0x0003e60000100a00 */
[--C-:B------:R-:W-:Y:S01]  /*62b0*/  IMAD.WIDE R8, R9, 0x2, R4.reuse ;  /* 0x0000000209087825 */ /* 0x100fe200078e0204 */
[----:B------:R-:W-:Y:S03]  /*62c0*/  STL.64 [R1+0x630], R16 ;  /* 0x0006301001007387 */ /* 0x000fe60000100a00 */
[----:B0-----:R-:W-:-:S04]  /*62d0*/  IMAD.WIDE R14, R33, 0x2, R4 ;  /* 0x00000002210e7825 */ /* 0x001fc800078e0204 */
[--C-:B-1----:R-:W-:Y:S01]  /*62e0*/  IMAD.WIDE R10, R12, 0x2, R4.reuse ;  /* 0x000000020c0a7825 */ /* 0x102fe200078e0204 */
[----:B------:R-:W-:Y:S03]  /*62f0*/  STL.64 [R1+0x648], R14 ;  /* 0x0006480e01007387 */ /* 0x000fe60000100a00 */
[--C-:B------:R-:W-:Y:S01]  /*6300*/  IMAD.WIDE R12, R32, 0x2, R4.reuse ;  /* 0x00000002200c7825 */ /* 0x100fe200078e0204 */
[----:B------:R0:W-:Y:S04]  /*6310*/  STL.64 [R1+0x660], R10 ;  /* 0x0006600a01007387 */ /* 0x0001e80000100a00 */
[----:B------:R1:W-:Y:S04]  /*6320*/  STL.64 [R1+0x678], R8 ;  /* 0x0006780801007387 */ /* 0x0003e80000100a00 */
[----:B------:R-:W-:Y:S01]  /*6330*/  STL.64 [R1+0x690], R12 ;  /* 0x0006900c01007387 */ /* 0x000fe20000100a00 */
[----:B0-----:R-:W-:-:S04]  /*6340*/  IMAD.WIDE R10, R31, 0x2, R4 ;  /* 0x000000021f0a7825 */ /* 0x001fc800078e0204 */
[--C-:B-1----:R-:W-:Y:S01]  /*6350*/  IMAD.WIDE R8, R30, 0x2, R4.reuse ;  /* 0x000000021e087825 */ /* 0x102fe200078e0204 */
[----:B------:R-:W-:Y:S04]  /*6360*/  STL.64 [R1+0x6a8], R10 ;  /* 0x0006a80a01007387 */ /* 0x000fe80000100a00 */
[----:B------:R0:W-:Y:S02]  /*6370*/  STL.64 [R1+0x6c0], R8 ;  /* 0x0006c00801007387 */ /* 0x0001e40000100a00 */
[----:B0-----:R-:W-:-:S04]  /*6380*/  IMAD.WIDE R8, R0, 0x2, R4 ;  /* 0x0000000200087825 */ /* 0x001fc800078e0204 */
[----:B---3--:R-:W-:-:S04]  /*6390*/  IMAD.WIDE R12, R18, 0x2, R4 ;  /* 0x00000002120c7825 */ /* 0x008fc800078e0204 */
[----:B----4-:R-:W-:Y:S01]  /*63a0*/  IMAD.WIDE R10, R19, 0x2, R4 ;  /* 0x00000002130a7825 */ /* 0x010fe200078e0204 */
[----:B------:R-:W-:Y:S04]  /*63b0*/  STL.64 [R1+0x6d8], R12 ;  /* 0x0006d80c01007387 */ /* 0x000fe80000100a00 */
[----:B------:R0:W-:Y:S04]  /*63c0*/  STL.64 [R1+0x6f0], R10 ;  /* 0x0006f00a01007387 */ /* 0x0001e80000100a00 */
[----:B------:R1:W-:Y:S01]  /*63d0*/  STL.64 [R1+0x708], R8 ;  /* 0x0007080801007387 */ /* 0x0003e20000100a00 */
[----:B--2---:R-:W-:-:S04]  /*63e0*/  IMAD.WIDE R14, R45, 0x2, R28 ;  /* 0x000000022d0e7825 */ /* 0x004fc800078e021c */
[----:B------:R-:W-:-:S04]  /*63f0*/  IMAD.WIDE R60, R43, 0x2, R28 ;  /* 0x000000022b3c7825 */ /* 0x000fc800078e021c */
[----:B------:R-:W-:-:S05]  /*6400*/  IMAD.WIDE R4, R22, 0x2, R28 ;  /* 0x0000000216047825 */ /* 0x000fca00078e021c */
[----:B------:R2:W-:Y:S01]  /*6410*/  STL.64 [R1+0x158], R4 ;  /* 0x0001580401007387 */ /* 0x0005e20000100a00 */
[----:B0-----:R-:W-:-:S05]  /*6420*/  IMAD.WIDE R10, R23, 0x2, R28 ;  /* 0x00000002170a7825 */ /* 0x001fca00078e021c */
[----:B------:R0:W-:Y:S01]  /*6430*/  STL.64 [R1+0x148], R10 ;  /* 0x0001480a01007387 */ /* 0x0001e20000100a00 */
[----:B-1----:R-:W-:-:S04]  /*6440*/  IMAD.WIDE R8, R2, 0x2, R28 ;  /* 0x0000000202087825 */ /* 0x002fc800078e021c */
[--C-:B--2---:R-:W-:Y:S01]  /*6450*/  IMAD.WIDE R4, R3, 0x2, R28.reuse ;  /* 0x0000000203047825 */ /* 0x104fe200078e021c */
[----:B------:R1:W-:Y:S03]  /*6460*/  STL.64 [R1+0x138], R8 ;  /* 0x0001380801007387 */ /* 0x0003e60000100a00 */
[--C-:B0-----:R-:W-:Y:S01]  /*6470*/  IMAD.WIDE R10, R6, 0x2, R28.reuse ;  /* 0x00000002060a7825 */ /* 0x101fe200078e021c */
[----:B------:R0:W-:Y:S04]  /*6480*/  STL.64 [R1+0x128], R4 ;  /* 0x0001280401007387 */ /* 0x0001e80000100a00 */
[----:B------:R2:W-:Y:S01]  /*6490*/  STL.64 [R1+0x118], R10 ;  /* 0x0001180a01007387 */ /* 0x0005e20000100a00 */
[----:B-1----:R-:W-:-:S04]  /*64a0*/  IMAD.WIDE R8, R7, 0x2, R28 ;  /* 0x0000000207087825 */ /* 0x002fc800078e021c */
[--C-:B0-----:R-:W-:Y:S01]  /*64b0*/  IMAD.WIDE R4, R57, 0x2, R28.reuse ;  /* 0x0000000239047825 */ /* 0x101fe200078e021c */
[----:B------:R0:W-:Y:S03]  /*64c0*/  STL.64 [R1+0xe0], R8 ;  /* 0x0000e00801007387 */ /* 0x0001e60000100a00 */
[--C-:B--2---:R-:W-:Y:S01]  /*64d0*/  IMAD.WIDE R10, R55, 0x2, R28.reuse ;  /* 0x00000002370a7825 */ /* 0x104fe200078e021c */
[----:B------:R1:W-:Y:S04]  /*64e0*/  STL.64 [R1+0xc8], R4 ;  /* 0x0000c80401007387 */ /* 0x0003e80000100a00 */
[----:B------:R2:W-:Y:S01]  /*64f0*/  STL.64 [R1+0xb0], R10 ;  /* 0x0000b00a01007387 */ /* 0x0005e20000100a00 */
[----:B0-----:R-:W-:-:S03]  /*6500*/  IMAD.WIDE R8, R53, 0x2, R28 ;  /* 0x0000000235087825 */ /* 0x001fc600078e021c */
[----:B------:R-:W3:Y:S01]  /*6510*/  LDL R27, [R1+0x22c] ;  /* 0x00022c00011b7983 */ /* 0x000ee20000100800 */
[----:B-1----:R-:W-:-:S03]  /*6520*/  IMAD.WIDE R4, R51, 0x2, R28 ;  /* 0x0000000233047825 */ /* 0x002fc600078e021c */
[----:B------:R-:W-:Y:S04]  /*6530*/  STL.64 [R1+0x98], R8 ;  /* 0x0000980801007387 */ /* 0x000fe80000100a00 */
[----:B------:R-:W4:Y:S04]  /*6540*/  LDL R58, [R1+0x224] ;  /* 0x00022400013a7983 */ /* 0x000f280000100800 */
[----:B------:R0:W-:Y:S04]  /*6550*/  STL.64 [R1+0x38], R4 ;  /* 0x0000380401007387 */ /* 0x0001e80000100a00 */
[----:B------:R-:W4:Y:S04]  /*6560*/  LDL R59, [R1+0x21c] ;  /* 0x00021c00013b7983 */ /* 0x000f280000100800 */
[----:B--2---:R-:W2:Y:S04]  /*6570*/  LDL R10, [R1+0x20c] ;  /* 0x00020c00010a7983 */ /* 0x004ea80000100800 */
[----:B------:R-:W2:Y:S01]  /*6580*/  LDL R11, [R1+0x204] ;  /* 0x00020400010b7983 */ /* 0x000ea20000100800 */
[----:B0-----:R-:W-:-:S03]  /*6590*/  IMAD.WIDE R4, R42, 0x2, R28 ;  /* 0x000000022a047825 */ /* 0x001fc600078e021c */
[----:B------:R0:W-:Y:S04]  /*65a0*/  STL.64 [R1+0x23a0], R14 ;  /* 0x0023a00e01007387 */ /* 0x0001e80000100a00 */
[----:B0-----:R-:W2:Y:S04]  /*65b0*/  LDL R14, [R1+0x1dc] ;  /* 0x0001dc00010e7983 */ /* 0x001ea80000100800 */
[----:B------:R-:W2:Y:S04]  /*65c0*/  LDL R15, [R1+0x1d8] ;  /* 0x0001d800010f7983 */ /* 0x000ea80000100800 */
[----:B------:R0:W-:Y:S04]  /*65d0*/  STL.64 [R1+0x23a8], R60 ;  /* 0x0023a83c01007387 */ /* 0x0001e80000100a00 */
[----:B0-----:R-:W2:Y:S04]  /*65e0*/  LDL R60, [R1+0x1ec] ;  /* 0x0001ec00013c7983 */ /* 0x001ea80000100800 */
[----:B------:R-:W2:Y:S04]  /*65f0*/  LDL R61, [R1+0x1e4] ;  /* 0x0001e400013d7983 */ /* 0x000ea80000100800 */
[----:B------:R0:W-:Y:S04]  /*6600*/  STL.64 [R1+0x23b0], R4 ;  /* 0x0023b00401007387 */ /* 0x0001e80000100a00 */
[----:B0-----:R-:W2:Y:S01]  /*6610*/  LDL R5, [R1+0x214] ;  /* 0x0002140001057983 */ /* 0x001ea20000100800 */
[----:B------:R-:W-:-:S04]  /*6620*/  IMAD.WIDE R8, R44, 0x2, R28 ;  /* 0x000000022c087825 */ /* 0x000fc800078e021c */
[--C-:B------:R-:W-:Y:S01]  /*6630*/  IMAD.WIDE R12, R46, 0x2, R28.reuse ;  /* 0x000000022e0c7825 */ /* 0x100fe200078e021c */
[----:B------:R0:W-:Y:S03]  /*6640*/  STL.64 [R1+0x23b8], R8 ;  /* 0x0023b80801007387 */ /* 0x0001e60000100a00 */
[----:B------:R-:W-:-:S04]  /*6650*/  IMAD.WIDE R16, R48, 0x2, R28 ;  /* 0x0000000230107825 */ /* 0x000fc800078e021c */
[--C-:B------:R-:W-:Y:S01]  /*6660*/  IMAD.WIDE R20, R50, 0x2, R28.reuse ;  /* 0x0000000232147825 */ /* 0x100fe200078e021c */
[----:B0-----:R-:W2:Y:S03]  /*6670*/  LDL R8, [R1+0x1bc] ;  /* 0x0001bc0001087983 */ /* 0x001ea60000100800 */
[--C-:B------:R-:W-:Y:S01]  /*6680*/  IMAD.WIDE R24, R52, 0x2, R28.reuse ;  /* 0x0000000234187825 */ /* 0x100fe200078e021c */
[----:B------:R-:W2:Y:S03]  /*6690*/  LDL R9, [R1+0x1b8] ;  /* 0x0001b80001097983 */ /* 0x000ea60000100800 */
[--C-:B------:R-:W-:Y:S01]  /*66a0*/  IMAD.WIDE R40, R54, 0x2, R28.reuse ;  /* 0x0000000236287825 */ /* 0x100fe200078e021c */
[----:B------:R0:W-:Y:S04]  /*66b0*/  STL.64 [R1+0x23c0], R12 ;  /* 0x0023c00c01007387 */ /* 0x0001e80000100a00 */
[----:B0-----:R-:W2:Y:S04]  /*66c0*/  LDL R12, [R1+0x1f4] ;  /* 0x0001f400010c7983 */ /* 0x001ea80000100800 */
[----:B------:R-:W2:Y:S04]  /*66d0*/  LDL R13, [R1+0x1f0] ;  /* 0x0001f000010d7983 */ /* 0x000ea80000100800 */
[----:B------:R0:W-:Y:S04]  /*66e0*/  STL.64 [R1+0x23c8], R16 ;  /* 0x0023c81001007387 */ /* 0x0001e80000100a00 */
[----:B0-----:R-:W2:Y:S04]  /*66f0*/  LDL R16, [R1+0x1c4] ;  /* 0x0001c40001107983 */ /* 0x001ea80000100800 */
[----:B------:R-:W2:Y:S04]  /*6700*/  LDL R17, [R1+0x1c0] ;  /* 0x0001c00001117983 */ /* 0x000ea80000100800 */
[----:B------:R0:W-:Y:S04]  /*6710*/  STL.64 [R1+0x23d0], R20 ;  /* 0x0023d01401007387 */ /* 0x0001e80000100a00 */
[----:B0-----:R-:W2:Y:S04]  /*6720*/  LDL R21, [R1+0x1fc] ;  /* 0x0001fc0001157983 */ /* 0x001ea80000100800 */
[----:B------:R0:W-:Y:S04]  /*6730*/  STL.64 [R1+0x23d8], R24 ;  /* 0x0023d81801007387 */ /* 0x0001e80000100a00 */
[----:B0-----:R-:W2:Y:S04]  /*6740*/  LDL R24, [R1+0x1cc] ;  /* 0x0001cc0001187983 */ /* 0x001ea80000100800 */
[----:B------:R-:W2:Y:S04]  /*6750*/  LDL R25, [R1+0x1c8] ;  /* 0x0001c80001197983 */ /* 0x000ea80000100800 */
[----:B------:R0:W-:Y:S02]  /*6760*/  STL.64 [R1+0x248], R40 ;  /* 0x0002482801007387 */ /* 0x0001e40000100a00 */
[----:B0-----:R-:W-:-:S05]  /*6770*/  IMAD.WIDE R40, R56, 0x2, R28 ;  /* 0x0000000238287825 */ /* 0x001fca00078e021c */
[----:B------:R0:W-:Y:S02]  /*6780*/  STL.64 [R1+0x260], R40 ;  /* 0x0002602801007387 */ /* 0x0001e40000100a00 */
[----:B0-----:R-:W-:-:S05]  /*6790*/  IMAD.WIDE R40, R49, 0x2, R28 ;  /* 0x0000000231287825 */ /* 0x001fca00078e021c */
[----:B------:R0:W-:Y:S02]  /*67a0*/  STL.64 [R1+0x278], R40 ;  /* 0x0002782801007387 */ /* 0x0001e40000100a00 */
[----:B0-----:R-:W-:-:S05]  /*67b0*/  IMAD.WIDE R40, R47, 0x2, R28 ;  /* 0x000000022f287825 */ /* 0x001fca00078e021c */
[----:B------:R0:W-:Y:S04]  /*67c0*/  STL.64 [R1+0x290], R40 ;  /* 0x0002902801007387 */ /* 0x0001e80000100a00 */
[----:B0-----:R-:W2:Y:S01]  /*67d0*/  LDL.LU.64 R40, [R1+0x24d0] ;  /* 0x0024d00001287983 */ /* 0x001ea20000300a00 */
[----:B---3--:R-:W-:-:S05]  /*67e0*/  IMAD.WIDE R26, R27, 0x2, R28 ;  /* 0x000000021b1a7825 */ /* 0x008fca00078e021c */
[----:B------:R4:W-:Y:S02]  /*67f0*/  STL.64 [R1+0x2a8], R26 ;  /* 0x0002a81a01007387 */ /* 0x0009e40000100a00 */
[----:B----4-:R-:W-:-:S04]  /*6800*/  IMAD.WIDE R26, R58, 0x2, R28 ;  /* 0x000000023a1a7825 */ /* 0x010fc800078e021c */
[--C-:B------:R-:W-:Y:S01]  /*6810*/  IMAD.WIDE R58, R59, 0x2, R28.reuse ;  /* 0x000000023b3a7825 */ /* 0x100fe200078e021c */
[----:B------:R0:W-:Y:S04]  /*6820*/  STL.64 [R1+0x2c0], R26 ;  /* 0x0002c01a01007387 */ /* 0x0001e80000100a00 */
[----:B0-----:R-:W3:Y:S04]  /*6830*/  LDL.LU.64 R26, [R1+0x24c8] ;  /* 0x0024c800011a7983 */ /* 0x001ee80000300a00 */
[----:B------:R0:W-:Y:S04]  /*6840*/  STL.64 [R1+0x2d8], R58 ;  /* 0x0002d83a01007387 */ /* 0x0001e80000100a00 */
[----:B0-----:R-:W4:Y:S01]  /*6850*/  LDL.LU.64 R58, [R1+0x24c0] ;  /* 0x0024c000013a7983 */ /* 0x001f220000300a00 */
[----:B--2---:R-:W-:-:S05]  /*6860*/  IMAD.WIDE R4, R5, 0x2, R28 ;  /* 0x0000000205047825 */ /* 0x004fca00078e021c */
[----:B------:R0:W-:Y:S02]  /*6870*/  STL.64 [R1+0x2f0], R4 ;  /* 0x0002f00401007387 */ /* 0x0001e40000100a00 */
[----:B0-----:R-:W-:-:S04]  /*6880*/  IMAD.WIDE R4, R10, 0x2, R28 ;  /* 0x000000020a047825 */ /* 0x001fc800078e021c */
[--C-:B------:R-:W-:Y:S01]  /*6890*/  IMAD.WIDE R10, R11, 0x2, R28.reuse ;  /* 0x000000020b0a7825 */ /* 0x100fe200078e021c */
[----:B------:R0:W-:Y:S04]  /*68a0*/  STL.64 [R1+0x310], R4 ;  /* 0x0003100401007387 */ /* 0x0001e80000100a00 */
[----:B0-----:R-:W2:Y:S04]  /*68b0*/  LDL.LU R4, [R1+0x180] ;  /* 0x0001800001047983 */ /* 0x001ea80000300800 */
[----:B------:R-:W2:Y:S04]  /*68c0*/  LDL.LU R5, [R1+0x17c] ;  /* 0x00017c0001057983 */ /* 0x000ea80000300800 */
[----:B------:R0:W-:Y:S04]  /*68d0*/  STL.64 [R1+0x328], R10 ;  /* 0x0003280a01007387 */ /* 0x0001e80000100a00 */
[----:B0-----:R-:W3:Y:S01]  /*68e0*/  LDL.LU.64 R10, [R1+0x24b8] ;  /* 0x0024b800010a7983 */ /* 0x001ee20000300a00 */
[----:B------:R-:W-:-:S05]  /*68f0*/  IMAD.WIDE R20, R21, 0x2, R28 ;  /* 0x0000000215147825 */ /* 0x000fca00078e021c */
[----:B------:R0:W-:Y:S02]  /*6900*/  STL.64 [R1+0x340], R20 ;  /* 0x0003401401007387 */ /* 0x0001e40000100a00 */
[----:B0-----:R-:W-:-:S05]  /*6910*/  IMAD.WIDE R20, R12, 0x2, R28 ;  /* 0x000000020c147825 */ /* 0x001fca00078e021c */
[----:B------:R0:W-:Y:S02]  /*6920*/  STL.64 [R1+0x360], R20 ;  /* 0x0003601401007387 */ /* 0x0001e40000100a00 */
[----:B0-----:R-:W-:-:S04]  /*6930*/  IMAD.WIDE R20, R13, 0x2, R28 ;  /* 0x000000020d147825 */ /* 0x001fc800078e021c */
[--C-:B------:R-:W-:Y:S01]  /*6940*/  IMAD.WIDE R12, R60, 0x2, R28.reuse ;  /* 0x000000023c0c7825 */ /* 0x100fe200078e021c */
[----:B------:R0:W-:Y:S04]  /*6950*/  STL.64 [R1+0x378], R20 ;  /* 0x0003781401007387 */ /* 0x0001e80000100a00 */
[----:B------:R1:W-:Y:S01]  /*6960*/  STL.64 [R1+0x398], R12 ;  /* 0x0003980c01007387 */ /* 0x0003e20000100a00 */
[----:B0-----:R-:W-:-:S04]  /*6970*/  IMAD.WIDE R20, R61, 0x2, R28 ;  /* 0x000000023d147825 */ /* 0x001fc800078e021c */
[--C-:B------:R-:W-:Y:S01]  /*6980*/  IMAD.WIDE R60, R14, 0x2, R28.reuse ;  /* 0x000000020e3c7825 */ /* 0x100fe200078e021c */
[----:B------:R-:W-:Y:S03]  /*6990*/  STL.64 [R1+0x3b0], R20 ;  /* 0x0003b01401007387 */ /* 0x000fe60000100a00 */
[--C-:B-1----:R-:W-:Y:S01]  /*69a0*/  IMAD.WIDE R12, R15, 0x2, R28.reuse ;  /* 0x000000020f0c7825 */ /* 0x102fe200078e021c */
[----:B------:R-:W-:Y:S04]  /*69b0*/  STL.64 [R1+0x3d0], R60 ;  /* 0x0003d03c01007387 */ /* 0x000fe80000100a00 */
[----:B------:R0:W-:Y:S02]  /*69c0*/  STL.64 [R1+0x3e8], R12 ;  /* 0x0003e80c01007387 */ /* 0x0001e40000100a00 */
[----:B0-----:R-:W-:-:S04]  /*69d0*/  IMAD.WIDE R12, R24, 0x2, R28 ;  /* 0x00000002180c7825 */ /* 0x001fc800078e021c */
[----:B---3--:R-:W-:-:S04]  /*69e0*/  IMAD.WIDE R20, R10, 0x2, R28 ;  /* 0x000000020a147825 */ /* 0x008fc800078e021c */
[--C-:B------:R-:W-:Y:S01]  /*69f0*/  IMAD.WIDE R14, R11, 0x2, R28.reuse ;  /* 0x000000020b0e7825 */ /* 0x100fe200078e021c */
[----:B------:R-:W-:Y:S03]  /*6a00*/  STL.64 [R1+0x408], R20 ;  /* 0x0004081401007387 */ /* 0x000fe60000100a00 */
[--C-:B------:R-:W-:Y:S01]  /*6a10*/  IMAD.WIDE R10, R25, 0x2, R28.reuse ;  /* 0x00000002190a7825 */ /* 0x100fe200078e021c */
[----:B------:R0:W-:Y:S04]  /*6a20*/  STL.64 [R1+0x428], R14 ;  /* 0x0004280e01007387 */ /* 0x0001e80000100a00 */
[----:B------:R1:W-:Y:S04]  /*6a30*/  STL.64 [R1+0x440], R12 ;  /* 0x0004400c01007387 */ /* 0x0003e80000100a00 */
[----:B------:R3:W-:Y:S01]  /*6a40*/  STL.64 [R1+0x460], R10 ;  /* 0x0004600a01007387 */ /* 0x0007e20000100a00 */
[----:B0-----:R-:W-:-:S04]  /*6a50*/  IMAD.WIDE R14, R16, 0x2, R28 ;  /* 0x00000002100e7825 */ /* 0x001fc800078e021c */
[--C-:B-1----:R-:W-:Y:S01]  /*6a60*/  IMAD.WIDE R12, R17, 0x2, R28.reuse ;  /* 0x00000002110c7825 */ /* 0x102fe200078e021c */
[----:B------:R0:W-:Y:S03]  /*6a70*/  STL.64 [R1+0x478], R14 ;  /* 0x0004780e01007387 */ /* 0x0001e60000100a00 */
[--C-:B---3--:R-:W-:Y:S01]  /*6a80*/  IMAD.WIDE R10, R8, 0x2, R28.reuse ;  /* 0x00000002080a7825 */ /* 0x108fe200078e021c */
[----:B------:R4:W-:Y:S04]  /*6a90*/  STL.64 [R1+0x498], R12 ;  /* 0x0004980c01007387 */ /* 0x0009e80000100a00 */
[----:B------:R1:W-:Y:S01]  /*6aa0*/  STL.64 [R1+0x4b0], R10 ;  /* 0x0004b00a01007387 */ /* 0x0003e20000100a00 */
[----:B0-----:R-:W-:-:S04]  /*6ab0*/  IMAD.WIDE R14, R9, 0x2, R28 ;  /* 0x00000002090e7825 */ /* 0x001fc800078e021c */
[--C-:B----4-:R-:W-:Y:S01]  /*6ac0*/  IMAD.WIDE R12, R59, 0x2, R28.reuse ;  /* 0x000000023b0c7825 */ /* 0x110fe200078e021c */
[----:B------:R0:W-:Y:S03]  /*6ad0*/  STL.64 [R1+0x4d0], R14 ;  /* 0x0004d00e01007387 */ /* 0x0001e60000100a00 */
[--C-:B-1----:R-:W-:Y:S01]  /*6ae0*/  IMAD.WIDE R10, R58, 0x2, R28.reuse ;  /* 0x000000023a0a7825 */ /* 0x102fe200078e021c */
[----:B------:R1:W-:Y:S04]  /*6af0*/  STL.64 [R1+0x4f0], R12 ;  /* 0x0004f00c01007387 */ /* 0x0003e80000100a00 */
[----:B------:R3:W-:Y:S01]  /*6b00*/  STL.64 [R1+0x508], R10 ;  /* 0x0005080a01007387 */ /* 0x0007e20000100a00 */
[----:B0-----:R-:W-:-:S04]  /*6b10*/  IMAD.WIDE R14, R26, 0x2, R28 ;  /* 0x000000021a0e7825 */ /* 0x001fc800078e021c */
[--C-:B-1----:R-:W-:Y:S01]  /*6b20*/  IMAD.WIDE R12, R27, 0x2, R28.reuse ;  /* 0x000000021b0c7825 */ /* 0x102fe200078e021c */
[----:B------:R-:W-:Y:S03]  /*6b30*/  STL.64 [R1+0x528], R14 ;  /* 0x0005280e01007387 */ /* 0x000fe60000100a00 */
[--C-:B---3--:R-:W-:Y:S02]  /*6b40*/  IMAD.WIDE R10, R40, 0x2, R28.reuse ;  /* 0x00000002280a7825 */ /* 0x108fe400078e021c */
[----:B------:R-:W3:Y:S04]  /*6b50*/  LDL.LU R40, [R1+0x24b4] ;  /* 0x0024b40001287983 */ /* 0x000ee80000300800 */
[----:B------:R0:W-:Y:S02]  /*6b60*/  STL.64 [R1+0x540], R12 ;  /* 0x0005400c01007387 */ /* 0x0001e40000100a00 */
[----:B0-----:R-:W-:-:S02]  /*6b70*/  IMAD.WIDE R12, R41, 0x2, R28 ;  /* 0x00000002290c7825 */ /* 0x001fc400078e021c */
[----:B------:R-:W3:Y:S04]  /*6b80*/  LDL.LU R41, [R1+0x24b0] ;  /* 0x0024b00001297983 */ /* 0x000ee80000300800 */
[----:B------:R0:W-:Y:S01]  /*6b90*/  STL.64 [R1+0x560], R10 ;  /* 0x0005600a01007387 */ /* 0x0001e20000100a00 */
[----:B------:R-:W-:-:S03]  /*6ba0*/  IMAD.WIDE R14, R38, 0x2, R28 ;  /* 0x00000002260e7825 */ /* 0x000fc600078e021c */
[----:B------:R1:W-:Y:S01]  /*6bb0*/  STL.64 [R1+0x578], R12 ;  /* 0x0005780c01007387 */ /* 0x0003e20000100a00 */
        /* <DEDUP_REMOVED lines=8> */
[--C-:B----4-:R-:W-:Y:S01]  /*6c40*/  IMAD.WIDE R12, R34, 0x2, R28.reuse ;  /* 0x00000002220c7825 */ /* 0x110fe200078e021c */
[----:B------:R2:W-:Y:S04]  /*6c50*/  STL.64 [R1+0x618], R14 ;  /* 0x0006180e01007387 */ /* 0x0005e80000100a00 */
[----:B------:R1:W-:Y:S01]  /*6c60*/  STL.64 [R1+0x638], R12 ;  /* 0x0006380c01007387 */ /* 0x0003e20000100a00 */
[----:B0-----:R-:W-:-:S04]  /*6c70*/  IMAD.WIDE R10, R33, 0x2, R28 ;  /* 0x00000002210a7825 */ /* 0x001fc800078e021c */
[--C-:B--2---:R-:W-:Y:S01]  /*6c80*/  IMAD.WIDE R14, R4, 0x2, R28.reuse ;  /* 0x00000002040e7825 */ /* 0x104fe200078e021c */
[----:B------:R0:W-:Y:S03]  /*6c90*/  STL.64 [R1+0x650], R10 ;  /* 0x0006500a01007387 */ /* 0x0001e60000100a00 */
[--C-:B-1----:R-:W-:Y:S01]  /*6ca0*/  IMAD.WIDE R12, R5, 0x2, R28.reuse ;  /* 0x00000002050c7825 */ /* 0x102fe200078e021c */
[----:B------:R1:W-:Y:S04]  /*6cb0*/  STL.64 [R1+0x668], R14 ;  /* 0x0006680e01007387 */ /* 0x0003e80000100a00 */
[----:B------:R2:W-:Y:S01]  /*6cc0*/  STL.64 [R1+0x680], R12 ;  /* 0x0006800c01007387 */ /* 0x0005e20000100a00 */
[----:B0-----:R-:W-:-:S04]  /*6cd0*/  IMAD.WIDE R10, R32, 0x2, R28 ;  /* 0x00000002200a7825 */ /* 0x001fc800078e021c */
[--C-:B-1----:R-:W-:Y:S01]  /*6ce0*/  IMAD.WIDE R14, R31, 0x2, R28.reuse ;  /* 0x000000021f0e7825 */ /* 0x102fe200078e021c */
[----:B------:R0:W-:Y:S03]  /*6cf0*/  STL.64 [R1+0x698], R10 ;  /* 0x0006980a01007387 */ /* 0x0001e60000100a00 */
[--C-:B--2---:R-:W-:Y:S01]  /*6d00*/  IMAD.WIDE R12, R30, 0x2, R28.reuse ;  /* 0x000000021e0c7825 */ /* 0x104fe200078e021c */
[----:B------:R1:W-:Y:S04]  /*6d10*/  STL.64 [R1+0x6b0], R14 ;  /* 0x0006b00e01007387 */ /* 0x0003e80000100a00 */
[----:B------:R2:W-:Y:S01]  /*6d20*/  STL.64 [R1+0x6c8], R12 ;  /* 0x0006c80c01007387 */ /* 0x0005e20000100a00 */
[----:B0-----:R-:W-:-:S04]  /*6d30*/  IMAD.WIDE R10, R18, 0x2, R28 ;  /* 0x00000002120a7825 */ /* 0x001fc800078e021c */
[--C-:B-1----:R-:W-:Y:S01]  /*6d40*/  IMAD.WIDE R14, R19, 0x2, R28.reuse ;  /* 0x00000002130e7825 */ /* 0x102fe200078e021c */
[----:B------:R3:W-:Y:S03]  /*6d50*/  STL.64 [R1+0x6e0], R10 ;  /* 0x0006e00a01007387 */ /* 0x0007e60000100a00 */
[----:B--2---:R-:W-:Y:S01]  /*6d60*/  IMAD.WIDE R12, R0, 0x2, R28 ;  /* 0x00000002000c7825 */ /* 0x004fe200078e021c */
[----:B------:R0:W-:Y:S04]  /*6d70*/  STL.64 [R1+0x6f8], R14 ;  /* 0x0006f80e01007387 */ /* 0x0001e80000100a00 */
[----:B------:R1:W-:Y:S01]  /*6d80*/  STL.64 [R1+0x710], R12 ;  /* 0x0007100c01007387 */ /* 0x0003e20000100a00 */
[----:B---3--:R-:W-:-:S04]  /*6d90*/  IMAD.WIDE R10, R22, 0x2, R40 ;  /* 0x00000002160a7825 */ /* 0x008fc800078e0228 */
[--C-:B0-----:R-:W-:Y:S01]  /*6da0*/  IMAD.WIDE R14, R23, 0x2, R40.reuse ;  /* 0x00000002170e7825 */ /* 0x101fe200078e0228 */
[----:B------:R0:W-:Y:S03]  /*6db0*/  STL.64 [R1+0x108], R10 ;  /* 0x0001080a01007387 */ /* 0x0001e60000100a00 */
[--C-:B-1----:R-:W-:Y:S01]  /*6dc0*/  IMAD.WIDE R12, R2, 0x2, R40.reuse ;  /* 0x00000002020c7825 */ /* 0x102fe200078e0228 */
[----:B------:R-:W-:Y:S03]  /*6dd0*/  STL.64 [R1+0x100], R14 ;  /* 0x0001000e01007387 */ /* 0x000fe60000100a00 */
[--C-:B------:R-:W-:Y:S01]  /*6de0*/  IMAD.WIDE R20, R6, 0x2, R40.reuse ;  /* 0x0000000206147825 */ /* 0x100fe200078e0228 */
[----:B------:R1:W-:Y:S03]  /*6df0*/  STL.64 [R1+0xf8], R12 ;  /* 0x0000f80c01007387 */ /* 0x0003e60000100a00 */
[----:B------:R-:W-:-:S04]  /*6e00*/  IMAD.WIDE R60, R7, 0x2, R40 ;  /* 0x00000002073c7825 */ /* 0x000fc800078e0228 */
[--C-:B0-----:R-:W-:Y:S01]  /*6e10*/  IMAD.WIDE R10, R3, 0x2, R40.reuse ;  /* 0x00000002030a7825 */ /* 0x101fe200078e0228 */
[----:B------:R-:W-:Y:S03]  /*6e20*/  STL.64 [R1+0x2418], R20 ;  /* 0x0024181401007387 */ /* 0x000fe60000100a00 */
[--C-:B-1----:R-:W-:Y:S01]  /*6e30*/  IMAD.WIDE R12, R57, 0x2, R40.reuse ;  /* 0x00000002390c7825 */ /* 0x102fe200078e0228 */
[----:B------:R0:W-:Y:S04]  /*6e40*/  STL.64 [R1+0xf0], R10 ;  /* 0x0000f00a01007387 */ /* 0x0001e80000100a00 */
[----:B------:R1:W-:Y:S01]  /*6e50*/  STL.64 [R1+0x2410], R60 ;  /* 0x0024103c01007387 */ /* 0x0003e20000100a00 */
[----:B------:R-:W-:-:S04]  /*6e60*/  IMAD.WIDE R14, R51, 0x2, R40 ;  /* 0x00000002330e7825 */ /* 0x000fc800078e0228 */
[--C-:B0-----:R-:W-:Y:S01]  /*6e70*/  IMAD.WIDE R10, R55, 0x2, R40.reuse ;  /* 0x00000002370a7825 */ /* 0x101fe200078e0228 */
[----:B-1----:R-:W2:Y:S04]  /*6e80*/  LDL R60, [R1+0x20c] ;  /* 0x00020c00013c7983 */ /* 0x002ea80000100800 */
[----:B------:R0:W-:Y:S01]  /*6e90*/  STL.64 [R1+0xc0], R12 ;  /* 0x0000c00c01007387 */ /* 0x0001e20000100a00 */
[----:B------:R-:W-:-:S03]  /*6ea0*/  IMAD.WIDE R58, R43, 0x2, R40 ;  /* 0x000000022b3a7825 */ /* 0x000fc600078e0228 */
[----:B------:R-:W3:Y:S04]  /*6eb0*/  LDL R61, [R1+0x204] ;  /* 0x00020400013d7983 */ /* 0x000ee80000100800 */
[----:B------:R1:W-:Y:S01]  /*6ec0*/  STL.64 [R1+0xa8], R10 ;  /* 0x0000a80a01007387 */ /* 0x0003e20000100a00 */
[----:B0-----:R-:W-:-:S05]  /*6ed0*/  IMAD.WIDE R12, R53, 0x2, R40 ;  /* 0x00000002350c7825 */ /* 0x001fca00078e0228 */
[----:B------:R0:W-:Y:S01]  /*6ee0*/  STL.64 [R1+0x23e0], R12 ;  /* 0x0023e00c01007387 */ /* 0x0001e20000100a00 */
[----:B-1----:R-:W-:-:S03]  /*6ef0*/  IMAD.WIDE R10, R45, 0x2, R40 ;  /* 0x000000022d0a7825 */ /* 0x002fc600078e0228 */
[----:B0-----:R-:W4:Y:S04]  /*6f00*/  LDL R12, [R1+0x21c] ;  /* 0x00021c00010c7983 */ /* 0x001f280000100800 */
[----:B------:R-:W2:Y:S04]  /*6f10*/  LDL R13, [R1+0x214] ;  /* 0x00021400010d7983 */ /* 0x000ea80000100800 */
[----:B------:R-:W-:Y:S04]  /*6f20*/  STL.64 [R1+0x23e8], R14 ;  /* 0x0023e80e01007387 */ /* 0x000fe80000100a00 */
[----:B------:R-:W-:Y:S04]  /*6f30*/  STL.64 [R1+0x23f0], R10 ;  /* 0x0023f00a01007387 */ /* 0x000fe80000100a00 */
[----:B------:R0:W-:Y:S04]  /*6f40*/  STL.64 [R1+0x23f8], R58 ;  /* 0x0023f83a01007387 */ /* 0x0001e80000100a00 */
[----:B0-----:R-:W3:Y:S04]  /*6f50*/  LDL R58, [R1+0x22c] ;  /* 0x00022c00013a7983 */ /* 0x001ee80000100800 */
[----:B------:R-:W2:Y:S01]  /*6f60*/  LDL R59, [R1+0x224] ;  /* 0x00022400013b7983 */ /* 0x000ea20000100800 */
        /* <DEDUP_REMOVED lines=9> */
[----:B------:R0:W-:Y:S03]  /*7000*/  STL.64 [R1+0x2408], R30 ;  /* 0x0024081e01007387 */ /* 0x0001e60000100a00 */
[--C-:B------:R-:W-:Y:S01]  /*7010*/  IMAD.WIDE R10, R54, 0x2, R40.reuse ;  /* 0x00000002360a7825 */ /* 0x100fe200078e0228 */
[----:B------:R-:W-:Y:S03]  /*7020*/  STL.64 [R1+0x2420], R32 ;  /* 0x0024202001007387 */ /* 0x000fe60000100a00 */
[--C-:B------:R-:W-:Y:S01]  /*7030*/  IMAD.WIDE R14, R56, 0x2, R40.reuse ;  /* 0x00000002380e7825 */ /* 0x100fe200078e0228 */
[----:B------:R-:W-:Y:S04]  /*7040*/  STL.64 [R1+0x2428], R34 ;  /* 0x0024282201007387 */ /* 0x000fe80000100a00 */
[----:B------:R-:W-:Y:S04]  /*7050*/  STL.64 [R1+0x2430], R36 ;  /* 0x0024302401007387 */ /* 0x000fe80000100a00 */
[----:B------:R-:W-:Y:S04]  /*7060*/  STL.64 [R1+0x2438], R38 ;  /* 0x0024382601007387 */ /* 0x000fe80000100a00 */
[----:B0-----:R-:W2:Y:S04]  /*7070*/  LDL R31, [R1+0x1f0] ;  /* 0x0001f000011f7983 */ /* 0x001ea80000100800 */
[----:B------:R0:W-:Y:S04]  /*7080*/  STL.64 [R1+0x250], R10 ;  /* 0x0002500a01007387 */ /* 0x0001e80000100a00 */
[----:B0-----:R-:W2:Y:S04]  /*7090*/  LDL R10, [R1+0x1ec] ;  /* 0x0001ec00010a7983 */ /* 0x001ea80000100800 */
[----:B------:R0:W-:Y:S04]  /*70a0*/  STL.64 [R1+0x268], R14 ;  /* 0x0002680e01007387 */ /* 0x0001e80000100a00 */
[----:B------:R-:W2:Y:S04]  /*70b0*/  LDL R11, [R1+0x1e4] ;  /* 0x0001e400010b7983 */ /* 0x000ea80000100800 */
[----:B------:R-:W2:Y:S04]  /*70c0*/  LDL R20, [R1+0x1d4] ;  /* 0x0001d40001147983 */ /* 0x000ea80000100800 */
[----:B0-----:R-:W2:Y:S04]  /*70d0*/  LDL R14, [R1+0x1dc] ;  /* 0x0001dc00010e7983 */ /* 0x001ea80000100800 */
[----:B------:R-:W2:Y:S01]  /*70e0*/  LDL R15, [R1+0x1d8] ;  /* 0x0001d800010f7983 */ /* 0x000ea20000100800 */
[----:B------:R-:W-:-:S03]  /*70f0*/  IMAD.WIDE R34, R49, 0x2, R40 ;  /* 0x0000000231227825 */ /* 0x000fc600078e0228 */
[----:B------:R-:W2:Y:S01]  /*7100*/  LDL R21, [R1+0x1d0] ;  /* 0x0001d00001157983 */ /* 0x000ea20000100800 */
[----:B------:R-:W-:-:S03]  /*7110*/  IMAD.WIDE R32, R47, 0x2, R40 ;  /* 0x000000022f207825 */ /* 0x000fc600078e0228 */
[----:B------:R-:W-:Y:S04]  /*7120*/  STL.64 [R1+0x280], R34 ;  /* 0x0002802201007387 */ /* 0x000fe80000100a00 */
[----:B------:R4:W-:Y:S02]  /*7130*/  STL.64 [R1+0x298], R32 ;  /* 0x0002982001007387 */ /* 0x0009e40000100a00 */
[----:B----4-:R-:W-:-:S04]  /*7140*/  IMAD.WIDE R32, R12, 0x2, R40 ;  /* 0x000000020c207825 */ /* 0x010fc800078e0228 */
[----:B---3--:R-:W-:-:S04]  /*7150*/  IMAD.WIDE R36, R58, 0x2, R40 ;  /* 0x000000023a247825 */ /* 0x008fc800078e0228 */
[--C-:B--2---:R-:W-:Y:S01]  /*7160*/  IMAD.WIDE R34, R59, 0x2, R40.reuse ;  /* 0x000000023b227825 */ /* 0x104fe200078e0228 */
[----:B------:R-:W-:Y:S04]  /*7170*/  STL.64 [R1+0x2b0], R36 ;  /* 0x0002b02401007387 */ /* 0x000fe80000100a00 */
[----:B------:R-:W-:Y:S04]  /*7180*/  STL.64 [R1+0x2c8], R34 ;  /* 0x0002c82201007387 */ /* 0x000fe80000100a00 */
[----:B------:R-:W2:Y:S04]  /*7190*/  LDL.LU R58, [R1+0x1b4] ;  /* 0x0001b400013a7983 */ /* 0x000ea80000300800 */
[----:B------:R0:W-:Y:S04]  /*71a0*/  STL.64 [R1+0x2e0], R32 ;  /* 0x0002e02001007387 */ /* 0x0001e80000100a00 */
[----:B------:R-:W3:Y:S01]  /*71b0*/  LDL.LU R59, [R1+0x1b0] ;  /* 0x0001b000013b7983 */ /* 0x000ee20000300800 */
[----:B------:R-:W-:-:S05]  /*71c0*/  IMAD.WIDE R12, R13, 0x2, R40 ;  /* 0x000000020d0c7825 */ /* 0x000fca00078e0228 */
[----:B------:R1:W-:Y:S01]  /*71d0*/  STL.64 [R1+0x2f8], R12 ;  /* 0x0002f80c01007387 */ /* 0x0003e20000100a00 */
[----:B0-----:R-:W-:-:S03]  /*71e0*/  IMAD.WIDE R32, R60, 0x2, R40 ;  /* 0x000000023c207825 */ /* 0x001fc600078e0228 */
[----:B------:R-:W4:Y:S04]  /*71f0*/  LDL.LU R38, [R1+0x1a4] ;  /* 0x0001a40001267983 */ /* 0x000f280000300800 */
[----:B------:R-:W-:Y:S01]  /*7200*/  STL.64 [R1+0x318], R32 ;  /* 0x0003182001007387 */ /* 0x000fe20000100a00 */
[----:B-1----:R-:W-:-:S03]  /*7210*/  IMAD.WIDE R12, R61, 0x2, R40 ;  /* 0x000000023d0c7825 */ /* 0x002fc600078e0228 */
[----:B------:R-:W4:Y:S04]  /*7220*/  LDL.LU R39, [R1+0x1a0] ;  /* 0x0001a00001277983 */ /* 0x000f280000300800 */
[----:B------:R0:W-:Y:S01]  /*7230*/  STL.64 [R1+0x330], R12 ;  /* 0x0003300c01007387 */ /* 0x0001e20000100a00 */
[----:B------:R-:W-:-:S03]  /*7240*/  IMAD.WIDE R34, R28, 0x2, R40 ;  /* 0x000000021c227825 */ /* 0x000fc600078e0228 */
[----:B0-----:R-:W4:Y:S04]  /*7250*/  LDL.LU R12, [R1+0x19c] ;  /* 0x00019c00010c7983 */ /* 0x001f280000300800 */
[----:B------:R-:W4:Y:S04]  /*7260*/  LDL.LU R13, [R1+0x198] ;  /* 0x00019800010d7983 */ /* 0x000f280000300800 */
[----:B------:R-:W4:Y:S04]  /*7270*/  LDL.LU R36, [R1+0x194] ;  /* 0x0001940001247983 */ /* 0x000f280000300800 */
[----:B------:R-:W4:Y:S04]  /*7280*/  LDL.LU R37, [R1+0x190] ;  /* 0x0001900001257983 */ /* 0x000f280000300800 */
[----:B------:R-:W4:Y:S04]  /*7290*/  LDL.LU R32, [R1+0x18c] ;  /* 0x00018c0001207983 */ /* 0x000f280000300800 */
[----:B------:R-:W4:Y:S04]  /*72a0*/  LDL.LU R60, [R1+0x188] ;  /* 0x00018800013c7983 */ /* 0x000f280000300800 */
[----:B------:R-:W4:Y:S04]  /*72b0*/  LDL.LU R61, [R1+0x184] ;  /* 0x00018400013d7983 */ /* 0x000f280000300800 */
[----:B------:R0:W-:Y:S04]  /*72c0*/  STL.64 [R1+0x348], R34 ;  /* 0x0003482201007387 */ /* 0x0001e80000100a00 */
[----:B------:R-:W4:Y:S04]  /*72d0*/  LDL.LU R33, [R1+0x178] ;  /* 0x0001780001217983 */ /* 0x000f280000300800 */
[----:B------:R-:W4:Y:S01]  /*72e0*/  LDL.LU R28, [R1+0x174] ;  /* 0x00017400011c7983 */ /* 0x000f220000300800 */
[----:B0-----:R-:W-:-:S05]  /*72f0*/  IMAD.WIDE R34, R29, 0x2, R40 ;  /* 0x000000021d227825 */ /* 0x001fca00078e0228 */
[----:B------:R0:W-:Y:S04]  /*7300*/  STL.64 [R1+0x368], R34 ;  /* 0x0003682201007387 */ /* 0x0001e80000100a00 */
[----:B------:R-:W4:Y:S01]  /*7310*/  LDL.LU R29, [R1+0x170] ;  /* 0x00017000011d7983 */ /* 0x000f220000300800 */
[----:B0-----:R-:W-:-:S04]  /*7320*/  IMAD.WIDE R34, R31, 0x2, R40 ;  /* 0x000000021f227825 */ /* 0x001fc800078e0228 */
        /* <DEDUP_REMOVED lines=8> */
[--C-:B------:R-:W-:Y:S01]  /*73b0*/  IMAD.WIDE R10, R20, 0x2, R40.reuse ;  /* 0x00000002140a7825 */ /* 0x100fe200078e0228 */
[----:B------:R-:W-:Y:S03]  /*73c0*/  STL.64 [R1+0x3f0], R30 ;  /* 0x0003f01e01007387 */ /* 0x000fe60000100a00 */
[--C-:B------:R-:W-:Y:S01]  /*73d0*/  IMAD.WIDE R14, R21, 0x2, R40.reuse ;  /* 0x00000002150e7825 */ /* 0x100fe200078e0228 */
[----:B------:R0:W-:Y:S03]  /*73e0*/  STL.64 [R1+0x410], R10 ;  /* 0x0004100a01007387 */ /* 0x0001e60000100a00 */
[--C-:B------:R-:W-:Y:S01]  /*73f0*/  IMAD.WIDE R20, R24, 0x2, R40.reuse ;  /* 0x0000000218147825 */ /* 0x100fe200078e0228 */
[----:B------:R1:W-:Y:S04]  /*7400*/  STL.64 [R1+0x430], R14 ;  /* 0x0004300e01007387 */ /* 0x0003e80000100a00 */
[----:B------:R-:W-:Y:S01]  /*7410*/  STL.64 [R1+0x448], R20 ;  /* 0x0004481401007387 */ /* 0x000fe20000100a00 */
[----:B0-----:R-:W-:-:S04]  /*7420*/  IMAD.WIDE R10, R25, 0x2, R40 ;  /* 0x00000002190a7825 */ /* 0x001fc800078e0228 */
[--C-:B-1----:R-:W-:Y:S01]  /*7430*/  IMAD.WIDE R14, R16, 0x2, R40.reuse ;  /* 0x00000002100e7825 */ /* 0x102fe200078e0228 */
[----:B------:R0:W-:Y:S03]  /*7440*/  STL.64 [R1+0x468], R10 ;  /* 0x0004680a01007387 */ /* 0x0001e60000100a00 */
[--C-:B------:R-:W-:Y:S01]  /*7450*/  IMAD.WIDE R16, R17, 0x2, R40.reuse ;  /* 0x0000000211107825 */ /* 0x100fe200078e0228 */
[----:B------:R1:W-:Y:S04]  /*7460*/  STL.64 [R1+0x480], R14 ;  /* 0x0004800e01007387 */ /* 0x0003e80000100a00 */
[----:B------:R-:W-:Y:S01]  /*7470*/  STL.64 [R1+0x4a0], R16 ;  /* 0x0004a01001007387 */ /* 0x000fe20000100a00 */
[----:B0-----:R-:W-:-:S04]  /*7480*/  IMAD.WIDE R10, R8, 0x2, R40 ;  /* 0x00000002080a7825 */ /* 0x001fc800078e0228 */
[--C-:B-1----:R-:W-:Y:S01]  /*7490*/  IMAD.WIDE R14, R9, 0x2, R40.reuse ;  /* 0x00000002090e7825 */ /* 0x102fe200078e0228 */
[----:B------:R-:W-:Y:S04]  /*74a0*/  STL.64 [R1+0x4b8], R10 ;  /* 0x0004b80a01007387 */ /* 0x000fe80000100a00 */
[----:B------:R0:W-:Y:S02]  /*74b0*/  STL.64 [R1+0x4d8], R14 ;  /* 0x0004d80e01007387 */ /* 0x0001e40000100a00 */
[----:B0-----:R-:W-:-:S04]  /*74c0*/  IMAD.WIDE R14, R27, 0x2, R40 ;  /* 0x000000021b0e7825 */ /* 0x001fc800078e0228 */
[----:B--2---:R-:W-:-:S04]  /*74d0*/  IMAD.WIDE R8, R58, 0x2, R40 ;  /* 0x000000023a087825 */ /* 0x004fc800078e0228 */
[--C-:B---3--:R-:W-:Y:S01]  /*74e0*/  IMAD.WIDE R10, R59, 0x2, R40.reuse ;  /* 0x000000023b0a7825 */ /* 0x108fe200078e0228 */
[----:B------:R-:W-:Y:S04]  /*74f0*/  STL.64 [R1+0x2458], R58 ;  /* 0x0024583a01007387 */ /* 0x000fe80000100a00 */
[----:B------:R0:W-:Y:S04]  /*7500*/  STL.64 [R1+0x4f8], R8 ;  /* 0x0004f80801007387 */ /* 0x0001e80000100a00 */
[----:B------:R4:W-:Y:S01]  /*7510*/  STL.64 [R1+0x510], R10 ;  /* 0x0005100a01007387 */ /* 0x0009e20000100a00 */
[----:B0-----:R-:W-:-:S03]  /*7520*/  IMAD.WIDE R8, R26, 0x2, R40 ;  /* 0x000000021a087825 */ /* 0x001fc600078e0228 */
[----:B------:R-:W2:Y:S04]  /*7530*/  LDL.LU R26, [R1+0x24ac] ;  /* 0x0024ac00011a7983 */ /* 0x000ea80000300800 */
[----:B------:R-:W2:Y:S01]  /*7540*/  LDL.LU R27, [R1+0x24a8] ;  /* 0x0024a800011b7983 */ /* 0x000ea20000300800 */
[----:B----4-:R-:W-:-:S03]  /*7550*/  IMAD.WIDE R10, R38, 0x2, R40 ;  /* 0x00000002260a7825 */ /* 0x010fc600078e0228 */
[----:B------:R0:W-:Y:S04]  /*7560*/  STL.64 [R1+0x530], R8 ;  /* 0x0005300801007387 */ /* 0x0001e80000100a00 */
[----:B------:R-:W-:Y:S04]  /*7570*/  STL.64 [R1+0x548], R14 ;  /* 0x0005480e01007387 */ /* 0x000fe80000100a00 */
[----:B------:R-:W-:Y:S01]  /*7580*/  STL [R1+0x2454], R39 ;  /* 0x0024542701007387 */ /* 0x000fe20000100800 */
[----:B0-----:R-:W-:-:S03]  /*7590*/  IMAD.WIDE R8, R39, 0x2, R40 ;  /* 0x0000000227087825 */ /* 0x001fc600078e0228 */
[----:B------:R0:W-:Y:S04]  /*75a0*/  STL.64 [R1+0x568], R10 ;  /* 0x0005680a01007387 */ /* 0x0001e80000100a00 */
[----:B------:R1:W-:Y:S04]  /*75b0*/  STL.64 [R1+0x580], R8 ;  /* 0x0005800801007387 */ /* 0x0003e80000100a00 */
[----:B------:R3:W-:Y:S01]  /*75c0*/  STL.64 [R1+0x2460], R12 ;  /* 0x0024600c01007387 */ /* 0x0007e20000100a00 */
[----:B0-----:R-:W-:-:S04]  /*75d0*/  IMAD.WIDE R10, R12, 0x2, R40 ;  /* 0x000000020c0a7825 */ /* 0x001fc800078e0228 */
[--C-:B-1----:R-:W-:Y:S01]  /*75e0*/  IMAD.WIDE R8, R13, 0x2, R40.reuse ;  /* 0x000000020d087825 */ /* 0x102fe200078e0228 */
[----:B------:R0:W-:Y:S04]  /*75f0*/  STL.64 [R1+0x5a0], R10 ;  /* 0x0005a00a01007387 */ /* 0x0001e80000100a00 */
[----:B------:R1:W-:Y:S01]  /*7600*/  STL.64 [R1+0x5c0], R8 ;  /* 0x0005c00801007387 */ /* 0x0003e20000100a00 */
[----:B---3--:R-:W-:-:S03]  /*7610*/  IMAD.WIDE R12, R32, 0x2, R40 ;  /* 0x00000002200c7825 */ /* 0x008fc600078e0228 */
        /* <DEDUP_REMOVED lines=8> */
[----:B------:R-:W-:Y:S04]  /*76a0*/  STL [R1+0x2450], R61 ;  /* 0x0024503d01007387 */ /* 0x000fe80000100800 */
[----:B------:R0:W-:Y:S04]  /*76b0*/  STL.64 [R1+0x640], R8 ;  /* 0x0006400801007387 */ /* 0x0001e80000100a00 */
[----:B------:R1:W-:Y:S04]  /*76c0*/  STL.64 [R1+0x658], R10 ;  /* 0x0006580a01007387 */ /* 0x0003e80000100a00 */
[----:B------:R3:W-:Y:S01]  /*76d0*/  STL.64 [R1+0x2470], R4 ;  /* 0x0024700401007387 */ /* 0x0007e20000100a00 */
[----:B0-----:R-:W-:-:S04]  /*76e0*/  IMAD.WIDE R8, R4, 0x2, R40 ;  /* 0x0000000204087825 */ /* 0x001fc800078e0228 */
[--C-:B-1----:R-:W-:Y:S01]  /*76f0*/  IMAD.WIDE R10, R5, 0x2, R40.reuse ;  /* 0x00000002050a7825 */ /* 0x102fe200078e0228 */
[----:B------:R0:W-:Y:S03]  /*7700*/  STL.64 [R1+0x670], R8 ;  /* 0x0006700801007387 */ /* 0x0001e60000100a00 */
[--C-:B---3--:R-:W-:Y:S01]  /*7710*/  IMAD.WIDE R4, R28, 0x2, R40.reuse ;  /* 0x000000021c047825 */ /* 0x108fe200078e0228 */
[----:B------:R-:W-:Y:S04]  /*7720*/  STL.64 [R1+0x688], R10 ;  /* 0x0006880a01007387 */ /* 0x000fe80000100a00 */
[----:B------:R-:W-:Y:S01]  /*7730*/  STL.64 [R1+0x2478], R32 ;  /* 0x0024782001007387 */ /* 0x000fe20000100a00 */
[----:B0-----:R-:W-:-:S05]  /*7740*/  IMAD.WIDE R8, R33, 0x2, R40 ;  /* 0x0000000221087825 */ /* 0x001fca00078e0228 */
[----:B------:R0:W-:Y:S04]  /*7750*/  STL.64 [R1+0x6a0], R8 ;  /* 0x0006a00801007387 */ /* 0x0001e80000100a00 */
[----:B------:R-:W-:Y:S04]  /*7760*/  STL.64 [R1+0x2480], R28 ;  /* 0x0024801c01007387 */ /* 0x000fe80000100a00 */
[----:B------:R1:W-:Y:S01]  /*7770*/  STL.64 [R1+0x6b8], R4 ;  /* 0x0006b80401007387 */ /* 0x0003e20000100a00 */
[----:B0-----:R-:W-:-:S05]  /*7780*/  IMAD.WIDE R8, R29, 0x2, R40 ;  /* 0x000000021d087825 */ /* 0x001fca00078e0228 */
[----:B------:R0:W-:Y:S01]  /*7790*/  STL.64 [R1+0x6d0], R8 ;  /* 0x0006d00801007387 */ /* 0x0001e20000100a00 */
[----:B-1----:R-:W-:-:S03]  /*77a0*/  IMAD.WIDE R4, R18, 0x2, R40 ;  /* 0x0000000212047825 */ /* 0x002fc600078e0228 */
[----:B------:R-:W-:Y:S04]  /*77b0*/  STL.64 [R1+0x2488], R18 ;  /* 0x0024881201007387 */ /* 0x000fe80000100a00 */
[----:B------:R1:W-:Y:S01]  /*77c0*/  STL.64 [R1+0x6e8], R4 ;  /* 0x0006e80401007387 */ /* 0x0003e20000100a00 */
[----:B0-----:R-:W-:-:S05]  /*77d0*/  IMAD.WIDE R8, R19, 0x2, R40 ;  /* 0x0000000213087825 */ /* 0x001fca00078e0228 */
[----:B------:R-:W-:Y:S01]  /*77e0*/  STL.64 [R1+0x700], R8 ;  /* 0x0007000801007387 */ /* 0x000fe20000100a00 */
[----:B-1----:R-:W-:-:S04]  /*77f0*/  IMAD.WIDE R4, R0, 0x2, R40 ;  /* 0x0000000200047825 */ /* 0x002fc800078e0228 */
[----:B--2---:R-:W-:-:S04]  /*7800*/  IMAD.WIDE R14, R22, 0x2, R26 ;  /* 0x00000002160e7825 */ /* 0x004fc800078e021a */
[--C-:B------:R-:W-:Y:S01]  /*7810*/  IMAD.WIDE R34, R23, 0x2, R26.reuse ;  /* 0x0000000217227825 */ /* 0x100fe200078e021a */
[----:B------:R-:W-:Y:S03]  /*7820*/  STL.64 [R1+0x2440], R14 ;  /* 0x0024400e01007387 */ /* 0x000fe60000100a00 */
[--C-:B------:R-:W-:Y:S01]  /*7830*/  IMAD.WIDE R20, R2, 0x2, R26.reuse ;  /* 0x0000000202147825 */ /* 0x100fe200078e021a */
[----:B------:R-:W-:Y:S03]  /*7840*/  STL.64 [R1+0x718], R4 ;  /* 0x0007180401007387 */ /* 0x000fe60000100a00 */
[--C-:B------:R-:W-:Y:S01]  /*7850*/  IMAD.WIDE R2, R3, 0x2, R26.reuse ;  /* 0x0000000203027825 */ /* 0x100fe200078e021a */
[----:B------:R-:W-:Y:S03]  /*7860*/  STL.64 [R1+0x2448], R34 ;  /* 0x0024482201007387 */ /* 0x000fe60000100a00 */
[----:B------:R-:W-:Y:S01]  /*7870*/  IMAD.WIDE R16, R6, 0x2, R26 ;  /* 0x0000000206107825 */ /* 0x000fe200078e021a */
[----:B------:R-:W-:Y:S04]  /*7880*/  STL.64 [R1+0x2490], R20 ;  /* 0x0024901401007387 */ /* 0x000fe80000100a00 */
[----:B------:R0:W-:Y:S04]  /*7890*/  STL.64 [R1+0x2498], R2 ;  /* 0x0024980201007387 */ /* 0x0001e80000100a00 */
[----:B------:R1:W-:Y:S04]  /*78a0*/  STL.64 [R1+0x24a0], R16 ;  /* 0x0024a01001007387 */ /* 0x0003e80000100a00 */
[----:B0-----:R-:W2:Y:S04]  /*78b0*/  LDL.LU R3, [R1+0x22c] ;  /* 0x00022c0001037983 */ /* 0x001ea80000300800 */
[----:B------:R-:W3:Y:S04]  /*78c0*/  LDL.LU R20, [R1+0x224] ;  /* 0x0002240001147983 */ /* 0x000ee80000300800 */
        /* <DEDUP_REMOVED lines=15> */
[----:B------:R-:W4:Y:S01]  /*79c0*/  LDL.LU R59, [R1+0x1c4] ;  /* 0x0001c400013b7983 */ /* 0x000f220000300800 */
[----:B-1----:R-:W-:-:S03]  /*79d0*/  IMAD.MOV.U32 R17, RZ, RZ, R49 ;  /* 0x000000ffff117224 */ /* 0x002fc600078e0031 */
[----:B------:R-:W4:Y:S01]  /*79e0*/  LDL.LU R35, [R1+0x1c0] ;  /* 0x0001c00001237983 */ /* 0x000f220000300800 */
[----:B------:R-:W-:-:S03]  /*79f0*/  IMAD.WIDE R16, R17, 0x2, R26 ;  /* 0x0000000211107825 */ /* 0x000fc600078e021a */
[----:B------:R-:W4:Y:S01]  /*7a00*/  LDL.LU R14, [R1+0x1bc] ;  /* 0x0001bc00010e7983 */ /* 0x000f220000300800 */
[----:B------:R-:W-:-:S03]  /*7a10*/  IMAD.MOV.U32 R2, RZ, RZ, R47 ;  /* 0x000000ffff027224 */ /* 0x000fc600078e002f */
[----:B------:R-:W4:Y:S04]  /*7a20*/  LDL.LU R15, [R1+0x1b8] ;  /* 0x0001b800010f7983 */ /* 0x000f280000300800 */
[----:B------:R-:W4:Y:S04]  /*7a30*/  LDL.LU R61, [R1+0x1ac] ;  /* 0x0001ac00013d7983 */ /* 0x000f280000300800 */
[----:B------:R-:W4:Y:S04]  /*7a40*/  LDL.LU R39, [R1+0x1a8] ;  /* 0x0001a80001277983 */ /* 0x000f280000300800 */
[----:B------:R0:W-:Y:S02]  /*7a50*/  STL.64 [R1+0x238], R16 ;  /* 0x0002381001007387 */ /* 0x0001e40000100a00 */
[----:B0-----:R-:W-:-:S05]  /*7a60*/  IMAD.WIDE R16, R2, 0x2, R26 ;  /* 0x0000000202107825 */ /* 0x001fca00078e021a */
[----:B------:R0:W-:Y:S04]  /*7a70*/  STL.64 [R1+0x230], R16 ;  /* 0x0002301001007387 */ /* 0x0001e80000100a00 */
[----:B0-----:R-:W4:Y:S01]  /*7a80*/  LDL.LU.64 R16, [R1+0x24a0] ;  /* 0x0024a00001107983 */ /* 0x001f220000300a00 */
[----:B--2---:R-:W-:-:S05]  /*7a90*/  IMAD.WIDE R2, R3, 0x2, R26 ;  /* 0x0000000203027825 */ /* 0x004fca00078e021a */
[----:B------:R3:W-:Y:S02]  /*7aa0*/  STL.64 [R1+0x228], R2 ;  /* 0x0002280201007387 */ /* 0x0007e40000100a00 */
[----:B---3--:R-:W-:-:S04]  /*7ab0*/  IMAD.WIDE R2, R20, 0x2, R26 ;  /* 0x0000000214027825 */ /* 0x008fc800078e021a */
[--C-:B----4-:R-:W-:Y:S01]  /*7ac0*/  IMAD.WIDE R20, R21, 0x2, R26.reuse ;  /* 0x0000000215147825 */ /* 0x110fe200078e021a */
[----:B------:R0:W-:Y:S04]  /*7ad0*/  STL.64 [R1+0x220], R2 ;  /* 0x0002200201007387 */ /* 0x0001e80000100a00 */
[----:B0-----:R-:W2:Y:S04]  /*7ae0*/  LDL.LU.64 R2, [R1+0x2498] ;  /* 0x0024980001027983 */ /* 0x001ea80000300a00 */
[----:B------:R0:W-:Y:S02]  /*7af0*/  STL.64 [R1+0x218], R20 ;  /* 0x0002181401007387 */ /* 0x0001e40000100a00 */
[----:B0-----:R-:W-:-:S05]  /*7b00*/  IMAD.WIDE R20, R34, 0x2, R26 ;  /* 0x0000000222147825 */ /* 0x001fca00078e021a */
[----:B------:R0:W-:Y:S02]  /*7b10*/  STL.64 [R1+0x210], R20 ;  /* 0x0002101401007387 */ /* 0x0001e40000100a00 */
[----:B0-----:R-:W-:-:S04]  /*7b20*/  IMAD.WIDE R20, R18, 0x2, R26 ;  /* 0x0000000212147825 */ /* 0x001fc800078e021a */
[--C-:B------:R-:W-:Y:S01]  /*7b30*/  IMAD.WIDE R18, R19, 0x2, R26.reuse ;  /* 0x0000000213127825 */ /* 0x100fe200078e021a */
[----:B------:R0:W-:Y:S04]  /*7b40*/  STL.64 [R1+0x208], R20 ;  /* 0x0002081401007387 */ /* 0x0001e80000100a00 */
[----:B0-----:R-:W3:Y:S04]  /*7b50*/  LDL.LU.64 R20, [R1+0x2490] ;  /* 0x0024900001147983 */ /* 0x001ee80000300a00 */
[----:B------:R0:W-:Y:S02]  /*7b60*/  STL.64 [R1+0x200], R18 ;  /* 0x0002001201007387 */ /* 0x0001e40000100a00 */
[----:B0-----:R-:W-:-:S04]  /*7b70*/  IMAD.WIDE R18, R28, 0x2, R26 ;  /* 0x000000021c127825 */ /* 0x001fc800078e021a */
[--C-:B------:R-:W-:Y:S01]  /*7b80*/  IMAD.WIDE R28, R29, 0x2, R26.reuse ;  /* 0x000000021d1c7825 */ /* 0x100fe200078e021a */
[----:B------:R0:W-:Y:S04]  /*7b90*/  STL.64 [R1+0x1f8], R18 ;  /* 0x0001f81201007387 */ /* 0x0001e80000100a00 */
[----:B0-----:R-:W4:Y:S04]  /*7ba0*/  LDL.LU.64 R18, [R1+0x2488] ;  /* 0x0024880001127983 */ /* 0x001f280000300a00 */
[----:B------:R0:W-:Y:S02]  /*7bb0*/  STL.64 [R1+0x300], R28 ;  /* 0x0003001c01007387 */ /* 0x0001e40000100a00 */
[----:B0-----:R-:W-:-:S04]  /*7bc0*/  IMAD.WIDE R28, R32, 0x2, R26 ;  /* 0x00000002201c7825 */ /* 0x001fc800078e021a */
[--C-:B------:R-:W-:Y:S01]  /*7bd0*/  IMAD.WIDE R32, R33, 0x2, R26.reuse ;  /* 0x0000000221207825 */ /* 0x100fe200078e021a */
[----:B------:R0:W-:Y:S04]  /*7be0*/  STL.64 [R1+0x1f0], R28 ;  /* 0x0001f01c01007387 */ /* 0x0001e80000100a00 */
[----:B0-----:R-:W2:Y:S04]  /*7bf0*/  LDL.LU.64 R28, [R1+0x2480] ;  /* 0x00248000011c7983 */ /* 0x001ea80000300a00 */
        /* <DEDUP_REMOVED lines=20> */
[----:B------:R0:W-:Y:S04]  /*7d40*/  STL.64 [R1+0x3f8], R58 ;  /* 0x0003f83a01007387 */ /* 0x0001e80000100a00 */
[----:B0-----:R-:W4:Y:S01]  /*7d50*/  LDL.LU.64 R58, [R1+0x2458] ;  /* 0x00245800013a7983 */ /* 0x001f220000300a00 */
[----:B------:R-:W-:-:S05]  /*7d60*/  IMAD.WIDE R34, R35, 0x2, R26 ;  /* 0x0000000223227825 */ /* 0x000fca00078e021a */
[----:B------:R0:W-:Y:S02]  /*7d70*/  STL.64 [R1+0x1c0], R34 ;  /* 0x0001c02201007387 */ /* 0x0001e40000100a00 */
[----:B0-----:R-:W-:-:S04]  /*7d80*/  IMAD.WIDE R34, R14, 0x2, R26 ;  /* 0x000000020e227825 */ /* 0x001fc800078e021a */
[--C-:B------:R-:W-:Y:S01]  /*7d90*/  IMAD.WIDE R14, R15, 0x2, R26.reuse ;  /* 0x000000020f0e7825 */ /* 0x100fe200078e021a */
[----:B------:R0:W-:Y:S04]  /*7da0*/  STL.64 [R1+0x420], R34 ;  /* 0x0004202201007387 */ /* 0x0001e80000100a00 */
[----:B0-----:R-:W2:Y:S04]  /*7db0*/  LDL.LU.64 R34, [R1+0x160] ;  /* 0x0001600001227983 */ /* 0x001ea80000300a00 */
[----:B------:R4:W-:Y:S02]  /*7dc0*/  STL.64 [R1+0x1b8], R14 ;  /* 0x0001b80e01007387 */ /* 0x0009e40000100a00 */
[----:B----4-:R-:W-:-:S05]  /*7dd0*/  IMAD.WIDE R14, R58, 0x2, R26 ;  /* 0x000000023a0e7825 */ /* 0x010fca00078e021a */
[----:B------:R0:W-:Y:S02]  /*7de0*/  STL.64 [R1+0x450], R14 ;  /* 0x0004500e01007387 */ /* 0x0001e40000100a00 */
[--C-:B0-----:R-:W-:Y:S02]  /*7df0*/  IMAD.WIDE R14, R59, 0x2, R26.reuse ;  /* 0x000000023b0e7825 */ /* 0x101fe400078e021a */
[----:B------:R-:W4:Y:S04]  /*7e00*/  LDL.LU.64 R58, [R1+0x158] ;  /* 0x00015800013a7983 */ /* 0x000f280000300a00 */
[----:B------:R0:W-:Y:S02]  /*7e10*/  STL.64 [R1+0x1b0], R14 ;  /* 0x0001b00e01007387 */ /* 0x0001e40000100a00 */
[----:B0-----:R-:W-:-:S05]  /*7e20*/  IMAD.WIDE R14, R61, 0x2, R26 ;  /* 0x000000023d0e7825 */ /* 0x001fca00078e021a */
[----:B------:R0:W-:Y:S02]  /*7e30*/  STL.64 [R1+0x488], R14 ;  /* 0x0004880e01007387 */ /* 0x0001e40000100a00 */
[----:B0-----:R-:W-:-:S04]  /*7e40*/  IMAD.WIDE R14, R39, 0x2, R26 ;  /* 0x00000002270e7825 */ /* 0x001fc800078e021a */
[--C-:B------:R-:W-:Y:S01]  /*7e50*/  IMAD.WIDE R38, R38, 0x2, R26.reuse ;  /* 0x0000000226267825 */ /* 0x100fe200078e021a */
[----:B------:R0:W-:Y:S04]  /*7e60*/  STL.64 [R1+0x1a8], R14 ;  /* 0x0001a80e01007387 */ /* 0x0001e80000100a00 */
[----:B0-----:R-:W4:Y:S04]  /*7e70*/  LDL.LU.64 R14, [R1+0x108] ;  /* 0x00010800010e7983 */ /* 0x001f280000300a00 */
[----:B------:R0:W-:Y:S04]  /*7e80*/  STL.64 [R1+0x4c0], R38 ;  /* 0x0004c02601007387 */ /* 0x0001e80000100a00 */
[----:B0-----:R-:W3:Y:S01]  /*7e90*/  LDL.LU R39, [R1+0x2454] ;  /* 0x0024540001277983 */ /* 0x001ee20000300800 */
[----:B------:R-:W-:-:S04]  /*7ea0*/  IMAD.WIDE R60, R60, 0x2, R26 ;  /* 0x000000023c3c7825 */ /* 0x000fc800078e021a */
[----:B---3--:R-:W-:-:S05]  /*7eb0*/  IMAD.WIDE R38, R39, 0x2, R26 ;  /* 0x0000000227267825 */ /* 0x008fca00078e021a */
[----:B------:R0:W-:Y:S02]  /*7ec0*/  STL.64 [R1+0x1a0], R38 ;  /* 0x0001a02601007387 */ /* 0x0001e40000100a00 */
[----:B0-----:R-:W-:-:S05]  /*7ed0*/  IMAD.WIDE R38, R12, 0x2, R26 ;  /* 0x000000020c267825 */ /* 0x001fca00078e021a */
[----:B------:R0:W-:Y:S02]  /*7ee0*/  STL.64 [R1+0x4e8], R38 ;  /* 0x0004e82601007387 */ /* 0x0001e40000100a00 */
[--C-:B0-----:R-:W-:Y:S02]  /*7ef0*/  IMAD.WIDE R38, R13, 0x2, R26.reuse ;  /* 0x000000020d267825 */ /* 0x101fe400078e021a */
[----:B------:R-:W3:Y:S04]  /*7f00*/  LDL.LU.64 R12, [R1+0x150] ;  /* 0x00015000010c7983 */ /* 0x000ee80000300a00 */
[----:B------:R2:W-:Y:S02]  /*7f10*/  STL.64 [R1+0x198], R38 ;  /* 0x0001982601007387 */ /* 0x0005e40000100a00 */
[----:B--2---:R-:W-:-:S04]  /*7f20*/  IMAD.WIDE R38, R36, 0x2, R26 ;  /* 0x0000000224267825 */ /* 0x004fc800078e021a */
[--C-:B------:R-:W-:Y:S01]  /*7f30*/  IMAD.WIDE R36, R37, 0x2, R26.reuse ;  /* 0x0000000225247825 */ /* 0x100fe200078e021a */
[----:B------:R0:W-:Y:S04]  /*7f40*/  STL.64 [R1+0x518], R38 ;  /* 0x0005182601007387 */ /* 0x0001e80000100a00 */
[----:B0-----:R-:W2:Y:S04]  /*7f50*/  LDL.LU.64 R38, [R1+0x148] ;  /* 0x0001480001267983 */ /* 0x001ea80000300a00 */
[----:B------:R0:W-:Y:S02]  /*7f60*/  STL.64 [R1+0x190], R36 ;  /* 0x0001902401007387 */ /* 0x0001e40000100a00 */
[----:B0-----:R-:W-:-:S05]  /*7f70*/  IMAD.WIDE R36, R32, 0x2, R26 ;  /* 0x0000000220247825 */ /* 0x001fca00078e021a */
[----:B------:R0:W-:Y:S04]  /*7f80*/  STL.64 [R1+0x550], R36 ;  /* 0x0005502401007387 */ /* 0x0001e80000100a00 */
[----:B0-----:R-:W2:Y:S04]  /*7f90*/  LDL.LU.64 R36, [R1+0x100] ;  /* 0x0001000001247983 */ /* 0x001ea80000300a00 */
[----:B------:R0:W-:Y:S04]  /*7fa0*/  STL.64 [R1+0x188], R60 ;  /* 0x0001883c01007387 */ /* 0x0001e80000100a00 */
[----:B0-----:R-:W4:Y:S01]  /*7fb0*/  LDL.LU R61, [R1+0x2450] ;  /* 0x00245000013d7983 */ /* 0x001f220000300800 */
[----:B------:R-:W-:-:S04]  /*7fc0*/  IMAD.WIDE R32, R33, 0x2, R26 ;  /* 0x0000000221207825 */ /* 0x000fc800078e021a */
        /* <DEDUP_REMOVED lines=15> */
[----:B----4-:R-:W-:-:S05]  /*80c0*/  IMAD.WIDE R60, R61, 0x2, R26 ;  /* 0x000000023d3c7825 */ /* 0x010fca00078e021a */
[----:B------:R0:W-:Y:S02]  /*80d0*/  STL.64 [R1+0x588], R60 ;  /* 0x0005883c01007387 */ /* 0x0001e40000100a00 */
[----:B0-----:R-:W-:-:S04]  /*80e0*/  IMAD.WIDE R60, R4, 0x2, R26 ;  /* 0x00000002043c7825 */ /* 0x001fc800078e021a */
[--C-:B------:R-:W-:Y:S01]  /*80f0*/  IMAD.WIDE R4, R5, 0x2, R26.reuse ;  /* 0x0000000205047825 */ /* 0x100fe200078e021a */
[----:B------:R0:W-:Y:S04]  /*8100*/  STL.64 [R1+0x180], R60 ;  /* 0x0001803c01007387 */ /* 0x0001e80000100a00 */
[----:B0-----:R-:W4:Y:S04]  /*8110*/  LDL.LU.64 R60, [R1+0x140] ;  /* 0x00014000013c7983 */ /* 0x001f280000300a00 */
[----:B------:R0:W-:Y:S04]  /*8120*/  STL.64 [R1+0x5b0], R4 ;  /* 0x0005b00401007387 */ /* 0x0001e80000100a00 */
[----:B0-----:R-:W4:Y:S04]  /*8130*/  LDL.LU.64 R4, [R1+0x138] ;  /* 0x0001380001047983 */ /* 0x001f280000300a00 */
[----:B------:R0:W-:Y:S02]  /*8140*/  STL.64 [R1+0x178], R32 ;  /* 0x0001782001007387 */ /* 0x0001e40000100a00 */
[----:B0-----:R-:W-:-:S04]  /*8150*/  IMAD.WIDE R32, R28, 0x2, R26 ;  /* 0x000000021c207825 */ /* 0x001fc800078e021a */
[--C-:B------:R-:W-:Y:S01]  /*8160*/  IMAD.WIDE R28, R29, 0x2, R26.reuse ;  /* 0x000000021d1c7825 */ /* 0x100fe200078e021a */
[----:B------:R0:W-:Y:S04]  /*8170*/  STL.64 [R1+0x5e0], R32 ;  /* 0x0005e02001007387 */ /* 0x0001e80000100a00 */
[----:B0-----:R-:W4:Y:S04]  /*8180*/  LDL.LU.64 R32, [R1+0xf8] ;  /* 0x0000f80001207983 */ /* 0x001f280000300a00 */
[----:B------:R0:W-:Y:S02]  /*8190*/  STL.64 [R1+0x170], R28 ;  /* 0x0001701c01007387 */ /* 0x0001e40000100a00 */
[----:B0-----:R-:W-:-:S05]  /*81a0*/  IMAD.WIDE R28, R18, 0x2, R26 ;  /* 0x00000002121c7825 */ /* 0x001fca00078e021a */
[----:B------:R0:W-:Y:S02]  /*81b0*/  STL.64 [R1+0x628], R28 ;  /* 0x0006281c01007387 */ /* 0x0001e40000100a00 */
[--C-:B0-----:R-:W-:Y:S02]  /*81c0*/  IMAD.WIDE R28, R19, 0x2, R26.reuse ;  /* 0x00000002131c7825 */ /* 0x101fe400078e021a */
[----:B------:R-:W4:Y:S02]  /*81d0*/  LDL.LU.64 R18, [R1+0x130] ;  /* 0x0001300001127983 */ /* 0x000f240000300a00 */
[----:B------:R-:W-:Y:S02]  /*81e0*/  IMAD.WIDE R26, R0, 0x2, R26 ;  /* 0x00000002001a7825 */ /* 0x000fe400078e021a */
[----:B------:R0:W-:Y:S02]  /*81f0*/  STL.64 [R1+0x168], R28 ;  /* 0x0001681c01007387 */ /* 0x0001e40000100a00 */
[----:B------:R-:W-:-:S02]  /*8200*/  IMAD.MOV.U32 R0, RZ, RZ, R35 ;  /* 0x000000ffff007224 */ /* 0x000fc400078e0023 */
[----:B------:R1:W-:Y:S04]  /*8210*/  STL [R1+0x2354], R34 ;  /* 0x0023542201007387 */ /* 0x0003e80000100800 */
[----:B0-----:R-:W4:Y:S04]  /*8220*/  LDL.LU.64 R28, [R1+0x128] ;  /* 0x00012800011c7983 */ /* 0x001f280000300a00 */
[----:B-1----:R-:W4:Y:S04]  /*8230*/  LDL.LU.64 R34, [R1+0x2448] ;  /* 0x0024480001227983 */ /* 0x002f280000300a00 */
[----:B------:R-:W-:Y:S04]  /*8240*/  STL [R1+0x2350], R58 ;  /* 0x0023503a01007387 */ /* 0x000fe80000100800 */
[----:B------:R0:W-:Y:S02]  /*8250*/  STL [R1+0x234c], R0 ;  /* 0x00234c0001007387 */ /* 0x0001e40000100800 */
[----:B0-----:R-:W-:-:S02]  /*8260*/  IMAD.MOV.U32 R0, RZ, RZ, R59 ;  /* 0x000000ffff007224 */ /* 0x001fc400078e003b */
[----:B------:R-:W4:Y:S04]  /*8270*/  LDL.LU.64 R58, [R1+0xf0] ;  /* 0x0000f000013a7983 */ /* 0x000f280000300a00 */
[----:B------:R0:W-:Y:S04]  /*8280*/  STL [R1+0x2344], R0 ;  /* 0x0023440001007387 */ /* 0x0001e80000100800 */
[----:B------:R1:W-:Y:S01]  /*8290*/  STL [R1+0x2348], R14 ;  /* 0x0023480e01007387 */ /* 0x0003e20000100800 */
[----:B0-----:R-:W-:-:S03]  /*82a0*/  IMAD.MOV.U32 R0, RZ, RZ, R15 ;  /* 0x000000ffff007224 */ /* 0x001fc600078e000f */
[----:B-1----:R-:W3:Y:S04]  /*82b0*/  LDL.LU.64 R14, [R1+0x2440] ;  /* 0x00244000010e7983 */ /* 0x002ee80000300a00 */
[----:B---3--:R-:W-:Y:S04]  /*82c0*/  STL [R1+0x2340], R14 ;  /* 0x0023400e01007387 */ /* 0x008fe80000100800 */
[----:B------:R0:W-:Y:S02]  /*82d0*/  STL [R1+0x233c], R0 ;  /* 0x00233c0001007387 */ /* 0x0001e40000100800 */
[----:B0-----:R-:W-:-:S02]  /*82e0*/  IMAD.MOV.U32 R0, RZ, RZ, R15 ;  /* 0x000000ffff007224 */ /* 0x001fc400078e000f */
[----:B------:R-:W3:Y:S04]  /*82f0*/  LDL.LU.64 R14, [R1+0x120] ;  /* 0x00012000010e7983 */ /* 0x000ee80000300a00 */
[----:B------:R0:W-:Y:S04]  /*8300*/  STL [R1+0x2334], R0 ;  /* 0x0023340001007387 */ /* 0x0001e80000100800 */
[----:B------:R1:W-:Y:S01]  /*8310*/  STL [R1+0x2338], R12 ;  /* 0x0023380c01007387 */ /* 0x0003e20000100800 */
[----:B0-----:R-:W-:-:S03]  /*8320*/  IMAD.MOV.U32 R0, RZ, RZ, R13 ;  /* 0x000000ffff007224 */ /* 0x001fc600078e000d */
[----:B-1----:R-:W3:Y:S04]  /*8330*/  LDL.LU.64 R12, [R1+0x118] ;  /* 0x00011800010c7983 */ /* 0x002ee80000300a00 */
[----:B------:R0:W-:Y:S04]  /*8340*/  STL [R1+0x232c], R0 ;  /* 0x00232c0001007387 */ /* 0x0001e80000100800 */
[----:B--2---:R1:W-:Y:S01]  /*8350*/  STL [R1+0x2330], R38 ;  /* 0x0023302601007387 */ /* 0x0043e20000100800 */
[----:B0-----:R-:W-:-:S03]  /*8360*/  IMAD.MOV.U32 R0, RZ, RZ, R39 ;  /* 0x000000ffff007224 */ /* 0x001fc600078e0027 */
[----:B-1----:R-:W2:Y:S04]  /*8370*/  LDL.LU.64 R38, [R1+0x2438] ;  /* 0x0024380001267983 */ /* 0x002ea80000300a00 */
[----:B------:R-:W-:Y:S04]  /*8380*/  STL [R1+0x2328], R36 ;  /* 0x0023282401007387 */ /* 0x000fe80000100800 */
[----:B------:R0:W-:Y:S02]  /*8390*/  STL [R1+0x2324], R0 ;  /* 0x0023240001007387 */ /* 0x0001e40000100800 */
[----:B0-----:R-:W-:-:S02]  /*83a0*/  IMAD.MOV.U32 R0, RZ, RZ, R37 ;  /* 0x000000ffff007224 */ /* 0x001fc400078e0025 */
[----:B------:R-:W2:Y:S04]  /*83b0*/  LDL.LU.64 R36, [R1+0x2430] ;  /* 0x0024300001247983 */ /* 0x000ea80000300a00 */
[----:B----4-:R-:W-:Y:S04]  /*83c0*/  STL [R1+0x2320], R34 ;  /* 0x0023202201007387 */ /* 0x010fe80000100800 */
[----:B------:R0:W-:Y:S02]  /*83d0*/  STL [R1+0x231c], R0 ;  /* 0x00231c0001007387 */ /* 0x0001e40000100800 */
[----:B0-----:R-:W-:-:S02]  /*83e0*/  IMAD.MOV.U32 R0, RZ, RZ, R35 ;  /* 0x000000ffff007224 */ /* 0x001fc400078e0023 */
[----:B------:R-:W4:Y:S04]  /*83f0*/  LDL.LU.64 R34, [R1+0x2428] ;  /* 0x0024280001227983 */ /* 0x000f280000300a00 */
[----:B------:R-:W-:Y:S04]  /*8400*/  STL [R1+0x2318], R60 ;  /* 0x0023183c01007387 */ /* 0x000fe80000100800 */
[----:B------:R0:W-:Y:S04]  /*8410*/  STL [R1+0x2314], R0 ;  /* 0x0023140001007387 */ /* 0x0001e80000100800 */
[----:B------:R-:W-:Y:S01]  /*8420*/  STL [R1+0x2310], R4 ;  /* 0x0023100401007387 */ /* 0x000fe20000100800 */
[----:B0-----:R-:W-:-:S05]  /*8430*/  IMAD.MOV.U32 R0, RZ, RZ, R61 ;  /* 0x000000ffff007224 */ /* 0x001fca00078e003d */
[----:B------:R0:W-:Y:S04]  /*8440*/  STL [R1+0x230c], R0 ;  /* 0x00230c0001007387 */ /* 0x0001e80000100800 */
[----:B------:R-:W2:Y:S01]  /*8450*/  LDL.LU.64 R60, [R1+0x110] ;  /* 0x00011000013c7983 */ /* 0x000ea20000300a00 */
[----:B0-----:R-:W-:-:S03]  /*8460*/  IMAD.MOV.U32 R0, RZ, RZ, R5 ;  /* 0x000000ffff007224 */ /* 0x001fc600078e0005 */
[----:B------:R-:W4:Y:S04]  /*8470*/  LDL.LU.64 R4, [R1+0xe0] ;  /* 0x0000e00001047983 */ /* 0x000f280000300a00 */
[----:B------:R0:W-:Y:S04]  /*8480*/  STL [R1+0x2304], R0 ;  /* 0x0023040001007387 */ /* 0x0001e80000100800 */
[----:B------:R1:W-:Y:S01]  /*8490*/  STL [R1+0x2308], R32 ;  /* 0x0023082001007387 */ /* 0x0003e20000100800 */
[----:B0-----:R-:W-:-:S03]  /*84a0*/  IMAD.MOV.U32 R0, RZ, RZ, R33 ;  /* 0x000000ffff007224 */ /* 0x001fc600078e0021 */
[----:B-1----:R-:W4:Y:S04]  /*84b0*/  LDL.LU.64 R32, [R1+0x2420] ;  /* 0x0024200001207983 */ /* 0x002f280000300a00 */
[----:B------:R-:W-:Y:S04]  /*84c0*/  STL [R1+0x2300], R20 ;  /* 0x0023001401007387 */ /* 0x000fe80000100800 */
[----:B------:R0:W-:Y:S02]  /*84d0*/  STL [R1+0x22fc], R0 ;  /* 0x0022fc0001007387 */ /* 0x0001e40000100800 */
[----:B0-----:R-:W-:-:S02]  /*84e0*/  IMAD.MOV.U32 R0, RZ, RZ, R21 ;  /* 0x000000ffff007224 */ /* 0x001fc400078e0015 */
[----:B------:R-:W2:Y:S04]  /*84f0*/  LDL.LU.64 R20, [R1+0x2418] ;  /* 0x0024180001147983 */ /* 0x000ea80000300a00 */
[----:B------:R-:W-:Y:S04]  /*8500*/  STL [R1+0x22f8], R18 ;  /* 0x0022f81201007387 */ /* 0x000fe80000100800 */
[----:B------:R0:W-:Y:S04]  /*8510*/  STL [R1+0x22f4], R0 ;  /* 0x0022f40001007387 */ /* 0x0001e80000100800 */
[----:B------:R-:W-:Y:S01]  /*8520*/  STL [R1+0x22f0], R28 ;  /* 0x0022f01c01007387 */ /* 0x000fe20000100800 */
[----:B0-----:R-:W-:-:S05]  /*8530*/  IMAD.MOV.U32 R0, RZ, RZ, R19 ;  /* 0x000000ffff007224 */ /* 0x001fca00078e0013 */
[----:B------:R0:W-:Y:S04]  /*8540*/  STL [R1+0x22ec], R0 ;  /* 0x0022ec0001007387 */ /* 0x0001e80000100800 */
[----:B------:R-:W4:Y:S01]  /*8550*/  LDL.LU.64 R18, [R1+0xd0] ;  /* 0x0000d00001127983 */ /* 0x000f220000300a00 */
[----:B0-----:R-:W-:-:S03]  /*8560*/  IMAD.MOV.U32 R0, RZ, RZ, R29 ;  /* 0x000000ffff007224 */ /* 0x001fc600078e001d */
[----:B------:R-:W4:Y:S04]  /*8570*/  LDL.LU.64 R28, [R1+0xc8] ;  /* 0x0000c800011c7983 */ /* 0x000f280000300a00 */
[----:B------:R0:W-:Y:S04]  /*8580*/  STL [R1+0x22e4], R0 ;  /* 0x0022e40001007387 */ /* 0x0001e80000100800 */
[----:B------:R1:W-:Y:S01]  /*8590*/  STL [R1+0x22e8], R58 ;  /* 0x0022e83a01007387 */ /* 0x0003e20000100800 */
[----:B0-----:R-:W-:-:S03]  /*85a0*/  IMAD.MOV.U32 R0, RZ, RZ, R59 ;  /* 0x000000ffff007224 */ /* 0x001fc600078e003b */
[----:B-1----:R-:W4:Y:S04]  /*85b0*/  LDL.LU.64 R58, [R1+0xc0] ;  /* 0x0000c000013a7983 */ /* 0x002f280000300a00 */
[----:B------:R0:W-:Y:S04]  /*85c0*/  STL [R1+0x22dc], R0 ;  /* 0x0022dc0001007387 */ /* 0x0001e80000100800 */
[----:B------:R1:W-:Y:S01]  /*85d0*/  STL [R1+0x22e0], R2 ;  /* 0x0022e00201007387 */ /* 0x0003e20000100800 */
[----:B0-----:R-:W-:-:S03]  /*85e0*/  IMAD.MOV.U32 R0, RZ, RZ, R3 ;  /* 0x000000ffff007224 */ /* 0x001fc600078e0003 */
[----:B---3--:R-:W-:Y:S04]  /*85f0*/  STL [R1+0x22d8], R14 ;  /* 0x0022d80e01007387 */ /* 0x008fe80000100800 */
[----:B------:R0:W-:Y:S04]  /*8600*/  STL [R1+0x22d4], R0 ;  /* 0x0022d40001007387 */ /* 0x0001e80000100800 */
[----:B-1----:R-:W3:Y:S01]  /*8610*/  LDL.LU.64 R2, [R1+0xb8] ;  /* 0x0000b80001027983 */ /* 0x002ee20000300a00 */
[----:B0-----:R-:W-:-:S03]  /*8620*/  IMAD.MOV.U32 R0, RZ, RZ, R15 ;  /* 0x000000ffff007224 */ /* 0x001fc600078e000f */
[----:B------:R-:W-:Y:S04]  /*8630*/  STL [R1+0x22d0], R12 ;  /* 0x0022d00c01007387 */ /* 0x000fe80000100800 */
[----:B------:R0:W-:Y:S04]  /*8640*/  STL [R1+0x22cc], R0 ;  /* 0x0022cc0001007387 */ /* 0x0001e80000100800 */
[----:B------:R-:W3:Y:S01]  /*8650*/  LDL.LU.64 R14, [R1+0xb0] ;  /* 0x0000b000010e7983 */ /* 0x000ee20000300a00 */
[----:B0-----:R-:W-:-:S03]  /*8660*/  IMAD.MOV.U32 R0, RZ, RZ, R13 ;  /* 0x000000ffff007224 */ /* 0x001fc600078e000d */
[----:B------:R-:W3:Y:S04]  /*8670*/  LDL.LU.64 R12, [R1+0xa8] ;  /* 0x0000a800010c7983 */ /* 0x000ee80000300a00 */
[----:B------:R2:W-:Y:S02]  /*8680*/  STL [R1+0x22c4], R0 ;  /* 0x0022c40001007387 */ /* 0x0005e40000100800 */
[----:B--2---:R-:W-:Y:S02]  /*8690*/  IMAD.MOV.U32 R0, RZ, RZ, R21 ;  /* 0x000000ffff007224 */ /* 0x004fe400078e0015 */
[----:B------:R0:W-:Y:S04]  /*86a0*/  STL [R1+0x22c8], R20 ;  /* 0x0022c81401007387 */ /* 0x0001e80000100800 */
[----:B------:R-:W-:Y:S04]  /*86b0*/  STL [R1+0x22c0], R16 ;  /* 0x0022c01001007387 */ /* 0x000fe80000100800 */
[----:B------:R1:W-:Y:S04]  /*86c0*/  STL [R1+0x22bc], R0 ;  /* 0x0022bc0001007387 */ /* 0x0003e80000100800 */
[----:B0-----:R-:W2:Y:S01]  /*86d0*/  LDL.LU.64 R20, [R1+0xa0] ;  /* 0x0000a00001147983 */ /* 0x001ea20000300a00 */
[----:B-1----:R-:W-:-:S03]  /*86e0*/  IMAD.MOV.U32 R0, RZ, RZ, R17 ;  /* 0x000000ffff007224 */ /* 0x002fc600078e0011 */
[----:B------:R-:W2:Y:S04]  /*86f0*/  LDL.LU.64 R16, [R1+0x98] ;  /* 0x0000980001107983 */ /* 0x000ea80000300a00 */
[----:B------:R0:W-:Y:S04]  /*8700*/  STL [R1+0x22b4], R0 ;  /* 0x0022b40001007387 */ /* 0x0001e80000100800 */
[----:B------:R1:W-:Y:S01]  /*8710*/  STL [R1+0x22b8], R60 ;  /* 0x0022b83c01007387 */ /* 0x0003e20000100800 */
[----:B0-----:R-:W-:-:S03]  /*8720*/  IMAD.MOV.U32 R0, RZ, RZ, R61 ;  /* 0x000000ffff007224 */ /* 0x001fc600078e003d */
[----:B-1----:R-:W3:Y:S04]  /*8730*/  LDL.LU.64 R60, [R1+0x2410] ;  /* 0x00241000013c7983 */ /* 0x002ee80000300a00 */
[----:B----4-:R-:W-:Y:S04]  /*8740*/  STL [R1+0x22b0], R4 ;  /* 0x0022b00401007387 */ /* 0x010fe80000100800 */
[----:B------:R0:W-:Y:S02]  /*8750*/  STL [R1+0x22ac], R0 ;  /* 0x0022ac0001007387 */ /* 0x0001e40000100800 */
[----:B0-----:R-:W-:-:S02]  /*8760*/  IMAD.MOV.U32 R0, RZ, RZ, R5 ;  /* 0x000000ffff007224 */ /* 0x001fc400078e0005 */
[----:B---3--:R-:W-:Y:S04]  /*8770*/  STL [R1+0x22a8], R60 ;  /* 0x0022a83c01007387 */ /* 0x008fe80000100800 */
[----:B------:R0:W-:Y:S04]  /*8780*/  STL [R1+0x22a4], R0 ;  /* 0x0022a40001007387 */ /* 0x0001e80000100800 */
[----:B------:R-:W3:Y:S01]  /*8790*/  LDL.LU.64 R4, [R1+0x88] ;  /* 0x0000880001047983 */ /* 0x000ee20000300a00 */
[----:B0-----:R-:W-:-:S03]  /*87a0*/  IMAD.MOV.U32 R0, RZ, RZ, R61 ;  /* 0x000000ffff007224 */ /* 0x001fc600078e003d */
[----:B------:R-:W4:Y:S04]  /*87b0*/  LDL.LU.64 R60, [R1+0x38] ;  /* 0x00003800013c7983 */ /* 0x000f280000300a00 */
[----:B------:R0:W-:Y:S04]  /*87c0*/  STL [R1+0x229c], R0 ;  /* 0x00229c0001007387 */ /* 0x0001e80000100800 */
[----:B------:R1:W-:Y:S01]  /*87d0*/  STL [R1+0x22a0], R30 ;  /* 0x0022a01e01007387 */ /* 0x0003e20000100800 */
[----:B0-----:R-:W-:-:S03]  /*87e0*/  IMAD.MOV.U32 R0, RZ, RZ, R31 ;  /* 0x000000ffff007224 */ /* 0x001fc600078e001f */
[----:B-1----:R-:W4:Y:S04]  /*87f0*/  LDL.LU.64 R30, [R1+0x2408] ;  /* 0x00240800011e7983 */ /* 0x002f280000300a00 */
        /* <DEDUP_REMOVED lines=8> */
[----:B------:R-:W-:Y:S04]  /*8880*/  STL [R1+0x2288], R58 ;  /* 0x0022883a01007387 */ /* 0x000fe80000100800 */
[----:B------:R0:W-:Y:S02]  /*8890*/  STL [R1+0x2284], R0 ;  /* 0x0022840001007387 */ /* 0x0001e40000100800 */
[----:B0-----:R-:W-:-:S02]  /*88a0*/  IMAD.MOV.U32 R0, RZ, RZ, R59 ;  /* 0x000000ffff007224 */ /* 0x001fc400078e003b */
        /* <DEDUP_REMOVED lines=8> */
[----:B------:R-:W4:Y:S04]  /*8930*/  LDL.LU.64 R2, [R1] ;  /* 0x0000000001027983 */ /* 0x000f280000300a00 */
[----:B------:R0:W-:Y:S04]  /*8940*/  STL [R1+0x226c], R0 ;  /* 0x00226c0001007387 */ /* 0x0001e80000100800 */
[----:B------:R1:W-:Y:S01]  /*8950*/  STL [R1+0x2270], R14 ;  /* 0x0022700e01007387 */ /* 0x0003e20000100800 */
[----:B0-----:R-:W-:-:S03]  /*8960*/  IMAD.MOV.U32 R0, RZ, RZ, R15 ;  /* 0x000000ffff007224 */ /* 0x001fc600078e000f */
[----:B-1----:R-:W4:Y:S04]  /*8970*/  LDL.LU.64 R14, [R1+0x23e8] ;  /* 0x0023e800010e7983 */ /* 0x002f280000300a00 */
[----:B------:R-:W-:Y:S04]  /*8980*/  STL [R1+0x2268], R12 ;  /* 0x0022680c01007387 */ /* 0x000fe80000100800 */
[----:B------:R0:W-:Y:S02]  /*8990*/  STL [R1+0x2264], R0 ;  /* 0x0022640001007387 */ /* 0x0001e40000100800 */
[----:B0-----:R-:W-:-:S02]  /*89a0*/  IMAD.MOV.U32 R0, RZ, RZ, R13 ;  /* 0x000000ffff007224 */ /* 0x001fc400078e000d */
[----:B------:R-:W3:Y:S04]  /*89b0*/  LDL.LU.64 R12, [R1+0x23e0] ;  /* 0x0023e000010c7983 */ /* 0x000ee80000300a00 */
[----:B------:R-:W-:Y:S04]  /*89c0*/  STL [R1+0x2260], R24 ;  /* 0x0022601801007387 */ /* 0x000fe80000100800 */
[----:B------:R0:W-:Y:S02]  /*89d0*/  STL [R1+0x225c], R0 ;  /* 0x00225c0001007387 */ /* 0x0001e40000100800 */
[----:B0-----:R-:W-:-:S02]  /*89e0*/  IMAD.MOV.U32 R0, RZ, RZ, R25 ;  /* 0x000000ffff007224 */ /* 0x001fc400078e0019 */
[----:B------:R-:W4:Y:S04]  /*89f0*/  LDL.LU.64 R24, [R1+0x23d8] ;  /* 0x0023d80001187983 */ /* 0x000f280000300a00 */
[----:B--2---:R-:W-:Y:S04]  /*8a00*/  STL [R1+0x2258], R20 ;  /* 0x0022581401007387 */ /* 0x004fe80000100800 */
[----:B------:R0:W-:Y:S02]  /*8a10*/  STL [R1+0x2254], R0 ;  /* 0x0022540001007387 */ /* 0x0001e40000100800 */
[----:B0-----:R-:W-:-:S02]  /*8a20*/  IMAD.MOV.U32 R0, RZ, RZ, R21 ;  /* 0x000000ffff007224 */ /* 0x001fc400078e0015 */
[----:B------:R-:W2:Y:S04]  /*8a30*/  LDL.LU.64 R20, [R1+0x23d0] ;  /* 0x0023d00001147983 */ /* 0x000ea80000300a00 */
[----:B------:R-:W-:Y:S04]  /*8a40*/  STL [R1+0x2250], R16 ;  /* 0x0022501001007387 */ /* 0x000fe80000100800 */
[----:B------:R0:W-:Y:S02]  /*8a50*/  STL [R1+0x224c], R0 ;  /* 0x00224c0001007387 */ /* 0x0001e40000100800 */
[----:B0-----:R-:W-:-:S02]  /*8a60*/  IMAD.MOV.U32 R0, RZ, RZ, R17 ;  /* 0x000000ffff007224 */ /* 0x001fc400078e0011 */
[----:B------:R-:W2:Y:S04]  /*8a70*/  LDL.LU.64 R16, [R1+0x23c8] ;  /* 0x0023c80001107983 */ /* 0x000ea80000300a00 */
[----:B---3--:R-:W-:Y:S04]  /*8a80*/  STL [R1+0x2248], R12 ;  /* 0x0022480c01007387 */ /* 0x008fe80000100800 */
[----:B------:R0:W-:Y:S02]  /*8a90*/  STL [R1+0x2244], R0 ;  /* 0x0022440001007387 */ /* 0x0001e40000100800 */
[----:B0-----:R-:W-:-:S02]  /*8aa0*/  IMAD.MOV.U32 R0, RZ, RZ, R13 ;  /* 0x000000ffff007224 */ /* 0x001fc400078e000d */
[----:B------:R-:W3:Y:S04]  /*8ab0*/  LDL.LU.64 R12, [R1+0x23c0] ;  /* 0x0023c000010c7983 */ /* 0x000ee80000300a00 */
[----:B------:R-:W-:Y:S04]  /*8ac0*/  STL [R1+0x2240], R8 ;  /* 0x0022400801007387 */ /* 0x000fe80000100800 */
[----:B------:R0:W-:Y:S02]  /*8ad0*/  STL [R1+0x223c], R0 ;  /* 0x00223c0001007387 */ /* 0x0001e40000100800 */
[----:B0-----:R-:W-:-:S02]  /*8ae0*/  IMAD.MOV.U32 R0, RZ, RZ, R9 ;  /* 0x000000ffff007224 */ /* 0x001fc400078e0009 */
[----:B------:R-:W2:Y:S04]  /*8af0*/  LDL.LU.64 R8, [R1+0x23b8] ;  /* 0x0023b80001087983 */ /* 0x000ea80000300a00 */
[----:B------:R-:W-:Y:S04]  /*8b00*/  STL [R1+0x2238], R4 ;  /* 0x0022380401007387 */ /* 0x000fe80000100800 */
[----:B------:R0:W-:Y:S02]  /*8b10*/  STL [R1+0x2234], R0 ;  /* 0x0022340001007387 */ /* 0x0001e40000100800 */
[----:B0-----:R-:W-:-:S02]  /*8b20*/  IMAD.MOV.U32 R0, RZ, RZ, R5 ;  /* 0x000000ffff007224 */ /* 0x001fc400078e0005 */
[----:B------:R-:W3:Y:S04]  /*8b30*/  LDL.LU.64 R4, [R1+0x23b0] ;  /* 0x0023b00001047983 */ /* 0x000ee80000300a00 */
[----:B----4-:R-:W-:Y:S04]  /*8b40*/  STL [R1+0x2230], R60 ;  /* 0x0022303c01007387 */ /* 0x010fe80000100800 */
[----:B------:R0:W-:Y:S02]  /*8b50*/  STL [R1+0x222c], R0 ;  /* 0x00222c0001007387 */ /* 0x0001e40000100800 */
[----:B0-----:R-:W-:-:S02]  /*8b60*/  IMAD.MOV.U32 R0, RZ, RZ, R61 ;  /* 0x000000ffff007224 */ /* 0x001fc400078e003d */
[----:B------:R-:W4:Y:S04]  /*8b70*/  LDL.LU.64 R60, [R1+0x23a8] ;  /* 0x0023a800013c7983 */ /* 0x000f280000300a00 */
        /* <DEDUP_REMOVED lines=8> */
[----:B------:R-:W-:Y:S04]  /*8c00*/  STL [R1+0x2218], R18 ;  /* 0x0022181201007387 */ /* 0x000fe80000100800 */
[----:B------:R0:W-:Y:S02]  /*8c10*/  STL [R1+0x2214], R0 ;  /* 0x0022140001007387 */ /* 0x0001e40000100800 */
[----:B0-----:R-:W-:-:S02]  /*8c20*/  IMAD.MOV.U32 R0, RZ, RZ, R19 ;  /* 0x000000ffff007224 */ /* 0x001fc400078e0013 */
[----:B------:R-:W3:Y:S04]  /*8c30*/  LDL.LU.64 R18, [R1+0x2390] ;  /* 0x0023900001127983 */ /* 0x000ee80000300a00 */
        /* <DEDUP_REMOVED lines=17> */
[----:B------:R-:W-:Y:S04]  /*8d50*/  STL [R1+0x21ec], R0 ;  /* 0x0021ec0001007387 */ /* 0x000fe80000100800 */
[----:B------:R-:W-:Y:S04]  /*8d60*/  STL [R1+0x21e4], R61 ;  /* 0x0021e43d01007387 */ /* 0x000fe80000100800 */
[----:B------:R-:W-:Y:S04]  /*8d70*/  STL [R1+0x21e8], R58 ;  /* 0x0021e83a01007387 */ /* 0x000fe80000100800 */
[----:B------:R-:W-:Y:S04]  /*8d80*/  STL [R1+0x21dc], R59 ;  /* 0x0021dc3b01007387 */ /* 0x000fe80000100800 */
[----:B------:R-:W-:Y:S04]  /*8d90*/  STL [R1+0x21e0], R40 ;  /* 0x0021e02801007387 */ /* 0x000fe80000100800 */
[----:B------:R-:W-:Y:S04]  /*8da0*/  STL [R1+0x21d4], R41 ;  /* 0x0021d42901007387 */ /* 0x000fe80000100800 */
[----:B---3--:R-:W-:Y:S04]  /*8db0*/  STL [R1+0x21d8], R2 ;  /* 0x0021d80201007387 */ /* 0x008fe80000100800 */
[----:B------:R-:W-:Y:S04]  /*8dc0*/  STL [R1+0x21cc], R3 ;  /* 0x0021cc0301007387 */ /* 0x000fe80000100800 */
[----:B------:R-:W-:Y:S04]  /*8dd0*/  STL [R1+0x21d0], R4 ;  /* 0x0021d00401007387 */ /* 0x000fe80000100800 */
[----:B------:R-:W-:Y:S04]  /*8de0*/  STL [R1+0x21c4], R5 ;  /* 0x0021c40501007387 */ /* 0x000fe80000100800 */
[----:B------:R-:W-:Y:S04]  /*8df0*/  STL [R1+0x21c8], R28 ;  /* 0x0021c81c01007387 */ /* 0x000fe80000100800 */
[----:B------:R-:W-:Y:S04]  /*8e00*/  STL [R1+0x21bc], R29 ;  /* 0x0021bc1d01007387 */ /* 0x000fe80000100800 */
[----:B------:R-:W-:Y:S04]  /*8e10*/  STL [R1+0x21c0], R42 ;  /* 0x0021c02a01007387 */ /* 0x000fe80000100800 */
[----:B------:R-:W-:Y:S04]  /*8e20*/  STL [R1+0x21b4], R43 ;  /* 0x0021b42b01007387 */ /* 0x000fe80000100800 */
[----:B--2---:R-:W-:Y:S04]  /*8e30*/  STL [R1+0x21b8], R6 ;  /* 0x0021b80601007387 */ /* 0x004fe80000100800 */
[----:B------:R-:W-:Y:S04]  /*8e40*/  STL [R1+0x21ac], R7 ;  /* 0x0021ac0701007387 */ /* 0x000fe80000100800 */
[----:B------:R-:W-:Y:S04]  /*8e50*/  STL [R1+0x21b0], R8 ;  /* 0x0021b00801007387 */ /* 0x000fe80000100800 */
[----:B------:R0:W-:Y:S04]  /*8e60*/  STL [R1+0x21a4], R9 ;  /* 0x0021a40901007387 */ /* 0x0001e80000100800 */
[----:B------:R-:W-:Y:S04]  /*8e70*/  STL [R1+0x21a8], R30 ;  /* 0x0021a81e01007387 */ /* 0x000fe80000100800 */
[----:B------:R-:W-:Y:S04]  /*8e80*/  STL [R1+0x219c], R31 ;  /* 0x00219c1f01007387 */ /* 0x000fe80000100800 */
[----:B------:R-:W-:Y:S04]  /*8e90*/  STL [R1+0x21a0], R44 ;  /* 0x0021a02c01007387 */ /* 0x000fe80000100800 */
[----:B------:R1:W-:Y:S04]  /*8ea0*/  STL [R1+0x2194], R45 ;  /* 0x0021942d01007387 */ /* 0x0003e80000100800 */
[----:B------:R-:W-:Y:S04]  /*8eb0*/  STL [R1+0x2198], R10 ;  /* 0x0021980a01007387 */ /* 0x000fe80000100800 */
        /* <DEDUP_REMOVED lines=9> */
[----:B0-----:R-:W2:Y:S04]  /*8f50*/  LDL.LU.64 R8, [R1+0x240] ;  /* 0x0002400001087983 */ /* 0x001ea80000300a00 */
[----:B------:R-:W-:Y:S04]  /*8f60*/  STL [R1+0x2170], R16 ;  /* 0x0021701001007387 */ /* 0x000fe80000100800 */
[----:B------:R-:W-:Y:S04]  /*8f70*/  STL [R1+0x2164], R17 ;  /* 0x0021641101007387 */ /* 0x000fe80000100800 */
[----:B------:R-:W3:Y:S04]  /*8f80*/  LDL.LU.64 R4, [R1+0x248] ;  /* 0x0002480001047983 */ /* 0x000ee80000300a00 */
[----:B------:R-:W-:Y:S04]  /*8f90*/  STL [R1+0x2168], R34 ;  /* 0x0021682201007387 */ /* 0x000fe80000100800 */
[----:B------:R-:W-:Y:S04]  /*8fa0*/  STL [R1+0x215c], R35 ;  /* 0x00215c2301007387 */ /* 0x000fe80000100800 */
[----:B------:R-:W4:Y:S04]  /*8fb0*/  LDL.LU.64 R2, [R1+0x250] ;  /* 0x0002500001027983 */ /* 0x000f280000300a00 */
[----:B------:R-:W-:Y:S04]  /*8fc0*/  STL [R1+0x2160], R48 ;  /* 0x0021603001007387 */ /* 0x000fe80000100800 */
[----:B------:R-:W-:Y:S04]  /*8fd0*/  STL [R1+0x2154], R49 ;  /* 0x0021543101007387 */ /* 0x000fe80000100800 */
[----:B------:R-:W-:Y:S04]  /*8fe0*/  STL [R1+0x2158], R18 ;  /* 0x0021581201007387 */ /* 0x000fe80000100800 */
[----:B------:R-:W-:Y:S04]  /*8ff0*/  STL [R1+0x214c], R19 ;  /* 0x00214c1301007387 */ /* 0x000fe80000100800 */
[----:B------:R-:W-:Y:S04]  /*9000*/  STL [R1+0x2150], R20 ;  /* 0x0021501401007387 */ /* 0x000fe80000100800 */
[----:B------:R-:W4:Y:S04]  /*9010*/  LDL.LU.64 R40, [R1+0x258] ;  /* 0x0002580001287983 */ /* 0x000f280000300a00 */
        /* <DEDUP_REMOVED lines=18> */
[----:B--2---:R-:W-:Y:S01]  /*9140*/  STL [R1+0x2104], R8 ;  /* 0x0021040801007387 */ /* 0x004fe20000100800 */
[----:B------:R-:W-:-:S03]  /*9150*/  IMAD.MOV.U32 R0, RZ, RZ, R9 ;  /* 0x000000ffff007224 */ /* 0x000fc600078e0009 */
[----:B-1----:R-:W2:Y:S04]  /*9160*/  LDL.LU.64 R44, [R1+0x238] ;  /* 0x00023800012c7983 */ /* 0x002ea80000300a00 */
[----:B------:R0:W-:Y:S04]  /*9170*/  STL [R1+0x2100], R0 ;  /* 0x0021000001007387 */ /* 0x0001e80000100800 */
[----:B---3--:R1:W-:Y:S04]  /*9180*/  STL [R1+0x210c], R4 ;  /* 0x00210c0401007387 */ /* 0x0083e80000100800 */
[----:B------:R-:W3:Y:S01]  /*9190*/  LDL.LU.64 R30, [R1+0x288] ;  /* 0x00028800011e7983 */ /* 0x000ee20000300a00 */
[----:B0-----:R-:W-:-:S05]  /*91a0*/  IMAD.MOV.U32 R0, RZ, RZ, R5 ;  /* 0x000000ffff007224 */ /* 0x001fca00078e0005 */
[----:B------:R0:W-:Y:S04]  /*91b0*/  STL [R1+0x2108], R0 ;  /* 0x0021080001007387 */ /* 0x0001e80000100800 */
[----:B----4-:R4:W-:Y:S04]  /*91c0*/  STL [R1+0x2114], R2 ;  /* 0x0021140201007387 */ /* 0x0109e80000100800 */
[----:B-1----:R-:W3:Y:S01]  /*91d0*/  LDL.LU.64 R4, [R1+0x290] ;  /* 0x0002900001047983 */ /* 0x002ee20000300a00 */
[----:B0-----:R-:W-:-:S05]  /*91e0*/  IMAD.MOV.U32 R0, RZ, RZ, R3 ;  /* 0x000000ffff007224 */ /* 0x001fca00078e0003 */
[----:B------:R0:W-:Y:S04]  /*91f0*/  STL [R1+0x2110], R0 ;  /* 0x0021100001007387 */ /* 0x0001e80000100800 */
[----:B------:R-:W-:Y:S04]  /*9200*/  STL [R1+0x2118], R54 ;  /* 0x0021183601007387 */ /* 0x000fe80000100800 */
[----:B------:R-:W-:Y:S04]  /*9210*/  STL [R1+0x20dc], R55 ;  /* 0x0020dc3701007387 */ /* 0x000fe80000100800 */
[----:B----4-:R-:W4:Y:S01]  /*9220*/  LDL.LU.64 R2, [R1+0x298] ;  /* 0x0002980001027983 */ /* 0x010f220000300a00 */
[----:B0-----:R-:W-:-:S03]  /*9230*/  IMAD.MOV.U32 R0, RZ, RZ, R41 ;  /* 0x000000ffff007224 */ /* 0x001fc600078e0029 */
[----:B------:R0:W-:Y:S04]  /*9240*/  STL [R1+0x20e4], R40 ;  /* 0x0020e42801007387 */ /* 0x0001e80000100800 */
[----:B0-----:R-:W4:Y:S04]  /*9250*/  LDL.LU.64 R40, [R1+0x230] ;  /* 0x0002300001287983 */ /* 0x001f280000300a00 */
[----:B------:R0:W-:Y:S04]  /*9260*/  STL [R1+0x20e0], R0 ;  /* 0x0020e00001007387 */ /* 0x0001e80000100800 */
[----:B------:R1:W-:Y:S01]  /*9270*/  STL [R1+0x20ec], R58 ;  /* 0x0020ec3a01007387 */ /* 0x0003e20000100800 */
[----:B0-----:R-:W-:-:S03]  /*9280*/  IMAD.MOV.U32 R0, RZ, RZ, R59 ;  /* 0x000000ffff007224 */ /* 0x001fc600078e003b */
[----:B-1----:R-:W4:Y:S04]  /*9290*/  LDL.LU.64 R58, [R1+0x2a0] ;  /* 0x0002a000013a7983 */ /* 0x002f280000300a00 */
[----:B------:R0:W-:Y:S04]  /*92a0*/  STL [R1+0x20e8], R0 ;  /* 0x0020e80001007387 */ /* 0x0001e80000100800 */
[----:B------:R1:W-:Y:S01]  /*92b0*/  STL [R1+0x20f4], R60 ;  /* 0x0020f43c01007387 */ /* 0x0003e20000100800 */
[----:B0-----:R-:W-:-:S03]  /*92c0*/  IMAD.MOV.U32 R0, RZ, RZ, R61 ;  /* 0x000000ffff007224 */ /* 0x001fc600078e003d */
[----:B-1----:R-:W4:Y:S04]  /*92d0*/  LDL.LU.64 R60, [R1+0x2a8] ;  /* 0x0002a800013c7983 */ /* 0x002f280000300a00 */
[----:B------:R0:W-:Y:S04]  /*92e0*/  STL [R1+0x20f0], R0 ;  /* 0x0020f00001007387 */ /* 0x0001e80000100800 */
[----:B------:R-:W-:Y:S04]  /*92f0*/  STL [R1+0x20f8], R56 ;  /* 0x0020f83801007387 */ /* 0x000fe80000100800 */
[----:B------:R-:W-:Y:S04]  /*9300*/  STL [R1+0xb78], R57 ;  /* 0x000b783901007387 */ /* 0x000fe80000100800 */
[----:B------:R-:W4:Y:S01]  /*9310*/  LDL.LU.64 R8, [R1+0x2b0] ;  /* 0x0002b00001087983 */ /* 0x000f220000300a00 */
        /* <DEDUP_REMOVED lines=12> */
[----:B--2---:R1:W-:Y:S01]  /*93e0*/  STL [R1+0xb98], R44 ;  /* 0x000b982c01007387 */ /* 0x0043e20000100800 */
[----:B0-----:R-:W-:-:S03]  /*93f0*/  IMAD.MOV.U32 R0, RZ, RZ, R45 ;  /* 0x000000ffff007224 */ /* 0x001fc600078e002d */
[----:B-1----:R-:W2:Y:S04]  /*9400*/  LDL.LU.64 R44, [R1+0x2c8] ;  /* 0x0002c800012c7983 */ /* 0x002ea80000300a00 */
[----:B------:R0:W-:Y:S04]  /*9410*/  STL [R1+0xb94], R0 ;  /* 0x000b940001007387 */ /* 0x0001e80000100800 */
[----:B---3--:R1:W-:Y:S01]  /*9420*/  STL [R1+0xba0], R30 ;  /* 0x000ba01e01007387 */ /* 0x0083e20000100800 */
[----:B0-----:R-:W-:-:S03]  /*9430*/  IMAD.MOV.U32 R0, RZ, RZ, R31 ;  /* 0x000000ffff007224 */ /* 0x001fc600078e001f */
[----:B-1----:R-:W3:Y:S04]  /*9440*/  LDL.LU.64 R30, [R1+0x220] ;  /* 0x00022000011e7983 */ /* 0x002ee80000300a00 */
[----:B------:R0:W-:Y:S04]  /*9450*/  STL [R1+0xb9c], R0 ;  /* 0x000b9c0001007387 */ /* 0x0001e80000100800 */
[----:B------:R1:W-:Y:S01]  /*9460*/  STL [R1+0xba8], R4 ;  /* 0x000ba80401007387 */ /* 0x0003e20000100800 */
[----:B0-----:R-:W-:-:S03]  /*9470*/  IMAD.MOV.U32 R0, RZ, RZ, R5 ;  /* 0x000000ffff007224 */ /* 0x001fc600078e0005 */
[----:B-1----:R-:W3:Y:S04]  /*9480*/  LDL.LU.64 R4, [R1+0x2d0] ;  /* 0x0002d00001047983 */ /* 0x002ee80000300a00 */
[----:B------:R0:W-:Y:S04]  /*9490*/  STL [R1+0xba4], R0 ;  /* 0x000ba40001007387 */ /* 0x0001e80000100800 */
[----:B----4-:R1:W-:Y:S01]  /*94a0*/  STL [R1+0xbb0], R2 ;  /* 0x000bb00201007387 */ /* 0x0103e20000100800 */
[----:B0-----:R-:W-:-:S03]  /*94b0*/  IMAD.MOV.U32 R0, RZ, RZ, R3 ;  /* 0x000000ffff007224 */ /* 0x001fc600078e0003 */
[----:B-1----:R-:W4:Y:S04]  /*94c0*/  LDL.LU.64 R2, [R1+0x2d8] ;  /* 0x0002d80001027983 */ /* 0x002f280000300a00 */
        /* <DEDUP_REMOVED lines=424> */
[----:B------:R2:W-:Y:S02]  /*af50*/  STL [R1+0xefc], R0 ;  /* 0x000efc0001007387 */ /* 0x0005e40000100800 */
[----:B--2---:R-:W-:Y:S02]  /*af60*/  IMAD.MOV.U32 R0, RZ, RZ, R45 ;  /* 0x000000ffff007224 */ /* 0x004fe400078e002d */
[----:B------:R0:W-:Y:S04]  /*af70*/  STL [R1+0xf08], R44 ;  /* 0x000f082c01007387 */ /* 0x0001e80000100800 */
[----:B0-----:R-:W2:Y:S04]  /*af80*/  LDL.LU.64 R44, [R1+0x5c8] ;  /* 0x0005c800012c7983 */ /* 0x001ea80000300a00 */
[----:B------:R0:W-:Y:S04]  /*af90*/  STL [R1+0xf04], R0 ;  /* 0x000f040001007387 */ /* 0x0001e80000100800 */
[----:B---3--:R-:W-:Y:S04]  /*afa0*/  STL [R1+0xf10], R30 ;  /* 0x000f101e01007387 */ /* 0x008fe80000100800 */
[----:B------:R-:W3:Y:S01]  /*afb0*/  LDL.LU.64 R10, [R1+0x5d0] ;  /* 0x0005d000010a7983 */ /* 0x000ee20000300a00 */
[----:B0-----:R-:W-:-:S05]  /*afc0*/  IMAD.MOV.U32 R0, RZ, RZ, R31 ;  /* 0x000000ffff007224 */ /* 0x001fca00078e001f */
        /* <DEDUP_REMOVED lines=21> */
[----:B------:R1:W-:Y:S04]  /*b120*/  STL [R1+0xf40], R8 ;  /* 0x000f400801007387 */ /* 0x0003e80000100800 */
[----:B------:R-:W4:Y:S01]  /*b130*/  LDL.LU.64 R30, [R1+0x190] ;  /* 0x00019000011e7983 */ /* 0x000f220000300a00 */
[----:B0-----:R-:W-:-:S05]  /*b140*/  IMAD.MOV.U32 R0, RZ, RZ, R9 ;  /* 0x000000ffff007224 */ /* 0x001fca00078e0009 */
[----:B------:R0:W-:Y:S04]  /*b150*/  STL [R1+0xf3c], R0 ;  /* 0x000f3c0001007387 */ /* 0x0001e80000100800 */
[----:B------:R-:W-:Y:S04]  /*b160*/  STL [R1+0xf48], R6 ;  /* 0x000f480601007387 */ /* 0x000fe80000100800 */
[----:B-1----:R-:W4:Y:S01]  /*b170*/  LDL.LU.64 R8, [R1+0x610] ;  /* 0x0006100001087983 */ /* 0x002f220000300a00 */
[----:B0-----:R-:W-:-:S05]  /*b180*/  IMAD.MOV.U32 R0, RZ, RZ, R7 ;  /* 0x000000ffff007224 */ /* 0x001fca00078e0007 */
[----:B------:R0:W-:Y:S02]  /*b190*/  STL [R1+0xf44], R0 ;  /* 0x000f440001007387 */ /* 0x0001e40000100800 */
[----:B0-----:R-:W-:Y:S02]  /*b1a0*/  IMAD.MOV.U32 R0, RZ, RZ, R43 ;  /* 0x000000ffff007224 */ /* 0x001fe400078e002b */
[----:B------:R-:W-:Y:S04]  /*b1b0*/  STL [R1+0xf50], R42 ;  /* 0x000f502a01007387 */ /* 0x000fe80000100800 */
[----:B------:R-:W4:Y:S04]  /*b1c0*/  LDL.LU.64 R6, [R1+0x618] ;  /* 0x0006180001067983 */ /* 0x000f280000300a00 */
[----:B------:R0:W-:Y:S02]  /*b1d0*/  STL [R1+0xf4c], R0 ;  /* 0x000f4c0001007387 */ /* 0x0001e40000100800 */
[----:B0-----:R-:W-:-:S02]  /*b1e0*/  IMAD.MOV.U32 R0, RZ, RZ, R29 ;  /* 0x000000ffff007224 */ /* 0x001fc400078e001d */
[----:B------:R-:W-:Y:S04]  /*b1f0*/  STL [R1+0xf58], R28 ;  /* 0x000f581c01007387 */ /* 0x000fe80000100800 */
[----:B------:R-:W4:Y:S04]  /*b200*/  LDL.LU.64 R42, [R1+0x620] ;  /* 0x00062000012a7983 */ /* 0x000f280000300a00 */
[----:B------:R0:W-:Y:S04]  /*b210*/  STL [R1+0xf54], R0 ;  /* 0x000f540001007387 */ /* 0x0001e80000100800 */
[----:B--2---:R1:W-:Y:S01]  /*b220*/  STL [R1+0xf60], R44 ;  /* 0x000f602c01007387 */ /* 0x0043e20000100800 */
[----:B0-----:R-:W-:-:S03]  /*b230*/  IMAD.MOV.U32 R0, RZ, RZ, R45 ;  /* 0x000000ffff007224 */ /* 0x001fc600078e002d */
[----:B------:R-:W2:Y:S04]  /*b240*/  LDL.LU.64 R28, [R1+0x550] ;  /* 0x00055000011c7983 */ /* 0x000ea80000300a00 */
[----:B---3--:R-:W-:Y:S04]  /*b250*/  STL [R1+0xf68], R10 ;  /* 0x000f680a01007387 */ /* 0x008fe80000100800 */
[----:B------:R0:W-:Y:S04]  /*b260*/  STL [R1+0xf5c], R0 ;  /* 0x000f5c0001007387 */ /* 0x0001e80000100800 */
[----:B-1----:R-:W3:Y:S01]  /*b270*/  LDL.LU.64 R44, [R1+0x630] ;  /* 0x00063000012c7983 */ /* 0x002ee20000300a00 */
[----:B0-----:R-:W-:-:S03]  /*b280*/  IMAD.MOV.U32 R0, RZ, RZ, R11 ;  /* 0x000000ffff007224 */ /* 0x001fc600078e000b */
[----:B------:R-:W-:Y:S04]  /*b290*/  STL [R1+0xf70], R4 ;  /* 0x000f700401007387 */ /* 0x000fe80000100800 */
[----:B------:R0:W-:Y:S02]  /*b2a0*/  STL [R1+0xf64], R0 ;  /* 0x000f640001007387 */ /* 0x0001e40000100800 */
[----:B0-----:R-:W-:Y:S02]  /*b2b0*/  IMAD.MOV.U32 R0, RZ, RZ, R5 ;  /* 0x000000ffff007224 */ /* 0x001fe400078e0005 */
[----:B------:R-:W3:Y:S04]  /*b2c0*/  LDL.LU.64 R4, [R1+0x638] ;  /* 0x0006380001047983 */ /* 0x000ee80000300a00 */
        /* <DEDUP_REMOVED lines=31> */
[----:B--2---:R-:W-:Y:S04]  /*b4c0*/  STL [R1+0xfb8], R28 ;  /* 0x000fb81c01007387 */ /* 0x004fe80000100800 */
[----:B------:R0:W-:Y:S04]  /*b4d0*/  STL [R1+0xfac], R0 ;  /* 0x000fac0001007387 */ /* 0x0001e80000100800 */
[----:B-1----:R-:W2:Y:S01]  /*b4e0*/  LDL.LU.64 R42, [R1+0x668] ;  /* 0x00066800012a7983 */ /* 0x002ea20000300a00 */
[----:B0-----:R-:W-:-:S03]  /*b4f0*/  IMAD.MOV.U32 R0, RZ, RZ, R29 ;  /* 0x000000ffff007224 */ /* 0x001fc600078e001d */
[----:B---3--:R-:W-:Y:S04]  /*b500*/  STL [R1+0xfc0], R44 ;  /* 0x000fc02c01007387 */ /* 0x008fe80000100800 */
[----:B------:R0:W-:Y:S04]  /*b510*/  STL [R1+0xfb4], R0 ;  /* 0x000fb40001007387 */ /* 0x0001e80000100800 */
[----:B------:R-:W3:Y:S04]  /*b520*/  LDL.LU.64 R28, [R1+0x670] ;  /* 0x00067000011c7983 */ /* 0x000ee80000300a00 */
        /* <DEDUP_REMOVED lines=11> */
[----:B------:R-:W-:Y:S04]  /*b5e0*/  STL [R1+0xfd8], R40 ;  /* 0x000fd82801007387 */ /* 0x000fe80000100800 */
[----:B------:R-:W4:Y:S01]  /*b5f0*/  LDL.LU.64 R44, [R1+0x688] ;  /* 0x00068800012c7983 */ /* 0x000f220000300a00 */
[----:B0-----:R-:W-:-:S05]  /*b600*/  IMAD.MOV.U32 R0, RZ, RZ, R41 ;  /* 0x000000ffff007224 */ /* 0x001fca00078e0029 */
[----:B------:R0:W-:Y:S04]  /*b610*/  STL [R1+0xfd4], R0 ;  /* 0x000fd40001007387 */ /* 0x0001e80000100800 */
[----:B------:R1:W-:Y:S01]  /*b620*/  STL [R1+0xfe0], R58 ;  /* 0x000fe03a01007387 */ /* 0x0003e20000100800 */
[----:B0-----:R-:W-:-:S03]  /*b630*/  IMAD.MOV.U32 R0, RZ, RZ, R59 ;  /* 0x000000ffff007224 */ /* 0x001fc600078e003b */
[----:B------:R-:W4:Y:S04]  /*b640*/  LDL.LU.64 R40, [R1+0x5b0] ;  /* 0x0005b00001287983 */ /* 0x000f280000300a00 */
[----:B------:R-:W-:Y:S04]  /*b650*/  STL [R1+0xfe8], R60 ;  /* 0x000fe83c01007387 */ /* 0x000fe80000100800 */
[----:B------:R0:W-:Y:S04]  /*b660*/  STL [R1+0xfdc], R0 ;  /* 0x000fdc0001007387 */ /* 0x0001e80000100800 */
[----:B-1----:R-:W4:Y:S01]  /*b670*/  LDL.LU.64 R58, [R1+0x690] ;  /* 0x00069000013a7983 */ /* 0x002f220000300a00 */
[----:B0-----:R-:W-:-:S03]  /*b680*/  IMAD.MOV.U32 R0, RZ, RZ, R61 ;  /* 0x000000ffff007224 */ /* 0x001fc600078e003d */
[----:B------:R-:W-:Y:S04]  /*b690*/  STL [R1+0xff0], R30 ;  /* 0x000ff01e01007387 */ /* 0x000fe80000100800 */
[----:B------:R0:W-:Y:S04]  /*b6a0*/  STL [R1+0xfe4], R0 ;  /* 0x000fe40001007387 */ /* 0x0001e80000100800 */
[----:B------:R-:W4:Y:S01]  /*b6b0*/  LDL.LU.64 R60, [R1+0x698] ;  /* 0x00069800013c7983 */ /* 0x000f220000300a00 */
        /* <DEDUP_REMOVED lines=9> */
[----:B------:R-:W4:Y:S04]  /*b750*/  LDL.LU.64 R6, [R1+0x6a8] ;  /* 0x0006a80001067983 */ /* 0x000f280000300a00 */
[----:B------:R2:W-:Y:S02]  /*b760*/  STL [R1+0xffc], R0 ;  /* 0x000ffc0001007387 */ /* 0x0005e40000100800 */
[----:B--2---:R-:W-:Y:S02]  /*b770*/  IMAD.MOV.U32 R0, RZ, RZ, R43 ;  /* 0x000000ffff007224 */ /* 0x004fe400078e002b */
[----:B------:R0:W-:Y:S04]  /*b780*/  STL [R1+0x1008], R42 ;  /* 0x0010082a01007387 */ /* 0x0001e80000100800 */
[----:B0-----:R-:W2:Y:S04]  /*b790*/  LDL.LU.64 R42, [R1+0x6b0] ;  /* 0x0006b000012a7983 */ /* 0x001ea80000300a00 */
[----:B------:R0:W-:Y:S04]  /*b7a0*/  STL [R1+0x1004], R0 ;  /* 0x0010040001007387 */ /* 0x0001e80000100800 */
[----:B---3--:R1:W-:Y:S01]  /*b7b0*/  STL [R1+0x1010], R28 ;  /* 0x0010101c01007387 */ /* 0x0083e20000100800 */
[----:B0-----:R-:W-:-:S03]  /*b7c0*/  IMAD.MOV.U32 R0, RZ, RZ, R29 ;  /* 0x000000ffff007224 */ /* 0x001fc600078e001d */
[----:B------:R-:W-:Y:S04]  /*b7d0*/  STL [R1+0x1018], R10 ;  /* 0x0010180a01007387 */ /* 0x000fe80000100800 */
        /* <DEDUP_REMOVED lines=12> */
[----:B------:R-:W-:Y:S01]  /*b8a0*/  STL [R1+0x1030], R44 ;  /* 0x0010302c01007387 */ /* 0x000fe20000100800 */
[----:B0-----:R-:W-:-:S03]  /*b8b0*/  IMAD.MOV.U32 R0, RZ, RZ, R45 ;  /* 0x000000ffff007224 */ /* 0x001fc600078e002d */
[----:B------:R-:W-:Y:S04]  /*b8c0*/  STL [R1+0x1038], R40 ;  /* 0x0010382801007387 */ /* 0x000fe80000100800 */
[----:B------:R0:W-:Y:S02]  /*b8d0*/  STL [R1+0x102c], R0 ;  /* 0x00102c0001007387 */ /* 0x0001e40000100800 */
[----:B0-----:R-:W-:Y:S02]  /*b8e0*/  IMAD.MOV.U32 R0, RZ, RZ, R41 ;  /* 0x000000ffff007224 */ /* 0x001fe400078e0029 */
        /* <DEDUP_REMOVED lines=11> */
[----:B------:R-:W4:Y:S01]  /*b9a0*/  LDL.LU.64 R12, [R1+0x6d8] ;  /* 0x0006d800010c7983 */ /* 0x000f220000300a00 */
[----:B0-----:R-:W-:-:S05]  /*b9b0*/  IMAD.MOV.U32 R0, RZ, RZ, R31 ;  /* 0x000000ffff007224 */ /* 0x001fca00078e001f */
[----:B------:R0:W-:Y:S02]  /*b9c0*/  STL [R1+0x104c], R0 ;  /* 0x00104c0001007387 */ /* 0x0001e40000100800 */
[----:B0-----:R-:W-:Y:S02]  /*b9d0*/  IMAD.MOV.U32 R0, RZ, RZ, R9 ;  /* 0x000000ffff007224 */ /* 0x001fe400078e0009 */
[----:B------:R-:W-:Y:S04]  /*b9e0*/  STL [R1+0x1058], R8 ;  /* 0x0010580801007387 */ /* 0x000fe80000100800 */
[----:B------:R-:W-:Y:S04]  /*b9f0*/  STL [R1+0x1060], R6 ;  /* 0x0010600601007387 */ /* 0x000fe80000100800 */
[----:B------:R0:W-:Y:S04]  /*ba00*/  STL [R1+0x1054], R0 ;  /* 0x0010540001007387 */ /* 0x0001e80000100800 */
[----:B------:R-:W4:Y:S01]  /*ba10*/  LDL.LU.64 R10, [R1+0x6e0] ;  /* 0x0006e000010a7983 */ /* 0x000f220000300a00 */
[----:B0-----:R-:W-:-:S03]  /*ba20*/  IMAD.MOV.U32 R0, RZ, RZ, R7 ;  /* 0x000000ffff007224 */ /* 0x001fc600078e0007 */
[----:B--2---:R-:W-:Y:S04]  /*ba30*/  STL [R1+0x1068], R42 ;  /* 0x0010682a01007387 */ /* 0x004fe80000100800 */
[----:B------:R0:W-:Y:S04]  /*ba40*/  STL [R1+0x105c], R0 ;  /* 0x00105c0001007387 */ /* 0x0001e80000100800 */
[----:B------:R-:W2:Y:S04]  /*ba50*/  LDL.LU.64 R44, [R1+0x6e8] ;  /* 0x0006e800012c7983 */ /* 0x000ea80000300a00 */
[----:B------:R-:W2:Y:S01]  /*ba60*/  LDL.LU.64 R30, [R1+0x628] ;  /* 0x00062800011e7983 */ /* 0x000ea20000300a00 */
[----:B0-----:R-:W-:-:S05]  /*ba70*/  IMAD.MOV.U32 R0, RZ, RZ, R43 ;  /* 0x000000ffff007224 */ /* 0x001fca00078e002b */
[----:B------:R0:W-:Y:S04]  /*ba80*/  STL [R1+0x1064], R0 ;  /* 0x0010640001007387 */ /* 0x0001e80000100800 */
[----:B---3--:R-:W-:Y:S04]  /*ba90*/  STL [R1+0x1070], R28 ;  /* 0x0010701c01007387 */ /* 0x008fe80000100800 */
[----:B------:R-:W3:Y:S01]  /*baa0*/  LDL.LU.64 R8, [R1+0x6f0] ;  /* 0x0006f00001087983 */ /* 0x000ee20000300a00 */
[----:B0-----:R-:W-:-:S03]  /*bab0*/  IMAD.MOV.U32 R0, RZ, RZ, R29 ;  /* 0x000000ffff007224 */ /* 0x001fc600078e001d */
[----:B------:R-:W3:Y:S04]  /*bac0*/  LDL.LU.64 R6, [R1+0x6f8] ;  /* 0x0006f80001067983 */ /* 0x000ee80000300a00 */
[----:B------:R0:W-:Y:S04]  /*bad0*/  STL [R1+0x106c], R0 ;  /* 0x00106c0001007387 */ /* 0x0001e80000100800 */
[----:B------:R-:W-:Y:S01]  /*bae0*/  STL [R1+0x1078], R4 ;  /* 0x0010780401007387 */ /* 0x000fe20000100800 */
[----:B0-----:R-:W-:-:S03]  /*baf0*/  IMAD.MOV.U32 R0, RZ, RZ, R5 ;  /* 0x000000ffff007224 */ /* 0x001fc600078e0005 */
[----:B------:R-:W3:Y:S04]  /*bb00*/  LDL.LU.64 R42, [R1+0x700] ;  /* 0x00070000012a7983 */ /* 0x000ee80000300a00 */
[----:B----4-:R0:W-:Y:S04]  /*bb10*/  STL [R1+0x1080], R2 ;  /* 0x0010800201007387 */ /* 0x0101e80000100800 */
[----:B------:R1:W-:Y:S04]  /*bb20*/  STL [R1+0x1074], R0 ;  /* 0x0010740001007387 */ /* 0x0003e80000100800 */
[----:B------:R-:W4:Y:S01]  /*bb30*/  LDL.LU.64 R28, [R1+0x168] ;  /* 0x00016800011c7983 */ /* 0x000f220000300a00 */
[----:B0-----:R-:W-:-:S03]  /*bb40*/  IMAD.MOV.U32 R2, RZ, RZ, R3 ;  /* 0x000000ffff027224 */ /* 0x001fc600078e0003 */
[----:B-1----:R-:W4:Y:S04]  /*bb50*/  LDL.LU R0, [R1+0x600] ;  /* 0x0006000001007983 */ /* 0x002f280000300800 */
[----:B------:R-:W4:Y:S04]  /*bb60*/  LDL.LU.64 R4, [R1+0x708] ;  /* 0x0007080001047983 */ /* 0x000f280000300a00 */
[----:B------:R0:W-:Y:S01]  /*bb70*/  STL [R1+0x107c], R2 ;  /* 0x00107c0201007387 */ /* 0x0001e20000100800 */
[----:B------:R-:W-:-:S03]  /*bb80*/  IMAD.MOV.U32 R14, RZ, RZ, R41 ;  /* 0x000000ffff0e7224 */ /* 0x000fc600078e0029 */
[----:B------:R-:W-:Y:S04]  /*bb90*/  STL [R1+0x1088], R40 ;  /* 0x0010882801007387 */ /* 0x000fe80000100800 */
[----:B0-----:R-:W4:Y:S04]  /*bba0*/  LDL.LU.64 R2, [R1+0x710] ;  /* 0x0007100001027983 */ /* 0x001f280000300a00 */
[----:B------:R0:W-:Y:S02]  /*bbb0*/  STL [R1+0x1084], R14 ;  /* 0x0010840e01007387 */ /* 0x0001e40000100800 */
[----:B0-----:R-:W-:-:S02]  /*bbc0*/  IMAD.MOV.U32 R14, RZ, RZ, R59 ;  /* 0x000000ffff0e7224 */ /* 0x001fc400078e003b */
[----:B------:R-:W-:Y:S04]  /*bbd0*/  STL [R1+0x1090], R58 ;  /* 0x0010903a01007387 */ /* 0x000fe80000100800 */
[----:B------:R-:W4:Y:S04]  /*bbe0*/  LDL.LU.64 R40, [R1+0x718] ;  /* 0x0007180001287983 */ /* 0x000f280000300a00 */
[----:B------:R0:W-:Y:S02]  /*bbf0*/  STL [R1+0x108c], R14 ;  /* 0x00108c0e01007387 */ /* 0x0001e40000100800 */
[----:B0-----:R-:W-:-:S02]  /*bc00*/  IMAD.MOV.U32 R14, RZ, RZ, R61 ;  /* 0x000000ffff0e7224 */ /* 0x001fc400078e003d */
[----:B------:R0:W-:Y:S04]  /*bc10*/  STL [R1+0x1098], R60 ;  /* 0x0010983c01007387 */ /* 0x0001e80000100800 */
[----:B------:R-:W4:Y:S04]  /*bc20*/  LDL.LU R59, [R1+0x608] ;  /* 0x00060800013b7983 */ /* 0x000f280000300800 */
[----:B------:R1:W-:Y:S04]  /*bc30*/  STL [R1+0x10a0], R12 ;  /* 0x0010a00c01007387 */ /* 0x0003e80000100800 */
[----:B------:R1:W-:Y:S04]  /*bc40*/  STL [R1+0x1094], R14 ;  /* 0x0010940e01007387 */ /* 0x0003e80000100800 */
[----:B0-----:R-:W4:Y:S04]  /*bc50*/  LDL.LU R60, [R1+0x724] ;  /* 0x00072400013c7983 */ /* 0x001f280000300800 */
[----:B------:R-:W4:Y:S01]  /*bc60*/  LDL.LU R61, [R1+0x720] ;  /* 0x00072000013d7983 */ /* 0x000f220000300800 */
[----:B-1----:R-:W-:Y:S01]  /*bc70*/  IMAD.MOV.U32 R12, RZ, RZ, R13 ;  /* 0x000000ffff0c7224 */ /* 0x002fe200078e000d */
[----:B------:R-:W0:Y:S08]  /*bc80*/  LDC R14, c[0x0][0x238] ;  /* 0x00008e00ff0e7b82 */ /* 0x000e300000000800 */
[----:B------:R-:W1:Y:S01]  /*bc90*/  LDC R13, c[0x0][0x238] ;  /* 0x00008e00ff0d7b82 */ /* 0x000e620000000800 */
[----:B------:R0:W-:Y:S04]  /*bca0*/  STL [R1+0x10a8], R10 ;  /* 0x0010a80a01007387 */ /* 0x0001e80000100800 */
[----:B------:R0:W-:Y:S04]  /*bcb0*/  STL [R1+0x109c], R12 ;  /* 0x00109c0c01007387 */ /* 0x0001e80000100800 */
[----:B------:R2:W-:Y:S01]  /*bcc0*/  STL [R1+0x10a4], R11 ;  /* 0x0010a40b01007387 */ /* 0x0005e20000100800 */
[----:B0-----:R-:W0:Y:S08]  /*bcd0*/  LDC R10, c[0x0][0x238] ;  /* 0x00008e00ff0a7b82 */ /* 0x001e300000000800 */
[----:B------:R-:W1:Y:S01]  /*bce0*/  LDC R12, c[0x0][0x238] ;  /* 0x00008e00ff0c7b82 */ /* 0x000e620000000800 */
[----:B--2---:R-:W-:Y:S01]  /*bcf0*/  IMAD.MOV.U32 R11, RZ, RZ, R45 ;  /* 0x000000ffff0b7224 */ /* 0x004fe200078e002d */
[----:B------:R-:W-:Y:S04]  /*bd00*/  STL [R1+0x10b0], R44 ;  /* 0x0010b02c01007387 */ /* 0x000fe80000100800 */
[----:B------:R-:W-:Y:S04]  /*bd10*/  STL [R1+0x10b8], R30 ;  /* 0x0010b81e01007387 */ /* 0x000fe80000100800 */
[----:B------:R2:W-:Y:S02]  /*bd20*/  STL [R1+0x10ac], R11 ;  /* 0x0010ac0b01007387 */ /* 0x0005e40000100800 */
[----:B--2---:R-:W-:-:S02]  /*bd30*/  IMAD.MOV.U32 R11, RZ, RZ, R31 ;  /* 0x000000ffff0b7224 */ /* 0x004fc400078e001f */
[----:B---3--:R2:W-:Y:S04]  /*bd40*/  STL [R1+0x10c0], R8 ;  /* 0x0010c00801007387 */ /* 0x0085e80000100800 */
[----:B------:R-:W-:Y:S04]  /*bd50*/  STL [R1+0x10b4], R11 ;  /* 0x0010b40b01007387 */ /* 0x000fe80000100800 */
[----:B------:R3:W-:Y:S01]  /*bd60*/  STL [R1+0x10c8], R6 ;  /* 0x0010c80601007387 */ /* 0x0007e20000100800 */
[----:B--2---:R-:W-:-:S05]  /*bd70*/  IMAD.MOV.U32 R8, RZ, RZ, R9 ;  /* 0x000000ffff087224 */ /* 0x004fca00078e0009 */
[----:B------:R-:W-:Y:S01]  /*bd80*/  STL [R1+0x10bc], R8 ;  /* 0x0010bc0801007387 */ /* 0x000fe20000100800 */
[----:B---3--:R-:W-:-:S03]  /*bd90*/  IMAD.MOV.U32 R6, RZ, RZ, R7 ;  /* 0x000000ffff067224 */ /* 0x008fc600078e0007 */
[----:B------:R-:W-:Y:S04]  /*bda0*/  STL [R1+0x10d0], R42 ;  /* 0x0010d02a01007387 */ /* 0x000fe80000100800 */
[----:B------:R2:W-:Y:S02]  /*bdb0*/  STL [R1+0x10c4], R6 ;  /* 0x0010c40601007387 */ /* 0x0005e40000100800 */
[----:B--2---:R-:W-:-:S05]  /*bdc0*/  IMAD.MOV.U32 R6, RZ, RZ, R43 ;  /* 0x000000ffff067224 */ /* 0x004fca00078e002b */
[----:B------:R2:W-:Y:S04]  /*bdd0*/  STL [R1+0x10cc], R6 ;  /* 0x0010cc0601007387 */ /* 0x0005e80000100800 */
[----:B----4-:R-:W-:Y:S01]  /*bde0*/  STL [R1+0x10d8], R28 ;  /* 0x0010d81c01007387 */ /* 0x010fe20000100800 */
[----:B--2---:R-:W-:-:S05]  /*bdf0*/  IMAD.MOV.U32 R6, RZ, RZ, R29 ;  /* 0x000000ffff067224 */ /* 0x004fca00078e001d */
[----:B------:R-:W-:Y:S04]  /*be00*/  STL [R1+0x10d4], R6 ;  /* 0x0010d40601007387 */ /* 0x000fe80000100800 */
[----:B------:R2:W-:Y:S01]  /*be10*/  STL [R1+0x10e0], R4 ;  /* 0x0010e00401007387 */ /* 0x0005e20000100800 */
[----:B------:R-:W-:Y:S02]  /*be20*/  IMAD R0, R0, UR5, RZ ;  /* 0x0000000500007c24 */ /* 0x000fe4000f8e02ff */
[----:B--2---:R-:W-:-:S03]  /*be30*/  IMAD.MOV.U32 R4, RZ, RZ, R5 ;  /* 0x000000ffff047224 */ /* 0x004fc600078e0005 */
[C---:B------:R-:W-:Y:S02]  /*be40*/  LEA R22, P0, R0.reuse, UR8, 0x1 ;  /* 0x0000000800167c11 */ /* 0x040fe4000f8008ff */
[----:B------:R-:W-:Y:S04]  /*be50*/  STL [R1+0x10dc], R4 ;  /* 0x0010dc0401007387 */ /* 0x000fe80000100800 */
[----:B------:R2:W-:Y:S01]  /*be60*/  STL [R1+0x10e8], R2 ;  /* 0x0010e80201007387 */ /* 0x0005e20000100800 */
[----:B------:R-:W-:Y:S01]  /*be70*/  LEA.HI.X.SX32 R23, R0, UR9, 0x1, P0 ;  /* 0x0000000900177c11 */ /* 0x000fe200080f0eff */
[----:B0-----:R-:W-:Y:S02]  /*be80*/  IMAD R6, R10, 0x7f, RZ ;  /* 0x0000007f0a067824 */ /* 0x001fe400078e02ff */
[----:B--2---:R-:W-:-:S05]  /*be90*/  IMAD.MOV.U32 R2, RZ, RZ, R3 ;  /* 0x000000ffff027224 */ /* 0x004fca00078e0003 */
[----:B------:R0:W-:Y:S04]  /*bea0*/  STL [R1+0x10e4], R2 ;  /* 0x0010e40201007387 */ /* 0x0001e80000100800 */
[----:B------:R-:W-:Y:S01]  /*beb0*/  STL [R1+0x10f0], R40 ;  /* 0x0010f02801007387 */ /* 0x000fe20000100800 */
[----:B0-----:R-:W-:Y:S02]  /*bec0*/  IMAD.MOV.U32 R2, RZ, RZ, R41 ;  /* 0x000000ffff027224 */ /* 0x001fe400078e0029 */
[----:B------:R-:W-:-:S03]  /*bed0*/  IMAD R4, R59, UR5, RZ ;  /* 0x000000053b047c24 */ /* 0x000fc6000f8e02ff */
[----:B------:R0:W-:Y:S02]  /*bee0*/  STL [R1+0x10ec], R2 ;  /* 0x0010ec0201007387 */ /* 0x0001e40000100800 */
[C---:B------:R-:W-:Y:S02]  /*bef0*/  LEA R20, P2, R4.reuse, UR8, 0x1 ;  /* 0x0000000804147c11 */ /* 0x040fe4000f8408ff */
[----:B------:R-:W-:Y:S02]  /*bf00*/  STL.64 [R1+0x610], R22 ;  /* 0x0006101601007387 */ /* 0x000fe40000100a00 */
[----:B------:R-:W-:Y:S01]  /*bf10*/  LEA.HI.X.SX32 R21, R4, UR9, 0x1, P2 ;  /* 0x0000000904157c11 */ /* 0x000fe200090f0eff */
[----:B0-----:R-:W-:-:S04]  /*bf20*/  IMAD.WIDE R2, R6, 0x2, R22 ;  /* 0x0000000206027825 */ /* 0x001fc800078e0216 */
[----:B------:R-:W-:Y:S02]  /*bf30*/  IMAD R5, R60, UR5, RZ ;  /* 0x000000053c057c24 */ /* 0x000fe4000f8e02ff */
[----:B------:R-:W-:-:S03]  /*bf40*/  IMAD R0, R61, UR5, RZ ;  /* 0x000000053d007c24 */ /* 0x000fc6000f8e02ff */
[C---:B------:R-:W-:Y:S01]  /*bf50*/  LEA R16, P0, R5.reuse, UR8, 0x1 ;  /* 0x0000000805107c11 */ /* 0x040fe2000f8008ff */
[----:B------:R-:W-:Y:S01]  /*bf60*/  STL [R1+0x10f8], R26 ;  /* 0x0010f81a01007387 */ /* 0x000fe20000100800 */
[----:B------:R-:W-:Y:S01]  /*bf70*/  IMAD R11, R10, 0x7d, RZ ;  /* 0x0000007d0a0b7824 */ /* 0x000fe200078e02ff */
[----:B------:R-:W0:Y:S01]  /*bf80*/  LDC R60, c[0x0][0x230] ;  /* 0x00008c00ff3c7b82 */ /* 0x000e220000000800 */
[C---:B------:R-:W-:Y:S01]  /*bf90*/  LEA R18, P1, R0.reuse, UR8, 0x1 ;  /* 0x0000000800127c11 */ /* 0x040fe2000f8208ff */
[----:B------:R-:W-:Y:S01]  /*bfa0*/  STL [R1+0x10f4], R27 ;  /* 0x0010f41b01007387 */ /* 0x000fe20000100800 */
[----:B------:R-:W-:Y:S02]  /*bfb0*/  LEA.HI.X.SX32 R17, R5, UR9, 0x1, P0 ;  /* 0x0000000905117c11 */ /* 0x000fe400080f0eff */
[----:B------:R-:W-:Y:S01]  /*bfc0*/  LEA.HI.X.SX32 R19, R0, UR9, 0x1, P1 ;  /* 0x0000000900137c11 */ /* 0x000fe200088f0eff */
[----:B------:R-:W-:Y:S01]  /*bfd0*/  STL [R1+0x1100], R2 ;  /* 0x0011000201007387 */ /* 0x000fe20000100800 */
[----:B------:R-:W-:-:S03]  /*bfe0*/  IMAD R0, R10, 0x7e, RZ ;  /* 0x0000007e0a007824 */ /* 0x000fc600078e02ff */
[----:B------:R2:W-:Y:S01]  /*bff0*/  STL [R1+0x10fc], R3 ;  /* 0x0010fc0301007387 */ /* 0x0005e20000100800 */
[----:B------:R-:W-:-:S03]  /*c000*/  IMAD.WIDE R4, R6, 0x2, R18 ;  /* 0x0000000206047825 */ /* 0x000fc600078e0212 */
[----:B------:R-:W-:Y:S01]  /*c010*/  STL.64 [R1+0x618], R20 ;  /* 0x0006181401007387 */ /* 0x000fe20000100a00 */
[----:B--2---:R-:W-:-:S03]  /*c020*/  IMAD.WIDE R2, R6, 0x2, R20 ;  /* 0x0000000206027825 */ /* 0x004fc600078e0214 */
[----:B------:R-:W-:Y:S01]  /*c030*/  STL.64 [R1+0x628], R16 ;  /* 0x0006281001007387 */ /* 0x000fe20000100a00 */
[----:B------:R-:W-:-:S03]  /*c040*/  IMAD.WIDE R6, R6, 0x2, R16 ;  /* 0x0000000206067825 */ /* 0x000fc600078e0210 */
[----:B------:R-:W-:Y:S01]  /*c050*/  STL.64 [R1+0x620], R18 ;  /* 0x0006201201007387 */ /* 0x000fe20000100a00 */
[----:B------:R-:W-:-:S03]  /*c060*/  IMAD.WIDE R8, R0, 0x2, R22 ;  /* 0x0000000200087825 */ /* 0x000fc600078e0216 */
[----:B------:R-:W-:Y:S04]  /*c070*/  STL [R1+0x1108], R2 ;  /* 0x0011080201007387 */ /* 0x000fe80000100800 */
[----:B------:R2:W-:Y:S04]  /*c080*/  STL [R1+0x1104], R3 ;  /* 0x0011040301007387 */ /* 0x0005e80000100800 */
[----:B------:R-:W-:Y:S04]  /*c090*/  STL [R1+0x1110], R4 ;  /* 0x0011100401007387 */ /* 0x000fe80000100800 */
[----:B------:R3:W-:Y:S01]  /*c0a0*/  STL [R1+0x110c], R5 ;  /* 0x00110c0501007387 */ /* 0x0007e20000100800 */
[----:B--2---:R-:W-:-:S03]  /*c0b0*/  IMAD.WIDE R2, R0, 0x2, R20 ;  /* 0x0000000200027825 */ /* 0x004fc600078e0214 */
[----:B------:R-:W-:Y:S04]  /*c0c0*/  STL [R1+0x1118], R6 ;  /* 0x0011180601007387 */ /* 0x000fe80000100800 */
[----:B------:R2:W-:Y:S01]  /*c0d0*/  STL [R1+0x1114], R7 ;  /* 0x0011140701007387 */ /* 0x0005e20000100800 */
[----:B---3--:R-:W-:-:S03]  /*c0e0*/  IMAD.WIDE R4, R0, 0x2, R18 ;  /* 0x0000000200047825 */ /* 0x008fc600078e0212 */
[----:B------:R-:W-:Y:S04]  /*c0f0*/  STL [R1+0x1120], R8 ;  /* 0x0011200801007387 */ /* 0x000fe80000100800 */
[----:B------:R3:W-:Y:S01]  /*c100*/  STL [R1+0x111c], R9 ;  /* 0x00111c0901007387 */ /* 0x0007e20000100800 */
[----:B--2---:R-:W-:-:S03]  /*c110*/  IMAD.WIDE R6, R0, 0x2, R16 ;  /* 0x0000000200067825 */ /* 0x004fc600078e0210 */
[----:B------:R-:W-:Y:S04]  /*c120*/  STL [R1+0x1128], R2 ;  /* 0x0011280201007387 */ /* 0x000fe80000100800 */
[----:B------:R2:W-:Y:S01]  /*c130*/  STL [R1+0x1124], R3 ;  /* 0x0011240301007387 */ /* 0x0005e20000100800 */
[----:B---3--:R-:W-:-:S03]  /*c140*/  IMAD.WIDE R8, R11, 0x2, R22 ;  /* 0x000000020b087825 */ /* 0x008fc600078e0216 */
[----:B------:R-:W-:Y:S01]  /*c150*/  STL [R1+0x1130], R4 ;  /* 0x0011300401007387 */ /* 0x000fe20000100800 */
[----:B------:R-:W-:-:S03]  /*c160*/  IMAD R0, R10, 0x7c, RZ ;  /* 0x0000007c0a007824 */ /* 0x000fc600078e02ff */
        /* <DEDUP_REMOVED lines=779> */
[----:B------:R-:W-:-:S03]  /*f220*/  IMAD.SHL.U32 R0, R10, 0x40, RZ ;  /* 0x000000400a007824 */ /* 0x000fc600078e00ff */
        /* <DEDUP_REMOVED lines=27> */
[----:B------:R-:W-:Y:S01]  /*f3e0*/  STL [R1+0x18f8], R6 ;  /* 0x0018f80601007387 */ /* 0x000fe20000100800 */
[----:B------:R-:W-:-:S03]  /*f3f0*/  IMAD R0, R10, 0x3e, RZ ;  /* 0x0000003e0a007824 */ /* 0x000fc600078e02ff */
[----:B------:R2:W-:Y:S01]  /*f400*/  STL [R1+0x18f4], R7 ;  /* 0x0018f40701007387 */ /* 0x0005e20000100800 */
[----:B---3--:R-:W-:-:S03]  /*f410*/  IMAD.WIDE R4, R11, 0x2, R18 ;  /* 0x000000020b047825 */ /* 0x008fc600078e0212 */
[----:B------:R-:W-:Y:S04]  /*f420*/  STL [R1+0x1900], R8 ;  /* 0x0019000801007387 */ /* 0x000fe80000100800 */
[----:B------:R-:W-:Y:S01]  /*f430*/  STL [R1+0x18fc], R9 ;  /* 0x0018fc0901007387 */ /* 0x000fe20000100800 */
[----:B--2---:R-:W-:-:S03]  /*f440*/  IMAD.WIDE R6, R11, 0x2, R16 ;  /* 0x000000020b067825 */ /* 0x004fc600078e0210 */
[----:B------:R-:W-:Y:S01]  /*f450*/  STL [R1+0x1908], R2 ;  /* 0x0019080201007387 */ /* 0x000fe20000100800 */
[----:B------:R-:W2:Y:S03]  /*f460*/  LDC R11, c[0x0][0x238] ;  /* 0x00008e00ff0b7b82 */ /* 0x000ea60000000800 */
[----:B------:R3:W-:Y:S04]  /*f470*/  STL [R1+0x1904], R3 ;  /* 0x0019040301007387 */ /* 0x0007e80000100800 */
[----:B------:R-:W-:Y:S04]  /*f480*/  STL [R1+0x1910], R4 ;  /* 0x0019100401007387 */ /* 0x000fe80000100800 */
[----:B------:R4:W-:Y:S01]  /*f490*/  STL [R1+0x190c], R5 ;  /* 0x00190c0501007387 */ /* 0x0009e20000100800 */
[----:B---3--:R-:W-:-:S03]  /*f4a0*/  IMAD.WIDE R2, R0, 0x2, R22 ;  /* 0x0000000200027825 */ /* 0x008fc600078e0216 */
[----:B------:R-:W-:Y:S04]  /*f4b0*/  STL [R1+0x1918], R6 ;  /* 0x0019180601007387 */ /* 0x000fe80000100800 */
[----:B------:R-:W-:Y:S04]  /*f4c0*/  STL [R1+0x1914], R7 ;  /* 0x0019140701007387 */ /* 0x000fe80000100800 */
[----:B------:R-:W-:Y:S04]  /*f4d0*/  STL [R1+0x1920], R2 ;  /* 0x0019200201007387 */ /* 0x000fe80000100800 */
[----:B------:R3:W-:Y:S01]  /*f4e0*/  STL [R1+0x191c], R3 ;  /* 0x00191c0301007387 */ /* 0x0007e20000100800 */
[----:B------:R-:W-:-:S02]  /*f4f0*/  IMAD R8, R10, 0x3d, RZ ;  /* 0x0000003d0a087824 */ /* 0x000fc400078e02ff */
[----:B----4-:R-:W-:-:S04]  /*f500*/  IMAD.WIDE R4, R0, 0x2, R18 ;  /* 0x0000000200047825 */ /* 0x010fc800078e0212 */
[----:B---3--:R-:W-:-:S04]  /*f510*/  IMAD.WIDE R2, R0, 0x2, R20 ;  /* 0x0000000200027825 */ /* 0x008fc800078e0214 */
[----:B------:R-:W-:Y:S01]  /*f520*/  IMAD.WIDE R6, R0, 0x2, R16 ;  /* 0x0000000200067825 */ /* 0x000fe200078e0210 */
[----:B------:R-:W-:Y:S04]  /*f530*/  STL [R1+0x1928], R2 ;  /* 0x0019280201007387 */ /* 0x000fe80000100800 */
[----:B------:R3:W-:Y:S04]  /*f540*/  STL [R1+0x1924], R3 ;  /* 0x0019240301007387 */ /* 0x0007e80000100800 */
[----:B------:R-:W-:Y:S04]  /*f550*/  STL [R1+0x1930], R4 ;  /* 0x0019300401007387 */ /* 0x000fe80000100800 */
[----:B------:R4:W-:Y:S01]  /*f560*/  STL [R1+0x192c], R5 ;  /* 0x00192c0501007387 */ /* 0x0009e20000100800 */
[----:B---3--:R-:W-:-:S03]  /*f570*/  IMAD.WIDE R2, R8, 0x2, R22 ;  /* 0x0000000208027825 */ /* 0x008fc600078e0216 */
[----:B------:R-:W-:Y:S04]  /*f580*/  STL [R1+0x1938], R6 ;  /* 0x0019380601007387 */ /* 0x000fe80000100800 */
[----:B------:R3:W-:Y:S04]  /*f590*/  STL [R1+0x1934], R7 ;  /* 0x0019340701007387 */ /* 0x0007e80000100800 */
[----:B------:R-:W-:Y:S01]  /*f5a0*/  STL [R1+0x1940], R2 ;  /* 0x0019400201007387 */ /* 0x000fe20000100800 */
[----:B------:R-:W-:-:S03]  /*f5b0*/  IMAD R0, R10, 0x3c, RZ ;  /* 0x0000003c0a007824 */ /* 0x000fc600078e02ff */
[----:B------:R1:W-:Y:S01]  /*f5c0*/  STL [R1+0x193c], R3 ;  /* 0x00193c0301007387 */ /* 0x0003e20000100800 */
[----:B----4-:R-:W-:-:S04]  /*f5d0*/  IMAD.WIDE R4, R8, 0x2, R18 ;  /* 0x0000000208047825 */ /* 0x010fc800078e0212 */
[----:B---3--:R-:W-:-:S04]  /*f5e0*/  IMAD.WIDE R6, R8, 0x2, R16 ;  /* 0x0000000208067825 */ /* 0x008fc800078e0210 */
[----:B-1----:R-:W-:-:S04]  /*f5f0*/  IMAD.WIDE R2, R8, 0x2, R20 ;  /* 0x0000000208027825 */ /* 0x002fc800078e0214 */
[C---:B------:R-:W-:Y:S01]  /*f600*/  IMAD.WIDE R8, R0.reuse, 0x2, R22 ;  /* 0x0000000200087825 */ /* 0x040fe200078e0216 */
[----:B------:R-:W-:Y:S04]  /*f610*/  STL [R1+0x1948], R2 ;  /* 0x0019480201007387 */ /* 0x000fe80000100800 */
[----:B------:R1:W-:Y:S04]  /*f620*/  STL [R1+0x1944], R3 ;  /* 0x0019440301007387 */ /* 0x0003e80000100800 */
[----:B------:R-:W-:Y:S04]  /*f630*/  STL [R1+0x1950], R4 ;  /* 0x0019500401007387 */ /* 0x000fe80000100800 */
[----:B------:R3:W-:Y:S01]  /*f640*/  STL [R1+0x194c], R5 ;  /* 0x00194c0501007387 */ /* 0x0007e20000100800 */
[----:B-1----:R-:W-:-:S03]  /*f650*/  IMAD.WIDE R2, R0, 0x2, R20 ;  /* 0x0000000200027825 */ /* 0x002fc600078e0214 */
[----:B------:R-:W-:Y:S04]  /*f660*/  STL [R1+0x1958], R6 ;  /* 0x0019580601007387 */ /* 0x000fe80000100800 */
[----:B------:R-:W-:Y:S01]  /*f670*/  STL [R1+0x1954], R7 ;  /* 0x0019540701007387 */ /* 0x000fe20000100800 */
[----:B---3--:R-:W-:-:S03]  /*f680*/  IMAD.WIDE R4, R0, 0x2, R18 ;  /* 0x0000000200047825 */ /* 0x008fc600078e0212 */
[----:B------:R2:W-:Y:S04]  /*f690*/  STL [R1+0x1960], R8 ;  /* 0x0019600801007387 */ /* 0x0005e80000100800 */
[----:B------:R1:W-:Y:S04]  /*f6a0*/  STL [R1+0x195c], R9 ;  /* 0x00195c0901007387 */ /* 0x0003e80000100800 */
[----:B------:R-:W-:Y:S04]  /*f6b0*/  STL [R1+0x1968], R2 ;  /* 0x0019680201007387 */ /* 0x000fe80000100800 */
[----:B------:R3:W-:Y:S01]  /*f6c0*/  STL [R1+0x1964], R3 ;  /* 0x0019640301007387 */ /* 0x0007e20000100800 */
[----:B--2---:R-:W-:Y:S01]  /*f6d0*/  IMAD R8, R11, 0x3b, RZ ;  /* 0x0000003b0b087824 */ /* 0x004fe200078e02ff */
[----:B-1----:R-:W1:Y:S02]  /*f6e0*/  LDC R9, c[0x0][0x238] ;  /* 0x00008e00ff097b82 */ /* 0x002e640000000800 */
[----:B------:R-:W-:Y:S01]  /*f6f0*/  STL [R1+0x1970], R4 ;  /* 0x0019700401007387 */ /* 0x000fe20000100800 */
[----:B------:R-:W-:-:S04]  /*f700*/  IMAD.WIDE R6, R8, 0x2, R22 ;  /* 0x0000000208067825 */ /* 0x000fc800078e0216 */
[----:B---3--:R-:W-:Y:S01]  /*f710*/  IMAD.WIDE R2, R0, 0x2, R16 ;  /* 0x0000000200027825 */ /* 0x008fe200078e0210 */
[----:B------:R2:W-:Y:S01]  /*f720*/  STL [R1+0x196c], R5 ;  /* 0x00196c0501007387 */ /* 0x0005e20000100800 */
[----:B------:R-:W3:Y:S03]  /*f730*/  LDC R11, c[0x0][0x238] ;  /* 0x00008e00ff0b7b82 */ /* 0x000ee60000000800 */
[----:B------:R-:W-:Y:S04]  /*f740*/  STL [R1+0x1978], R2 ;  /* 0x0019780201007387 */ /* 0x000fe80000100800 */
[----:B------:R4:W-:Y:S01]  /*f750*/  STL [R1+0x1974], R3 ;  /* 0x0019740301007387 */ /* 0x0009e20000100800 */
[----:B--2---:R-:W-:-:S03]  /*f760*/  IMAD.WIDE R4, R8, 0x2, R18 ;  /* 0x0000000208047825 */ /* 0x004fc600078e0212 */
[----:B------:R-:W-:Y:S01]  /*f770*/  STL [R1+0x1980], R6 ;  /* 0x0019800601007387 */ /* 0x000fe20000100800 */
[----:B----4-:R-:W-:-:S03]  /*f780*/  IMAD.WIDE R2, R8, 0x2, R20 ;  /* 0x0000000208027825 */ /* 0x010fc600078e0214 */
[----:B------:R2:W-:Y:S04]  /*f790*/  STL [R1+0x197c], R7 ;  /* 0x00197c0701007387 */ /* 0x0005e80000100800 */
[----:B------:R-:W-:Y:S01]  /*f7a0*/  STL [R1+0x1988], R2 ;  /* 0x0019880201007387 */ /* 0x000fe20000100800 */
[----:B------:R-:W-:Y:S02]  /*f7b0*/  IMAD R0, R12, 0x3a, RZ ;  /* 0x0000003a0c007824 */ /* 0x000fe400078e02ff */
[----:B------:R-:W4:Y:S01]  /*f7c0*/  LDC R12, c[0x0][0x238] ;  /* 0x00008e00ff0c7b82 */ /* 0x000f220000000800 */
[----:B------:R0:W-:Y:S01]  /*f7d0*/  STL [R1+0x1984], R3 ;  /* 0x0019840301007387 */ /* 0x0001e20000100800 */
[----:B--2---:R-:W-:-:S03]  /*f7e0*/  IMAD.WIDE R6, R0, 0x2, R22 ;  /* 0x0000000200067825 */ /* 0x004fc600078e0216 */
[----:B------:R-:W-:Y:S01]  /*f7f0*/  STL [R1+0x1990], R4 ;  /* 0x0019900401007387 */ /* 0x000fe20000100800 */
[----:B0-----:R-:W-:-:S03]  /*f800*/  IMAD.WIDE R2, R8, 0x2, R16 ;  /* 0x0000000208027825 */ /* 0x001fc600078e0210 */
[----:B------:R0:W-:Y:S04]  /*f810*/  STL [R1+0x198c], R5 ;  /* 0x00198c0501007387 */ /* 0x0001e80000100800 */
[----:B------:R-:W-:Y:S04]  /*f820*/  STL [R1+0x1998], R2 ;  /* 0x0019980201007387 */ /* 0x000fe80000100800 */
[----:B------:R2:W-:Y:S01]  /*f830*/  STL [R1+0x1994], R3 ;  /* 0x0019940301007387 */ /* 0x0005e20000100800 */
[----:B-1----:R-:W-:Y:S02]  /*f840*/  IMAD R8, R9, 0x39, RZ ;  /* 0x0000003909087824 */ /* 0x002fe400078e02ff */
[C---:B0-----:R-:W-:Y:S01]  /*f850*/  IMAD.WIDE R4, R0.reuse, 0x2, R18 ;  /* 0x0000000200047825 */ /* 0x041fe200078e0212 */
[----:B------:R-:W-:Y:S03]  /*f860*/  STL [R1+0x19a0], R6 ;  /* 0x0019a00601007387 */ /* 0x000fe60000100800 */
[C---:B--2---:R-:W-:Y:S01]  /*f870*/  IMAD.WIDE R2, R0.reuse, 0x2, R20 ;  /* 0x0000000200027825 */ /* 0x044fe200078e0214 */
[----:B------:R0:W-:Y:S04]  /*f880*/  STL [R1+0x199c], R7 ;  /* 0x00199c0701007387 */ /* 0x0001e80000100800 */
[----:B------:R-:W-:Y:S04]  /*f890*/  STL [R1+0x19a8], R2 ;  /* 0x0019a80201007387 */ /* 0x000fe80000100800 */
[----:B------:R1:W-:Y:S01]  /*f8a0*/  STL [R1+0x19a4], R3 ;  /* 0x0019a40301007387 */ /* 0x0003e20000100800 */
[----:B0-----:R-:W-:-:S03]  /*f8b0*/  IMAD.WIDE R6, R0, 0x2, R16 ;  /* 0x0000000200067825 */ /* 0x001fc600078e0210 */
[----:B------:R-:W-:Y:S04]  /*f8c0*/  STL [R1+0x19b0], R4 ;  /* 0x0019b00401007387 */ /* 0x000fe80000100800 */
[----:B------:R0:W-:Y:S01]  /*f8d0*/  STL [R1+0x19ac], R5 ;  /* 0x0019ac0501007387 */ /* 0x0001e20000100800 */
[----:B-1----:R-:W-:-:S03]  /*f8e0*/  IMAD.WIDE R2, R8, 0x2, R22 ;  /* 0x0000000208027825 */ /* 0x002fc600078e0216 */
[----:B------:R-:W-:Y:S04]  /*f8f0*/  STL [R1+0x19b8], R6 ;  /* 0x0019b80601007387 */ /* 0x000fe80000100800 */
[----:B------:R1:W-:Y:S04]  /*f900*/  STL [R1+0x19b4], R7 ;  /* 0x0019b40701007387 */ /* 0x0003e80000100800 */
[----:B------:R-:W-:Y:S01]  /*f910*/  STL [R1+0x19c0], R2 ;  /* 0x0019c00201007387 */ /* 0x000fe20000100800 */
[----:B---3--:R-:W-:Y:S02]  /*f920*/  IMAD R0, R11, 0x38, RZ ;  /* 0x000000380b007824 */ /* 0x008fe400078e02ff */
[C---:B0-----:R-:W-:Y:S01]  /*f930*/  IMAD.WIDE R4, R8.reuse, 0x2, R18 ;  /* 0x0000000208047825 */ /* 0x041fe200078e0212 */
[----:B------:R0:W-:Y:S01]  /*f940*/  STL [R1+0x19bc], R3 ;  /* 0x0019bc0301007387 */ /* 0x0001e20000100800 */
[----:B------:R-:W2:Y:S02]  /*f950*/  LDC R11, c[0x0][0x238] ;  /* 0x00008e00ff0b7b82 */ /* 0x000ea40000000800 */
[----:B-1----:R-:W-:-:S04]  /*f960*/  IMAD.WIDE R6, R8, 0x2, R16 ;  /* 0x0000000208067825 */ /* 0x002fc800078e0210 */
[----:B0-----:R-:W-:-:S04]  /*f970*/  IMAD.WIDE R2, R8, 0x2, R20 ;  /* 0x0000000208027825 */ /* 0x001fc800078e0214 */
[C---:B------:R-:W-:Y:S01]  /*f980*/  IMAD.WIDE R8, R0.reuse, 0x2, R22 ;  /* 0x0000000200087825 */ /* 0x040fe200078e0216 */
[----:B------:R-:W-:Y:S04]  /*f990*/  STL [R1+0x19c8], R2 ;  /* 0x0019c80201007387 */ /* 0x000fe80000100800 */
[----:B------:R0:W-:Y:S04]  /*f9a0*/  STL [R1+0x19c4], R3 ;  /* 0x0019c40301007387 */ /* 0x0001e80000100800 */
[----:B------:R-:W-:Y:S04]  /*f9b0*/  STL [R1+0x19d0], R4 ;  /* 0x0019d00401007387 */ /* 0x000fe80000100800 */
[----:B------:R1:W-:Y:S01]  /*f9c0*/  STL [R1+0x19cc], R5 ;  /* 0x0019cc0501007387 */ /* 0x0003e20000100800 */
[----:B0-----:R-:W-:-:S03]  /*f9d0*/  IMAD.WIDE R2, R0, 0x2, R20 ;  /* 0x0000000200027825 */ /* 0x001fc600078e0214 */
[----:B------:R-:W-:Y:S04]  /*f9e0*/  STL [R1+0x19d8], R6 ;  /* 0x0019d80601007387 */ /* 0x000fe80000100800 */
[----:B------:R-:W-:Y:S01]  /*f9f0*/  STL [R1+0x19d4], R7 ;  /* 0x0019d40701007387 */ /* 0x000fe20000100800 */
[----:B-1----:R-:W-:-:S03]  /*fa00*/  IMAD.WIDE R4, R0, 0x2, R18 ;  /* 0x0000000200047825 */ /* 0x002fc600078e0212 */
[----:B------:R4:W-:Y:S04]  /*fa10*/  STL [R1+0x19e0], R8 ;  /* 0x0019e00801007387 */ /* 0x0009e80000100800 */
[----:B------:R0:W-:Y:S04]  /*fa20*/  STL [R1+0x19dc], R9 ;  /* 0x0019dc0901007387 */ /* 0x0001e80000100800 */
[----:B------:R-:W-:Y:S04]  /*fa30*/  STL [R1+0x19e8], R2 ;  /* 0x0019e80201007387 */ /* 0x000fe80000100800 */
[----:B------:R1:W-:Y:S01]  /*fa40*/  STL [R1+0x19e4], R3 ;  /* 0x0019e40301007387 */ /* 0x0003e20000100800 */
[----:B----4-:R-:W-:Y:S01]  /*fa50*/  IMAD R8, R12, 0x37, RZ ;  /* 0x000000370c087824 */ /* 0x010fe200078e02ff */
[----:B0-----:R-:W0:Y:S02]  /*fa60*/  LDC R9, c[0x0][0x238] ;  /* 0x00008e00ff097b82 */ /* 0x001e240000000800 */
[----:B------:R-:W-:Y:S01]  /*fa70*/  STL [R1+0x19f0], R4 ;  /* 0x0019f00401007387 */ /* 0x000fe20000100800 */
[----:B------:R-:W-:-:S04]  /*fa80*/  IMAD.WIDE R6, R8, 0x2, R22 ;  /* 0x0000000208067825 */ /* 0x000fc800078e0216 */
[----:B-1----:R-:W-:Y:S01]  /*fa90*/  IMAD.WIDE R2, R0, 0x2, R16 ;  /* 0x0000000200027825 */ /* 0x002fe200078e0210 */
[----:B------:R1:W-:Y:S01]  /*faa0*/  STL [R1+0x19ec], R5 ;  /* 0x0019ec0501007387 */ /* 0x0003e20000100800 */
[----:B------:R-:W3:Y:S03]  /*fab0*/  LDC R12, c[0x0][0x238] ;  /* 0x00008e00ff0c7b82 */ /* 0x000ee60000000800 */
[----:B------:R-:W-:Y:S04]  /*fac0*/  STL [R1+0x19f8], R2 ;  /* 0x0019f80201007387 */ /* 0x000fe80000100800 */
[----:B------:R4:W-:Y:S01]  /*fad0*/  STL [R1+0x19f4], R3 ;  /* 0x0019f40301007387 */ /* 0x0009e20000100800 */
[----:B-1----:R-:W-:-:S03]  /*fae0*/  IMAD.WIDE R4, R8, 0x2, R18 ;  /* 0x0000000208047825 */ /* 0x002fc600078e0212 */
[----:B------:R-:W-:Y:S01]  /*faf0*/  STL [R1+0x1a00], R6 ;  /* 0x001a000601007387 */ /* 0x000fe20000100800 */
[----:B----4-:R-:W-:-:S03]  /*fb00*/  IMAD.WIDE R2, R8, 0x2, R20 ;  /* 0x0000000208027825 */ /* 0x010fc600078e0214 */
[----:B------:R1:W-:Y:S04]  /*fb10*/  STL [R1+0x19fc], R7 ;  /* 0x0019fc0701007387 */ /* 0x0003e80000100800 */
[----:B------:R-:W-:Y:S01]  /*fb20*/  STL [R1+0x1a08], R2 ;  /* 0x001a080201007387 */ /* 0x000fe20000100800 */
[----:B------:R-:W-:Y:S02]  /*fb30*/  IMAD R0, R13, 0x36, RZ ;  /* 0x000000360d007824 */ /* 0x000fe400078e02ff */
[----:B------:R-:W4:Y:S01]  /*fb40*/  LDC R13, c[0x0][0x238] ;  /* 0x00008e00ff0d7b82 */ /* 0x000f220000000800 */
[----:B------:R2:W-:Y:S01]  /*fb50*/  STL [R1+0x1a04], R3 ;  /* 0x001a040301007387 */ /* 0x0005e20000100800 */
[----:B-1----:R-:W-:-:S03]  /*fb60*/  IMAD.WIDE R6, R0, 0x2, R22 ;  /* 0x0000000200067825 */ /* 0x002fc600078e0216 */
[----:B------:R-:W-:Y:S01]  /*fb70*/  STL [R1+0x1a10], R4 ;  /* 0x001a100401007387 */ /* 0x000fe20000100800 */
[----:B--2---:R-:W-:-:S03]  /*fb80*/  IMAD.WIDE R2, R8, 0x2, R16 ;  /* 0x0000000208027825 */ /* 0x004fc600078e0210 */
[----:B------:R1:W-:Y:S04]  /*fb90*/  STL [R1+0x1a0c], R5 ;  /* 0x001a0c0501007387 */ /* 0x0003e80000100800 */
[----:B------:R-:W-:Y:S04]  /*fba0*/  STL [R1+0x1a18], R2 ;  /* 0x001a180201007387 */ /* 0x000fe80000100800 */
[----:B------:R2:W-:Y:S01]  /*fbb0*/  STL [R1+0x1a14], R3 ;  /* 0x001a140301007387 */ /* 0x0005e20000100800 */
[----:B0-----:R-:W-:Y:S02]  /*fbc0*/  IMAD R8, R9, 0x35, RZ ;  /* 0x0000003509087824 */ /* 0x001fe400078e02ff */
[C---:B-1----:R-:W-:Y:S01]  /*fbd0*/  IMAD.WIDE R4, R0.reuse, 0x2, R18 ;  /* 0x0000000200047825 */ /* 0x042fe200078e0212 */
        /* <DEDUP_REMOVED lines=12> */
[----:B------:R-:W-:Y:S02]  /*fca0*/  IMAD R0, R11, 0x34, RZ ;  /* 0x000000340b007824 */ /* 0x000fe400078e02ff */
        /* <DEDUP_REMOVED lines=18> */
[----:B---3--:R-:W-:Y:S01]  /*fdd0*/  IMAD R8, R12, 0x33, RZ ;  /* 0x000000330c087824 */ /* 0x008fe200078e02ff */
        /* <DEDUP_REMOVED lines=260> */
[----:B------:R-:W-:Y:S02]  /*10e20*/  IMAD.SHL.U32 R0, R11, 0x20, RZ ;  /* 0x000000200b007824 */ /* 0x000fe400078e00ff */
        /* <DEDUP_REMOVED lines=351> */
[----:B------:R-:W-:Y:S04]  /*12420*/  STL [R1+0x1fdc], R9 ;  /* 0x001fdc0901007387 */ /* 0x000fe80000100800 */
[----:B------:R-:W-:Y:S04]  /*12430*/  STL [R1+0x1fe8], R2 ;  /* 0x001fe80201007387 */ /* 0x000fe80000100800 */
[----:B------:R0:W-:Y:S01]  /*12440*/  STL [R1+0x1fe4], R3 ;  /* 0x001fe40301007387 */ /* 0x0001e20000100800 */
[----:B---3--:R-:W-:-:S02]  /*12450*/  IMAD R8, R12, 0x7, RZ ;  /* 0x000000070c087824 */ /* 0x008fc400078e02ff */
[----:B------:R-:W1:Y:S01]  /*12460*/  LDC R12, c[0x0][0x238] ;  /* 0x00008e00ff0c7b82 */ /* 0x000e620000000800 */
[----:B------:R-:W-:Y:S01]  /*12470*/  STL [R1+0x1ff0], R4 ;  /* 0x001ff00401007387 */ /* 0x000fe20000100800 */
[----:B------:R-:W-:-:S04]  /*12480*/  IMAD.WIDE R6, R8, 0x2, R22 ;  /* 0x0000000208067825 */ /* 0x000fc800078e0216 */
[----:B0-----:R-:W-:Y:S01]  /*12490*/  IMAD.WIDE R2, R0, 0x2, R16 ;  /* 0x0000000200027825 */ /* 0x001fe200078e0210 */
[----:B------:R0:W-:Y:S04]  /*124a0*/  STL [R1+0x1fec], R5 ;  /* 0x001fec0501007387 */ /* 0x0001e80000100800 */
[----:B------:R-:W-:Y:S04]  /*124b0*/  STL [R1+0x1ff8], R2 ;  /* 0x001ff80201007387 */ /* 0x000fe80000100800 */
[----:B------:R3:W-:Y:S01]  /*124c0*/  STL [R1+0x1ff4], R3 ;  /* 0x001ff40301007387 */ /* 0x0007e20000100800 */
[----:B0-----:R-:W-:-:S03]  /*124d0*/  IMAD.WIDE R4, R8, 0x2, R18 ;  /* 0x0000000208047825 */ /* 0x001fc600078e0212 */
[----:B------:R-:W-:Y:S01]  /*124e0*/  STL [R1+0x2000], R6 ;  /* 0x0020000601007387 */ /* 0x000fe20000100800 */
[----:B---3--:R-:W-:-:S03]  /*124f0*/  IMAD.WIDE R2, R8, 0x2, R20 ;  /* 0x0000000208027825 */ /* 0x008fc600078e0214 */
[----:B------:R0:W-:Y:S04]  /*12500*/  STL [R1+0x1ffc], R7 ;  /* 0x001ffc0701007387 */ /* 0x0001e80000100800 */
[----:B------:R-:W-:Y:S01]  /*12510*/  STL [R1+0x2008], R2 ;  /* 0x0020080201007387 */ /* 0x000fe20000100800 */
[----:B----4-:R-:W-:Y:S02]  /*12520*/  IMAD R0, R13, 0x6, RZ ;  /* 0x000000060d007824 */ /* 0x010fe400078e02ff */
[----:B------:R-:W3:Y:S01]  /*12530*/  LDC R13, c[0x0][0x238] ;  /* 0x00008e00ff0d7b82 */ /* 0x000ee20000000800 */
[----:B------:R4:W-:Y:S01]  /*12540*/  STL [R1+0x2004], R3 ;  /* 0x0020040301007387 */ /* 0x0009e20000100800 */
[----:B0-----:R-:W-:-:S03]  /*12550*/  IMAD.WIDE R6, R0, 0x2, R22 ;  /* 0x0000000200067825 */ /* 0x001fc600078e0216 */
[----:B------:R-:W-:Y:S01]  /*12560*/  STL [R1+0x2010], R4 ;  /* 0x0020100401007387 */ /* 0x000fe20000100800 */
[----:B----4-:R-:W-:-:S03]  /*12570*/  IMAD.WIDE R2, R8, 0x2, R16 ;  /* 0x0000000208027825 */ /* 0x010fc600078e0210 */
[----:B------:R0:W-:Y:S04]  /*12580*/  STL [R1+0x200c], R5 ;  /* 0x00200c0501007387 */ /* 0x0001e80000100800 */
[----:B------:R-:W-:Y:S01]  /*12590*/  STL [R1+0x2018], R2 ;  /* 0x0020180201007387 */ /* 0x000fe20000100800 */
[----:B--2---:R-:W-:-:S03]  /*125a0*/  IMAD R11, R11, 0x5, RZ ;  /* 0x000000050b0b7824 */ /* 0x004fc600078e02ff */
[----:B------:R2:W-:Y:S01]  /*125b0*/  STL [R1+0x2014], R3 ;  /* 0x0020140301007387 */ /* 0x0005e20000100800 */
[----:B0-----:R-:W-:-:S03]  /*125c0*/  IMAD.WIDE R4, R0, 0x2, R18 ;  /* 0x0000000200047825 */ /* 0x001fc600078e0212 */
[----:B------:R-:W-:Y:S01]  /*125d0*/  STL [R1+0x2020], R6 ;  /* 0x0020200601007387 */ /* 0x000fe20000100800 */
[----:B--2---:R-:W-:-:S03]  /*125e0*/  IMAD.WIDE R2, R0, 0x2, R20 ;  /* 0x0000000200027825 */ /* 0x004fc600078e0214 */
[----:B------:R0:W-:Y:S01]  /*125f0*/  STL [R1+0x201c], R7 ;  /* 0x00201c0701007387 */ /* 0x0001e20000100800 */
[----:B------:R-:W-:-:S03]  /*12600*/  IMAD.WIDE R8, R11, 0x2, R22 ;  /* 0x000000020b087825 */ /* 0x000fc600078e0216 */
[----:B------:R-:W-:Y:S04]  /*12610*/  STL [R1+0x2028], R2 ;  /* 0x0020280201007387 */ /* 0x000fe80000100800 */
[----:B------:R2:W-:Y:S01]  /*12620*/  STL [R1+0x2024], R3 ;  /* 0x0020240301007387 */ /* 0x0005e20000100800 */
[----:B0-----:R-:W-:-:S03]  /*12630*/  IMAD.WIDE R6, R0, 0x2, R16 ;  /* 0x0000000200067825 */ /* 0x001fc600078e0210 */
[----:B------:R-:W-:Y:S04]  /*12640*/  STL [R1+0x2030], R4 ;  /* 0x0020300401007387 */ /* 0x000fe80000100800 */
[----:B------:R0:W-:Y:S01]  /*12650*/  STL [R1+0x202c], R5 ;  /* 0x00202c0501007387 */ /* 0x0001e20000100800 */
[----:B--2---:R-:W-:-:S03]  /*12660*/  IMAD.WIDE R2, R11, 0x2, R20 ;  /* 0x000000020b027825 */ /* 0x004fc600078e0214 */
[----:B------:R1:W-:Y:S04]  /*12670*/  STL [R1+0x2038], R6 ;  /* 0x0020380601007387 */ /* 0x0003e80000100800 */
[----:B------:R-:W-:Y:S01]  /*12680*/  STL [R1+0x2034], R7 ;  /* 0x0020340701007387 */ /* 0x000fe20000100800 */
[----:B0-----:R-:W-:-:S03]  /*12690*/  IMAD.WIDE R4, R11, 0x2, R18 ;  /* 0x000000020b047825 */ /* 0x001fc600078e0212 */
[----:B------:R0:W-:Y:S04]  /*126a0*/  STL [R1+0x2040], R8 ;  /* 0x0020400801007387 */ /* 0x0001e80000100800 */
[----:B------:R-:W-:Y:S01]  /*126b0*/  STL [R1+0x203c], R9 ;  /* 0x00203c0901007387 */ /* 0x000fe20000100800 */
[----:B-1----:R-:W-:Y:S02]  /*126c0*/  IMAD.SHL.U32 R6, R12, 0x4, RZ ;  /* 0x000000040c067824 */ /* 0x002fe400078e00ff */
[----:B---3--:R-:W-:Y:S01]  /*126d0*/  IMAD R0, R13, 0x3, RZ ;  /* 0x000000030d007824 */ /* 0x008fe200078e02ff */
[----:B------:R-:W-:Y:S01]  /*126e0*/  STL [R1+0x2048], R2 ;  /* 0x0020480201007387 */ /* 0x000fe20000100800 */
[----:B------:R-:W1:Y:S03]  /*126f0*/  LDC R12, c[0x0][0x238] ;  /* 0x00008e00ff0c7b82 */ /* 0x000e660000000800 */
[----:B------:R2:W-:Y:S04]  /*12700*/  STL [R1+0x2044], R3 ;  /* 0x0020440301007387 */ /* 0x0005e80000100800 */
[----:B------:R-:W-:Y:S01]  /*12710*/  STL [R1+0x2050], R4 ;  /* 0x0020500401007387 */ /* 0x000fe20000100800 */
[----:B0-----:R-:W0:Y:S03]  /*12720*/  LDC R8, c[0x0][0x238] ;  /* 0x00008e00ff087b82 */ /* 0x001e260000000800 */
[----:B------:R3:W-:Y:S01]  /*12730*/  STL [R1+0x204c], R5 ;  /* 0x00204c0501007387 */ /* 0x0007e20000100800 */
[----:B--2---:R-:W-:-:S04]  /*12740*/  IMAD.WIDE R2, R11, 0x2, R16 ;  /* 0x000000020b027825 */ /* 0x004fc800078e0210 */
[----:B------:R-:W2:Y:S01]  /*12750*/  LDC R11, c[0x0][0x238] ;  /* 0x00008e00ff0b7b82 */ /* 0x000ea20000000800 */
[----:B------:R-:W-:Y:S01]  /*12760*/  STL [R1+0x2058], R2 ;  /* 0x0020580201007387 */ /* 0x000fe20000100800 */
[----:B---3--:R-:W-:-:S03]  /*12770*/  IMAD.WIDE R4, R6, 0x2, R22 ;  /* 0x0000000206047825 */ /* 0x008fc600078e0216 */
[----:B------:R3:W-:Y:S03]  /*12780*/  STL [R1+0x2054], R3 ;  /* 0x0020540301007387 */ /* 0x0007e60000100800 */
[----:B------:R-:W4:Y:S01]  /*12790*/  LDC R13, c[0x0][0x238] ;  /* 0x00008e00ff0d7b82 */ /* 0x000f220000000800 */
[----:B------:R-:W-:Y:S04]  /*127a0*/  STL [R1+0x2060], R4 ;  /* 0x0020600401007387 */ /* 0x000fe80000100800 */
[----:B------:R1:W-:Y:S01]  /*127b0*/  STL [R1+0x205c], R5 ;  /* 0x00205c0501007387 */ /* 0x0003e20000100800 */
[----:B---3--:R-:W-:-:S05]  /*127c0*/  IMAD.WIDE R2, R6, 0x2, R20 ;  /* 0x0000000206027825 */ /* 0x008fca00078e0214 */
[----:B------:R-:W-:Y:S01]  /*127d0*/  STL [R1+0x2068], R2 ;  /* 0x0020680201007387 */ /* 0x000fe20000100800 */
[----:B-1----:R-:W-:-:S03]  /*127e0*/  IMAD.WIDE R4, R6, 0x2, R18 ;  /* 0x0000000206047825 */ /* 0x002fc600078e0212 */
[----:B------:R1:W-:Y:S01]  /*127f0*/  STL [R1+0x2064], R3 ;  /* 0x0020640301007387 */ /* 0x0003e20000100800 */
[----:B------:R-:W-:-:S03]  /*12800*/  IMAD.WIDE R6, R6, 0x2, R16 ;  /* 0x0000000206067825 */ /* 0x000fc600078e0210 */
[----:B------:R-:W-:Y:S04]  /*12810*/  STL [R1+0x2070], R4 ;  /* 0x0020700401007387 */ /* 0x000fe80000100800 */
[----:B------:R3:W-:Y:S01]  /*12820*/  STL [R1+0x206c], R5 ;  /* 0x00206c0501007387 */ /* 0x0007e20000100800 */
[----:B-1----:R-:W-:-:S03]  /*12830*/  IMAD.WIDE R2, R0, 0x2, R22 ;  /* 0x0000000200027825 */ /* 0x002fc600078e0216 */
[----:B------:R-:W-:Y:S04]  /*12840*/  STL [R1+0x2078], R6 ;  /* 0x0020780601007387 */ /* 0x000fe80000100800 */
[----:B------:R1:W-:Y:S04]  /*12850*/  STL [R1+0x2074], R7 ;  /* 0x0020740701007387 */ /* 0x0003e80000100800 */
[----:B------:R-:W-:Y:S01]  /*12860*/  STL [R1+0x2080], R2 ;  /* 0x0020800201007387 */ /* 0x000fe20000100800 */
[----:B---3--:R-:W-:-:S03]  /*12870*/  IMAD.WIDE R4, R0, 0x2, R18 ;  /* 0x0000000200047825 */ /* 0x008fc600078e0212 */
[----:B------:R3:W-:Y:S01]  /*12880*/  STL [R1+0x207c], R3 ;  /* 0x00207c0301007387 */ /* 0x0007e20000100800 */
[----:B0-----:R-:W-:Y:S02]  /*12890*/  IMAD.SHL.U32 R8, R8, 0x2, RZ ;  /* 0x0000000208087824 */ /* 0x001fe400078e00ff */
[----:B-1----:R-:W-:-:S04]  /*128a0*/  IMAD.WIDE R6, R0, 0x2, R16 ;  /* 0x0000000200067825 */ /* 0x002fc800078e0210 */
[----:B---3--:R-:W-:-:S05]  /*128b0*/  IMAD.WIDE R2, R0, 0x2, R20 ;  /* 0x0000000200027825 */ /* 0x008fca00078e0214 */
[----:B------:R-:W-:Y:S04]  /*128c0*/  STL [R1+0x2088], R2 ;  /* 0x0020880201007387 */ /* 0x000fe80000100800 */
        /* <DEDUP_REMOVED lines=8> */
[----:B------:R2:W-:Y:S01]  /*12950*/  STL [R1+0x209c], R3 ;  /* 0x00209c0301007387 */ /* 0x0005e20000100800 */
[----:B0-----:R-:W-:-:S03]  /*12960*/  IMAD.WIDE R6, R8, 0x2, R18 ;  /* 0x0000000208067825 */ /* 0x001fc600078e0212 */
[----:B------:R-:W-:Y:S01]  /*12970*/  STL [R1+0x20a8], R4 ;  /* 0x0020a80401007387 */ /* 0x000fe20000100800 */
[----:B------:R-:W-:-:S03]  /*12980*/  IMAD.WIDE R8, R8, 0x2, R16 ;  /* 0x0000000208087825 */ /* 0x000fc600078e0210 */
[----:B------:R0:W-:Y:S01]  /*12990*/  STL [R1+0x20a4], R5 ;  /* 0x0020a40501007387 */ /* 0x0001e20000100800 */
[----:B--2---:R-:W-:-:S03]  /*129a0*/  IMAD.WIDE R2, R11, 0x2, R22 ;  /* 0x000000020b027825 */ /* 0x004fc600078e0216 */
[----:B------:R-:W-:Y:S04]  /*129b0*/  STL [R1+0x20b0], R6 ;  /* 0x0020b00601007387 */ /* 0x000fe80000100800 */
[----:B------:R4:W-:Y:S01]  /*129c0*/  STL [R1+0x20ac], R7 ;  /* 0x0020ac0701007387 */ /* 0x0009e20000100800 */
[----:B0-----:R-:W-:-:S03]  /*129d0*/  IMAD.WIDE R4, R12, 0x2, R20 ;  /* 0x000000020c047825 */ /* 0x001fc600078e0214 */
[----:B------:R-:W-:Y:S04]  /*129e0*/  STL [R1+0x20b8], R8 ;  /* 0x0020b80801007387 */ /* 0x000fe80000100800 */
[----:B------:R-:W-:Y:S01]  /*129f0*/  STL [R1+0x20b4], R9 ;  /* 0x0020b40901007387 */ /* 0x000fe20000100800 */
[----:B----4-:R-:W-:-:S03]  /*12a00*/  IMAD.WIDE R6, R13, 0x2, R18 ;  /* 0x000000020d067825 */ /* 0x010fc600078e0212 */
[----:B------:R-:W-:Y:S04]  /*12a10*/  STL [R1+0x20c0], R2 ;  /* 0x0020c00201007387 */ /* 0x000fe80000100800 */
[----:B------:R0:W-:Y:S04]  /*12a20*/  STL [R1+0x20bc], R3 ;  /* 0x0020bc0301007387 */ /* 0x0001e80000100800 */
[----:B------:R-:W-:Y:S04]  /*12a30*/  STL [R1+0x20c8], R4 ;  /* 0x0020c80401007387 */ /* 0x000fe80000100800 */
[----:B------:R-:W-:Y:S01]  /*12a40*/  STL [R1+0x20c4], R5 ;  /* 0x0020c40501007387 */ /* 0x000fe20000100800 */
[----:B0-----:R-:W-:-:S03]  /*12a50*/  IMAD.WIDE R2, R14, 0x2, R16 ;  /* 0x000000020e027825 */ /* 0x001fc600078e0210 */
[----:B------:R-:W-:Y:S04]  /*12a60*/  STL [R1+0x20d0], R6 ;  /* 0x0020d00601007387 */ /* 0x000fe80000100800 */
[----:B------:R-:W-:Y:S04]  /*12a70*/  STL [R1+0x20cc], R7 ;  /* 0x0020cc0701007387 */ /* 0x000fe80000100800 */
[----:B------:R-:W-:Y:S04]  /*12a80*/  STL [R1+0x20d8], R2 ;  /* 0x0020d80201007387 */ /* 0x000fe80000100800 */
[----:B------:R0:W-:Y:S04]  /*12a90*/  STL [R1+0x20d4], R3 ;  /* 0x0020d40301007387 */ /* 0x0001e80000100800 */
[----:B------:R1:W-:Y:S04]  /*12aa0*/  STL [R1+0xb64], RZ ;  /* 0x000b64ff01007387 */ /* 0x0003e80000100800 */
        /* <DEDUP_REMOVED lines=151> */
[----:B------:R1:W-:Y:S01]  /*13420*/  STL [R1+0x43c], RZ ;  /* 0x00043cff01007387 */ /* 0x0003e20000100800 */
[----:B------:R-:W2:Y:S03]  /*13430*/  S2R R61, SR_TID.X ;  /* 0x00000000003d7919 */ /* 0x000ea60000002100 */
        /* <DEDUP_REMOVED lines=29> */
[----:B--2---:R-:W-:-:S03]  /*13610*/  LOP3.LUT R61, R61, 0x1f, RZ, 0xc0, !PT ;  /* 0x0000001f3d3d7812 */ /* 0x004fc600078ec0ff */
[----:B------:R1:W-:Y:S04]  /*13620*/  STL [R1+0x324], RZ ;  /* 0x000324ff01007387 */ /* 0x0003e80000100800 */
[----:B------:R1:W-:Y:S04]  /*13630*/  STL [R1+0x328], RZ ;  /* 0x000328ff01007387 */ /* 0x0003e80000100800 */
[----:B------:R1:W-:Y:S04]  /*13640*/  STL [R1+0x32c], RZ ;  /* 0x00032cff01007387 */ /* 0x0003e80000100800 */
[----:B------:R1:W-:Y:S04]  /*13650*/  STL [R1+0x300], RZ ;  /* 0x000300ff01007387 */ /* 0x0003e80000100800 */
[----:B------:R1:W-:Y:S01]  /*13660*/  STL [R1+0x304], RZ ;  /* 0x000304ff01007387 */ /* 0x0003e20000100800 */
[----:B0-----:R-:W-:-:S02]  /*13670*/  IMAD.SHL.U32 R3, R61, 0x2, RZ ;  /* 0x000000023d037824 */ /* 0x001fc400078e00ff */
[----:B------:R-:W0:Y:S01]  /*13680*/  LDC R61, c[0x0][0x23c] ;  /* 0x00008f00ff3d7b82 */ /* 0x000e220000000800 */
        /* <DEDUP_REMOVED lines=21> */
[----:B------:R-:W-:-:S03]  /*137e0*/  VIADD R60, R60, 0x7f ;  /* 0x0000007f3c3c7836 */ /* 0x000fc60000000000 */
[----:B------:R1:W-:Y:S04]  /*137f0*/  STL [R1+0x4dc], RZ ;  /* 0x0004dcff01007387 */ /* 0x0003e80000100800 */
[----:B------:R1:W-:Y:S04]  /*13800*/  STL [R1+0x450], RZ ;  /* 0x000450ff01007387 */ /* 0x0003e80000100800 */
[----:B------:R1:W-:Y:S04]  /*13810*/  STL [R1+0x454], RZ ;  /* 0x000454ff01007387 */ /* 0x0003e80000100800 */
[----:B------:R1:W-:Y:S01]  /*13820*/  STL [R1+0x458], RZ ;  /* 0x000458ff01007387 */ /* 0x0003e20000100800 */
[----:B0-----:R-:W-:-:S03]  /*13830*/  IMAD.SHL.U32 R2, R61, 0x80, RZ ;  /* 0x000000803d027824 */ /* 0x001fc600078e00ff */
[----:B------:R1:W-:Y:S01]  /*13840*/  STL [R1+0x45c], RZ ;  /* 0x00045cff01007387 */ /* 0x0003e20000100800 */
[----:B------:R-:W-:-:S03]  /*13850*/  SHF.R.S32.HI R61, RZ, 0x1f, R60 ;  /* 0x0000001fff3d7819 */ /* 0x000fc6000001143c */
[----:B------:R1:W-:Y:S04]  /*13860*/  STL [R1+0x310], RZ ;  /* 0x000310ff01007387 */ /* 0x0003e80000100800 */
[----:B------:R1:W-:Y:S04]  /*13870*/  STL [R1+0x314], RZ ;  /* 0x000314ff01007387 */ /* 0x0003e80000100800 */
[----:B------:R1:W-:Y:S04]  /*13880*/  STL [R1+0x318], RZ ;  /* 0x000318ff01007387 */ /* 0x0003e80000100800 */
[----:B------:R1:W-:Y:S01]  /*13890*/  STL [R1+0x31c], RZ ;  /* 0x00031cff01007387 */ /* 0x0003e20000100800 */
[----:B------:R-:W-:-:S03]  /*138a0*/  LEA.HI R61, R61, R60, RZ, 0x7 ;  /* 0x0000003c3d3d7211 */ /* 0x000fc600078f38ff */
[----:B------:R1:W-:Y:S04]  /*138b0*/  STL [R1+0x2d0], RZ ;  /* 0x0002d0ff01007387 */ /* 0x0003e80000100800 */
[----:B------:R1:W-:Y:S04]  /*138c0*/  STL [R1+0x2d4], RZ ;  /* 0x0002d4ff01007387 */ /* 0x0003e80000100800 */
[----:B------:R1:W-:Y:S04]  /*138d0*/  STL [R1+0x2d8], RZ ;  /* 0x0002d8ff01007387 */ /* 0x0003e80000100800 */
[----:B------:R1:W-:Y:S04]  /*138e0*/  STL [R1+0x2dc], RZ ;  /* 0x0002dcff01007387 */ /* 0x0003e80000100800 */
[----:B------:R1:W-:Y:S01]  /*138f0*/  STL [R1+0x2e0], RZ ;  /* 0x0002e0ff01007387 */ /* 0x0003e20000100800 */
[----:B------:R-:W-:-:S03]  /*13900*/  SHF.R.S32.HI R5, RZ, 0x7, R61 ;  /* 0x00000007ff057819 */ /* 0x000fc6000001143d */
[----:B------:R1:W-:Y:S04]  /*13910*/  STL [R1+0x2e4], RZ ;  /* 0x0002e4ff01007387 */ /* 0x0003e80000100800 */
[----:B------:R1:W-:Y:S04]  /*13920*/  STL [R1+0x2e8], RZ ;  /* 0x0002e8ff01007387 */ /* 0x0003e80000100800 */
[----:B------:R1:W-:Y:S04]  /*13930*/  STL [R1+0x2ec], RZ ;  /* 0x0002ecff01007387 */ /* 0x0003e80000100800 */
[----:B------:R1:W-:Y:S04]  /*13940*/  STL [R1+0x650], RZ ;  /* 0x000650ff01007387 */ /* 0x0003e80000100800 */
[----:B------:R1:W-:Y:S01]  /*13950*/  STL [R1+0x654], RZ ;  /* 0x000654ff01007387 */ /* 0x0003e20000100800 */
[----:B------:R-:W0:Y:S03]  /*13960*/  S2R R61, SR_TID.X ;  /* 0x00000000003d7919 */ /* 0x000e260000002100 */
        /* <DEDUP_REMOVED lines=28> */
[----:B0-----:R-:W-:-:S03]  /*13b30*/  LOP3.LUT R60, R61, 0x7, RZ, 0xc0, !PT ;  /* 0x000000073d3c7812 */ /* 0x001fc600078ec0ff */
[----:B------:R1:W-:Y:S04]  /*13b40*/  STL [R1+0x3d8], RZ ;  /* 0x0003d8ff01007387 */ /* 0x0003e80000100800 */
[----:B------:R1:W-:Y:S01]  /*13b50*/  STL [R1+0x3dc], RZ ;  /* 0x0003dcff01007387 */ /* 0x0003e20000100800 */
[----:B------:R-:W-:Y:S02]  /*13b60*/  IMAD R60, R60, 0x110, RZ ;  /* 0x000001103c3c7824 */ /* 0x000fe400078e02ff */
[C---:B------:R-:W-:Y:S02]  /*13b70*/  IMAD.SHL.U32 R58, R61.reuse, 0x2, RZ ;  /* 0x000000023d3a7824 */ /* 0x040fe400078e00ff */
[----:B------:R-:W-:Y:S01]  /*13b80*/  IMAD.SHL.U32 R10, R10, 0x80, RZ ;  /* 0x000000800a0a7824 */ /* 0x000fe200078e00ff */
[----:B------:R-:W-:Y:S01]  /*13b90*/  SHF.R.S32.HI R0, RZ, 0x1f, R2 ;  /* 0x0000001fff007819 */ /* 0x000fe20000011402 */
[----:B------:R-:W-:Y:S01]  /*13ba0*/  IMAD.SHL.U32 R59, R61, 0x80, RZ ;  /* 0x000000803d3b7824 */ /* 0x000fe200078e00ff */
[----:B------:R-:W-:-:S02]  /*13bb0*/  LOP3.LUT R61, R60, 0x10, R58, 0x78, !PT ;  /* 0x000000103c3d7812 */ /* 0x000fc400078e783a */
[----:B------:R-:W-:Y:S02]  /*13bc0*/  SHF.R.S32.HI R4, RZ, 0x1f, R10 ;  /* 0x0000001fff047819 */ /* 0x000fe4000001140a */
[----:B------:R-:W-:Y:S02]  /*13bd0*/  LOP3.LUT R60, R60, 0x30, R58, 0x78, !PT ;  /* 0x000000303c3c7812 */ /* 0x000fe400078e783a */
[----:B------:R-:W-:Y:S02]  /*13be0*/  SHF.L.U64.HI R0, R2, 0x1, R0 ;  /* 0x0000000102007819 */ /* 0x000fe40000010200 */
[----:B------:R-:W-:Y:S02]  /*13bf0*/  LOP3.LUT R61, R61, 0x800, R59, 0xf8, !PT ;  /* 0x000008003d3d7812 */ /* 0x000fe400078ef83b */
[----:B------:R-:W-:Y:S02]  /*13c00*/  SHF.L.U64.HI R2, R10, 0x1, R4 ;  /* 0x000000010a027819 */ /* 0x000fe40000010204 */
[----:B------:R-:W-:-:S02]  /*13c10*/  LOP3.LUT R4, R3, 0x10, RZ, 0x3c, !PT ;  /* 0x0000001003047812 */ /* 0x000fc400078e3cff */
[C---:B------:R-:W-:Y:S02]  /*13c20*/  LOP3.LUT R6, R3.reuse, 0x20, RZ, 0x3c, !PT ;  /* 0x0000002003067812 */ /* 0x040fe400078e3cff */
[----:B------:R-:W-:Y:S02]  /*13c30*/  LOP3.LUT R5, R3, 0x30, RZ, 0x3c, !PT ;  /* 0x0000003003057812 */ /* 0x000fe400078e3cff */
[----:B------:R-:W-:Y:S02]  /*13c40*/  LOP3.LUT R4, R60, 0x40, RZ, 0x3c, !PT ;  /* 0x000000403c047812 */ /* 0x000fe400078e3cff */
[C---:B------:R-:W-:Y:S02]  /*13c50*/  LOP3.LUT R6, R61.reuse, 0x20, RZ, 0x3c, !PT ;  /* 0x000000203d067812 */ /* 0x040fe400078e3cff */
[C---:B------:R-:W-:Y:S02]  /*13c60*/  LOP3.LUT R5, R61.reuse, 0x40, RZ, 0x3c, !PT ;  /* 0x000000403d057812 */ /* 0x040fe400078e3cff */
[----:B-1----:R-:W-:-:S07]  /*13c70*/  LOP3.LUT R4, R61, 0x60, RZ, 0x3c, !PT ;  /* 0x000000603d047812 */ /* 0x002fce00078e3cff */
.L_x_1:
[----:B0-----:R-:W2:Y:S01]  /*13c80*/  LDL.64 R4, [R1+0x628] ;  /* 0x0006280001047983 */ /* 0x001ea20000100a00 */
[----:B-----5:R-:W0:Y:S03]  /*13c90*/  LDC R29, c[0x0][0x230] ;  /* 0x00008c00ff1d7b82 */ /* 0x020e260000000800 */
[----:B--2---:R1:W-:Y:S04]  /*13ca0*/  STL [R1+0x40ac], R5 ;  /* 0x0040ac0501007387 */ /* 0x0043e80000100800 */
[----:B-1----:R-:W0:Y:S04]  /*13cb0*/  LDL R5, [R1+0xb64] ;  /* 0x000b640001057983 */ /* 0x002e280000100800 */
        /* <DEDUP_REMOVED lines=480> */
[----:B------:R-:W-:Y:S01]  /*15ac0*/  STL [R1+0x3828], R2 ;  /* 0x0038280201007387 */ /* 0x000fe20000100800 */
[----:B0-----:R-:W-:-:S03]  /*15ad0*/  IMAD R29, R5, -0x80, R29 ;  /* 0xffffff80051d7824 */ /* 0x001fc600078e021d */
[----:B------:R-:W-:Y:S04]  /*15ae0*/  STL [R1+0x3830], R2 ;  /* 0x0038300201007387 */ /* 0x000fe80000100800 */
[----:B------:R-:W-:Y:S04]  /*15af0*/  STL [R1+0x3838], R2 ;  /* 0x0038380201007387 */ /* 0x000fe80000100800 */
[----:B------:R0:W-:Y:S04]  /*15b00*/  STL [R1+0x2374], R0 ;  /* 0x0023740001007387 */ /* 0x0001e80000100800 */
[----:B0-----:R-:W2:Y:S04]  /*15b10*/  LDL.LU R0, [R1+0x1114] ;  /* 0x0011140001007983 */ /* 0x001ea80000300800 */
[----:B------:R-:W3:Y:S01]  /*15b20*/  LDL.LU R5, [R1+0x40ac] ;  /* 0x0040ac0001057983 */ /* 0x000ee20000300800 */
[----:B------:R-:W-:-:S02]  /*15b30*/  ISETP.GT.AND P0, PT, R29, RZ, PT ;  /* 0x000000ff1d00720c */ /* 0x000fc40003f04270 */
[----:B------:R-:W-:Y:S02]  /*15b40*/  PRMT R61, RZ, 0x7610, R61 ;  /* 0x00007610ff3d7816 */ /* 0x000fe4000000003d */
[----:B------:R-:W-:Y:S02]  /*15b50*/  PRMT R31, RZ, 0x7610, R31 ;  /* 0x00007610ff1f7816 */ /* 0x000fe4000000001f */
[----:B------:R-:W-:-:S07]  /*15b60*/  ISETP.GT.AND P1, PT, R29, 0x1, PT ;  /* 0x000000011d00780c */ /* 0x000fce0003f24270 */
[----:B---3--:R-:W3:Y:S04]  /*15b70*/  @P0 LDG.E.U16 R61, desc[UR6][R4.64] ;  /* 0x00000006043d0981 */ /* 0x008ee8000c1e1500 */
[----:B---3--:R0:W-:Y:S04]  /*15b80*/  STL [R1+0xb14], R61 ;  /* 0x000b143d01007387 */ /* 0x0081e80000100800 */
[----:B0-----:R-:W3:Y:S04]  /*15b90*/  LDL.LU R61, [R1+0x40a8] ;  /* 0x0040a800013d7983 */ /* 0x001ee80000300800 */
[----:B------:R-:W4:Y:S01]  /*15ba0*/  LDL.64 R4, [R1+0x620] ;  /* 0x0006200001047983 */ /* 0x000f220000100a00 */
[----:B---3--:R-:W-:-:S03]  /*15bb0*/  PRMT R61, RZ, 0x7610, R61 ;  /* 0x00007610ff3d7816 */ /* 0x008fc6000000003d */
[----:B----4-:R-:W3:Y:S04]  /*15bc0*/  @P0 LDG.E.U16 R31, desc[UR6][R4.64] ;  /* 0x00000006041f0981 */ /* 0x010ee8000c1e1500 */
        /* <DEDUP_REMOVED lines=12> */
[----:B------:R-:W4:Y:S04]  /*15c90*/  LDL R4, [R1+0x20d4] ;  /* 0x0020d40001047983 */ /* 0x000f280000100800 */
[----:B------:R-:W4:Y:S01]  /*15ca0*/  LDL R5, [R1+0x20d8] ;  /* 0x0020d80001057983 */ /* 0x000f220000100800 */
[----:B------:R-:W-:-:S02]  /*15cb0*/  ISETP.GT.AND P0, PT, R29, 0x2, PT ;  /* 0x000000021d00780c */ /* 0x000fc40003f04270 */
[----:B---3--:R-:W-:Y:S02]  /*15cc0*/  PRMT R31, RZ, 0x7610, R31 ;  /* 0x00007610ff1f7816 */ /* 0x008fe4000000001f */
[----:B----4-:R-:W-:-:S04]  /*15cd0*/  @P1 LOP3.LUT R5, R5, R4, RZ, 0x3c, !PT ;  /* 0x0000000405051212 */ /* 0x010fc800078e3cff */
[----:B------:R-:W-:-:S04]  /*15ce0*/  @P1 LOP3.LUT R4, R5, R4, RZ, 0x3c, !PT ;  /* 0x0000000405041212 */ /* 0x000fc800078e3cff */
[----:B------:R-:W-:-:S05]  /*15cf0*/  @P1 LOP3.LUT R5, R5, R4, RZ, 0x3c, !PT ;  /* 0x0000000405051212 */ /* 0x000fca00078e3cff */
[----:B------:R-:W3:Y:S04]  /*15d00*/  @P1 LDG.E.U16 R61, desc[UR6][R4.64] ;  /* 0x00000006043d1981 */ /* 0x000ee8000c1e1500 */
[----:B---3--:R0:W-:Y:S04]  /*15d10*/  STL [R1+0xb00], R61 ;  /* 0x000b003d01007387 */ /* 0x0081e80000100800 */
[----:B0-----:R-:W3:Y:S04]  /*15d20*/  LDL.LU R61, [R1+0x4098] ;  /* 0x00409800013d7983 */ /* 0x001ee80000300800 */
[----:B------:R-:W4:Y:S04]  /*15d30*/  LDL R4, [R1+0x20cc] ;  /* 0x0020cc0001047983 */ /* 0x000f280000100800 */
[----:B------:R-:W4:Y:S01]  /*15d40*/  LDL R5, [R1+0x20d0] ;  /* 0x0020d00001057983 */ /* 0x000f220000100800 */
[----:B---3--:R-:W-:-:S02]  /*15d50*/  PRMT R61, RZ, 0x7610, R61 ;  /* 0x00007610ff3d7816 */ /* 0x008fc4000000003d */
        /* <DEDUP_REMOVED lines=3401> */
[----:B------:R-:W4:Y:S02]  /*231f0*/  LDL R5, [R1+0x1550] ;  /* 0x0015500001057983 */ /* 0x000f240000100800 */
[----:B----4-:R-:W-:-:S04]  /*23200*/  @P1 LOP3.LUT R5, R5, R4, RZ, 0x3c, !PT ;  /* 0x0000000405051212 */ /* 0x010fc800078e3cff */
[----:B------:R-:W-:-:S04]  /*23210*/  @P1 LOP3.LUT R4, R5, R4, RZ, 0x3c, !PT ;  /* 0x0000000405041212 */ /* 0x000fc800078e3cff */
[----:B------:R-:W-:-:S05]  /*23220*/  @P1 LOP3.LUT R5, R5, R4, RZ, 0x3c, !PT ;  /* 0x0000000405051212 */ /* 0x000fca00078e3cff */
[----:B------:R-:W4:Y:S04]  /*23230*/  @P1 LDG.E.U16 R31, desc[UR6][R4.64] ;  /* 0x00000006041f1981 */ /* 0x000f28000c1e1500 */
[----:B----4-:R0:W-:Y:S04]  /*23240*/  STL [R1+0xbc], R31 ;  /* 0x0000bc1f01007387 */ /* 0x0101e80000100800 */
[----:B0-----:R-:W4:Y:S04]  /*23250*/  LDL.LU R31, [R1+0x3ad4] ;  /* 0x003ad400011f7983 */ /* 0x001f280000300800 */
[----:B------:R-:W2:Y:S04]  /*23260*/  LDL R4, [R1+0x1544] ;  /* 0x0015440001047983 */ /* 0x000ea80000100800 */
[----:B------:R-:W2:Y:S01]  /*23270*/  LDL R5, [R1+0x1548] ;  /* 0x0015480001057983 */ /* 0x000ea20000100800 */
[----:B----4-:R-:W-:-:S02]  /*23280*/  PRMT R31, RZ, 0x7610, R31 ;  /* 0x00007610ff1f7816 */ /* 0x010fc4000000001f */
[----:B--2---:R-:W-:-:S04]  /*23290*/  @P1 LOP3.LUT R5, R5, R4, RZ, 0x3c, !PT ;  /* 0x0000000405051212 */ /* 0x004fc800078e3cff */
[----:B------:R-:W-:-:S04]  /*232a0*/  @P1 LOP3.LUT R4, R5, R4, RZ, 0x3c, !PT ;  /* 0x0000000405041212 */ /* 0x000fc800078e3cff */
[----:B------:R-:W-:-:S05]  /*232b0*/  @P1 LOP3.LUT R5, R5, R4, RZ, 0x3c, !PT ;  /* 0x0000000405051212 */ /* 0x000fca00078e3cff */
[----:B------:R-:W2:Y:S04]  /*232c0*/  @P1 LDG.E.U16 R31, desc[UR6][R4.64] ;  /* 0x00000006041f1981 */ /* 0x000ea8000c1e1500 */
[----:B--2---:R0:W-:Y:S04]  /*232d0*/  STL [R1+0xb8], R31 ;  /* 0x0000b81f01007387 */ /* 0x0041e80000100800 */
[----:B0-----:R-:W2:Y:S04]  /*232e0*/  LDL.LU R31, [R1+0x3ad0] ;  /* 0x003ad000011f7983 */ /* 0x001ea80000300800 */
[----:B------:R-:W4:Y:S04]  /*232f0*/  LDL R4, [R1+0x153c] ;  /* 0x00153c0001047983 */ /* 0x000f280000100800 */
[----:B------:R-:W4:Y:S01]  /*23300*/  LDL R5, [R1+0x1540] ;  /* 0x0015400001057983 */ /* 0x000f220000100800 */
[----:B------:R-:W-:-:S02]  /*23310*/  ISETP.GT.AND P0, PT, R29, 0x5e, PT ;  /* 0x0000005e1d00780c */ /* 0x000fc40003f04270 */
[----:B--2---:R-:W-:Y:S02]  /*23320*/  PRMT R31, RZ, 0x7610, R31 ;  /* 0x00007610ff1f7816 */ /* 0x004fe4000000001f */
[----:B----4-:R-:W-:-:S04]  /*23330*/  @P1 LOP3.LUT R5, R5, R4, RZ, 0x3c, !PT ;  /* 0x0000000405051212 */ /* 0x010fc800078e3cff */
[----:B------:R-:W-:-:S04]  /*23340*/  @P1 LOP3.LUT R4, R5, R4, RZ, 0x3c, !PT ;  /* 0x0000000405041212 */ /* 0x000fc800078e3cff */
[----:B------:R-:W-:-:S05]  /*23350*/  @P1 LOP3.LUT R5, R5, R4, RZ, 0x3c, !PT ;  /* 0x0000000405051212 */ /* 0x000fca00078e3cff */
[----:B------:R-:W2:Y:S04]  /*23360*/  @P1 LDG.E.U16 R31, desc[UR6][R4.64] ;  /* 0x00000006041f1981 */ /* 0x000ea8000c1e1500 */
[----:B--2---:R0:W-:Y:S04]  /*23370*/  STL [R1+0xb4], R31 ;  /* 0x0000b41f01007387 */ /* 0x0041e80000100800 */
[----:B0-----:R-:W2:Y:S04]  /*23380*/  LDL.LU R31, [R1+0x3acc] ;  /* 0x003acc00011f7983 */ /* 0x001ea80000300800 */
[----:B------:R-:W4:Y:S04]  /*23390*/  LDL R4, [R1+0x1534] ;  /* 0x0015340001047983 */ /* 0x000f280000100800 */
[----:B------:R-:W4:Y:S01]  /*233a0*/  LDL R5, [R1+0x1538] ;  /* 0x0015380001057983 */ /* 0x000f220000100800 */
[----:B--2---:R-:W-:-:S02]  /*233b0*/  PRMT R31, RZ, 0x7610, R31 ;  /* 0x00007610ff1f7816 */ /* 0x004fc4000000001f */
        /* <DEDUP_REMOVED lines=45> */
[----:B------:R-:W-:-:S02]  /*23690*/  PRMT R60, RZ, 0x7610, R60 ;  /* 0x00007610ff3c7816 */ /* 0x000fc4000000003c */
        /* <DEDUP_REMOVED lines=8> */
[----:B------:R-:W-:-:S02]  /*23720*/  PRMT R59, RZ, 0x7610, R59 ;  /* 0x00007610ff3b7816 */ /* 0x000fc4000000003b */
[----:B--2---:R-:W-:-:S04]  /*23730*/  @P1 LOP3.LUT R5, R5, R4, RZ, 0x3c, !PT ;  /* 0x0000000405051212 */ /* 0x004fc800078e3cff */
[----:B------:R-:W-:-:S04]  /*23740*/  @P1 LOP3.LUT R4, R5, R4, RZ, 0x3c, !PT ;  /* 0x0000000405041212 */ /* 0x000fc800078e3cff */
[----:B------:R-:W-:-:S05]  /*23750*/  @P1 LOP3.LUT R5, R5, R4, RZ, 0x3c, !PT ;  /* 0x0000000405051212 */ /* 0x000fca00078e3cff */
[----:B------:R-:W2:Y:S04]  /*23760*/  @P1 LDG.E.U16 R59, desc[UR6][R4.64] ;  /* 0x00000006043b1981 */ /* 0x000ea8000c1e1500 */
[----:B--2---:R0:W-:Y:S04]  /*23770*/  STL [R1+0x6ec], R59 ;  /* 0x0006ec3b01007387 */ /* 0x0041e80000100800 */
[----:B0-----:R-:W2:Y:S04]  /*23780*/  LDL.LU R59, [R1+0x3ab0] ;  /* 0x003ab000013b7983 */ /* 0x001ea80000300800 */
[----:B------:R-:W3:Y:S04]  /*23790*/  LDL R4, [R1+0x14fc] ;  /* 0x0014fc0001047983 */ /* 0x000ee80000100800 */
[----:B------:R-:W3:Y:S01]  /*237a0*/  LDL R5, [R1+0x1500] ;  /* 0x0015000001057983 */ /* 0x000ee20000100800 */
[----:B------:R-:W-:-:S02]  /*237b0*/  PRMT R58, RZ, 0x7610, R58 ;  /* 0x00007610ff3a7816 */ /* 0x000fc4000000003a */
[----:B------:R-:W-:Y:S02]  /*237c0*/  ISETP.GT.AND P0, PT, R29, 0x60, PT ;  /* 0x000000601d00780c */ /* 0x000fe40003f04270 */
[----:B---3--:R-:W-:-:S04]  /*237d0*/  @P1 LOP3.LUT R5, R5, R4, RZ, 0x3c, !PT ;  /* 0x0000000405051212 */ /* 0x008fc800078e3cff */
        /* <DEDUP_REMOVED lines=35> */
[----:B------:R-:W-:Y:S02]  /*23a10*/  ISETP.GT.AND P1, PT, R29, 0x61, PT ;  /* 0x000000611d00780c */ /* 0x000fe40003f24270 */
        /* <DEDUP_REMOVED lines=36> */
[----:B------:R-:W-:Y:S02]  /*23c60*/  ISETP.GT.AND P0, PT, R29, 0x62, PT ;  /* 0x000000621d00780c */ /* 0x000fe40003f04270 */
        /* <DEDUP_REMOVED lines=272> */
[----:B------:R-:W2:Y:S04]  /*24d70*/  LDL R4, [R1+0x13cc] ;  /* 0x0013cc0001047983 */ /* 0x000ea80000100800 */
[----:B------:R-:W2:Y:S01]  /*24d80*/  LDL R5, [R1+0x13d0] ;  /* 0x0013d00001057983 */ /* 0x000ea20000100800 */
[----:B------:R-:W-:-:S03]  /*24d90*/  PRMT R20, RZ, 0x7610, R20 ;  /* 0x00007610ff147816 */ /* 0x000fc60000000014 */
[----:B----4-:R0:W-:Y:S04]  /*24da0*/  STL [R1+0x30], R31 ;  /* 0x0000301f01007387 */ /* 0x0101e80000100800 */
[----:B0-----:R-:W4:Y:S01]  /*24db0*/  LDL R31, [R1+0x13a8] ;  /* 0x0013a800011f7983 */ /* 0x001f220000100800 */
        /* <DEDUP_REMOVED lines=40> */
[----:B------:R-:W3:Y:S01]  /*25040*/  @P0 LDG.E.U16 R12, desc[UR6][R4.64] ;  /* 0x00000006040c0981 */ /* 0x000ee2000c1e1500 */
[----:B------:R-:W-:-:S03]  /*25050*/  PRMT R7, RZ, 0x7610, R7 ;  /* 0x00007610ff077816 */ /* 0x000fc60000000007 */
[----:B---3--:R0:W-:Y:S04]  /*25060*/  STL [R1+0x1c], R12 ;  /* 0x00001c0c01007387 */ /* 0x0081e80000100800 */
[----:B0-----:R-:W3:Y:S04]  /*25070*/  LDL.LU R12, [R1+0x3a08] ;  /* 0x003a0800010c7983 */ /* 0x001ee80000300800 */
[----:B------:R-:W4:Y:S01]  /*25080*/  LDL R5, [R1+0x13a4] ;  /* 0x0013a40001057983 */ /* 0x000f220000100800 */
[----:B------:R-:W-:-:S03]  /*25090*/  @P0 IMAD.MOV.U32 R4, RZ, RZ, R31 ;  /* 0x000000ffff040224 */ /* 0x000fc600078e001f */
[----:B------:R-:W2:Y:S04]  /*250a0*/  LDL R31, [R1+0x1380] ;  /* 0x00138000011f7983 */ /* 0x000ea80000100800 */
[----:B----4-:R-:W4:Y:S04]  /*250b0*/  @P0 LDG.E.U16 R7, desc[UR6][R4.64] ;  /* 0x0000000604070981 */ /* 0x010f28000c1e1500 */
[----:B----4-:R0:W-:Y:S04]  /*250c0*/  STL [R1+0x18], R7 ;  /* 0x0000180701007387 */ /* 0x0101e80000100800 */
[----:B0-----:R-:W4:Y:S04]  /*250d0*/  LDL.LU R7, [R1+0x3a04] ;  /* 0x003a040001077983 */ /* 0x001f280000300800 */
        /* <DEDUP_REMOVED lines=38> */
[----:B------:R-:W2:Y:S01]  /*25340*/  LDL R5, [R1+0x137c] ;  /* 0x00137c0001057983 */ /* 0x000ea20000100800 */
[----:B------:R-:W-:Y:S01]  /*25350*/  @P1 IMAD.MOV.U32 R4, RZ, RZ, R31 ;  /* 0x000000ffff041224 */ /* 0x000fe200078e001f */
[----:B------:R-:W-:-:S02]  /*25360*/  ISETP.GT.AND P0, PT, R29, 0x6c, PT ;  /* 0x0000006c1d00780c */ /* 0x000fc40003f04270 */
[----:B------:R-:W4:Y:S04]  /*25370*/  LDL R31, [R1+0x1358] ;  /* 0x00135800011f7983 */ /* 0x000f280000100800 */
[----:B--2---:R-:W2:Y:S04]  /*25380*/  @P1 LDG.E.U16 R45, desc[UR6][R4.64] ;  /* 0x00000006042d1981 */ /* 0x004ea8000c1e1500 */
        /* <DEDUP_REMOVED lines=36> */
[----:B------:R0:W3:Y:S04]  /*255d0*/  @P0 LDG.E.U16 R2, desc[UR6][R4.64] ;  /* 0x0000000604020981 */ /* 0x0000e8000c1e1500 */
[----:B------:R-:W4:Y:S01]  /*255e0*/  LDL R5, [R1+0x1354] ;  /* 0x0013540001057983 */ /* 0x000f220000100800 */
[----:B------:R-:W-:Y:S01]  /*255f0*/  PRMT R53, RZ, 0x7610, R53 ;  /* 0x00007610ff357816 */ /* 0x000fe20000000035 */
[----:B0-----:R-:W-:Y:S02]  /*25600*/  @P1 IMAD.MOV.U32 R4, RZ, RZ, R31 ;  /* 0x000000ffff041224 */ /* 0x001fe400078e001f */
[----:B---3--:R-:W-:Y:S04]  /*25610*/  STL [R1+0x39b4], R2 ;  /* 0x0039b40201007387 */ /* 0x008fe80000100800 */
[----:B------:R-:W3:Y:S04]  /*25620*/  LDL R31, [R1+0x1338] ;  /* 0x00133800011f7983 */ /* 0x000ee80000100800 */
[----:B----4-:R-:W4:Y:S04]  /*25630*/  @P1 LDG.E.U16 R53, desc[UR6][R4.64] ;  /* 0x0000000604351981 */ /* 0x010f28000c1e1500 */
[----:B----4-:R0:W-:Y:S04]  /*25640*/  STL [R1], R53 ;  /* 0x0000003501007387 */ /* 0x0101e80000100800 */
        /* <DEDUP_REMOVED lines=8> */
[----:B------:R-:W3:Y:S04]  /*256d0*/  LDL R4, [R1+0x1344] ;  /* 0x0013440001047983 */ /* 0x000ee80000100800 */
[----:B------:R-:W3:Y:S01]  /*256e0*/  LDL R5, [R1+0x1348] ;  /* 0x0013480001057983 */ /* 0x000ee20000100800 */
[----:B------:R-:W-:-:S03]  /*256f0*/  PRMT R60, RZ, 0x7610, R60 ;  /* 0x00007610ff3c7816 */ /* 0x000fc6000000003c */
[----:B--2---:R-:W-:Y:S01]  /*25700*/  STL [R1+0x39b8], R61 ;  /* 0x0039b83d01007387 */ /* 0x004fe20000100800 */
[----:B---3--:R-:W-:-:S04]  /*25710*/  @P1 LOP3.LUT R5, R5, R4, RZ, 0x3c, !PT ;  /* 0x0000000405051212 */ /* 0x008fc800078e3cff */
[----:B------:R-:W-:-:S04]  /*25720*/  @P1 LOP3.LUT R4, R5, R4, RZ, 0x3c, !PT ;  /* 0x0000000405041212 */ /* 0x000fc800078e3cff */
[----:B------:R-:W-:-:S05]  /*25730*/  @P1 LOP3.LUT R5, R5, R4, RZ, 0x3c, !PT ;  /* 0x0000000405051212 */ /* 0x000fca00078e3cff */
[----:B------:R-:W2:Y:S04]  /*25740*/  @P1 LDG.E.U16 R60, desc[UR6][R4.64] ;  /* 0x00000006043c1981 */ /* 0x000ea8000c1e1500 */
[----:B------:R-:W3:Y:S04]  /*25750*/  LDL R4, [R1+0x133c] ;  /* 0x00133c0001047983 */ /* 0x000ee80000100800 */
[----:B------:R-:W3:Y:S01]  /*25760*/  LDL R5, [R1+0x1340] ;  /* 0x0013400001057983 */ /* 0x000ee20000100800 */
[----:B------:R-:W-:-:S03]  /*25770*/  PRMT R59, RZ, 0x7610, R59 ;  /* 0x00007610ff3b7816 */ /* 0x000fc6000000003b */
[----:B--2---:R0:W-:Y:S04]  /*25780*/  STL [R1+0x39bc], R60 ;  /* 0x0039bc3c01007387 */ /* 0x0041e80000100800 */
[----:B0-----:R-:W2:Y:S01]  /*25790*/  LDL R60, [R1+0x1334] ;  /* 0x00133400013c7983 */ /* 0x001ea20000100800 */
[-C--:B---3--:R-:W-:Y:S02]  /*257a0*/  @P1 LOP3.LUT R5, R5, R4.reuse, RZ, 0x3c, !PT ;  /* 0x0000000405051212 */ /* 0x088fe400078e3cff */
[----:B------:R-:W-:Y:S02]  /*257b0*/  ISETP.GT.AND P0, PT, R29, 0x6e, PT ;  /* 0x0000006e1d00780c */ /* 0x000fe40003f04270 */
[----:B------:R-:W-:-:S04]  /*257c0*/  @P1 LOP3.LUT R4, R5, R4, RZ, 0x3c, !PT ;  /* 0x0000000405041212 */ /* 0x000fc800078e3cff */
[----:B------:R-:W-:-:S05]  /*257d0*/  @P1 LOP3.LUT R5, R5, R4, RZ, 0x3c, !PT ;  /* 0x0000000405051212 */ /* 0x000fca00078e3cff */
[----:B------:R0:W3:Y:S01]  /*257e0*/  @P1 LDG.E.U16 R59, desc[UR6][R4.64] ;  /* 0x00000006043b1981 */ /* 0x0000e2000c1e1500 */
[----:B------:R-:W-:Y:S01]  /*257f0*/  PRMT R58, RZ, 0x7610, R58 ;  /* 0x00007610ff3a7816 */ /* 0x000fe2000000003a */
[----:B0-----:R-:W-:Y:S02]  /*25800*/  @P0 IMAD.MOV.U32 R4, RZ, RZ, R31 ;  /* 0x000000ffff040224 */ /* 0x001fe400078e001f */
[----:B--2---:R-:W-:-:S05]  /*25810*/  @P0 IMAD.MOV.U32 R5, RZ, RZ, R60 ;  /* 0x000000ffff050224 */ /* 0x004fca00078e003c */
[----:B------:R0:W2:Y:S04]  /*25820*/  @P0 LDG.E.U16 R58, desc[UR6][R4.64] ;  /* 0x00000006043a0981 */ /* 0x0000a8000c1e1500 */
[----:B---3--:R1:W-:Y:S04]  /*25830*/  STL [R1+0x39c0], R59 ;  /* 0x0039c03b01007387 */ /* 0x0083e80000100800 */
[----:B------:R-:W0:Y:S04]  /*25840*/  LDL R4, [R1+0x132c] ;  /* 0x00132c0001047983 */ /* 0x000e280000100800 */
[----:B------:R-:W0:Y:S01]  /*25850*/  LDL R5, [R1+0x1330] ;  /* 0x0013300001057983 */ /* 0x000e220000100800 */
[----:B------:R-:W-:-:S03]  /*25860*/  PRMT R57, RZ, 0x7610, R57 ;  /* 0x00007610ff397816 */ /* 0x000fc60000000039 */
[----:B------:R-:W3:Y:S04]  /*25870*/  LDL R60, [R1+0x1314] ;  /* 0x00131400013c7983 */ /* 0x000ee80000100800 */
[----:B------:R-:W4:Y:S04]  /*25880*/  LDL R31, [R1+0x1318] ;  /* 0x00131800011f7983 */ /* 0x000f280000100800 */
[----:B-1----:R-:W3:Y:S01]  /*25890*/  LDL R59, [R1+0x1328] ;  /* 0x00132800013b7983 */ /* 0x002ee20000100800 */
[----:B0-----:R-:W-:-:S04]  /*258a0*/  @P0 LOP3.LUT R5, R5, R4, RZ, 0x3c, !PT ;  /* 0x0000000405050212 */ /* 0x001fc800078e3cff */
[----:B------:R-:W-:-:S04]  /*258b0*/  @P0 LOP3.LUT R4, R5, R4, RZ, 0x3c, !PT ;  /* 0x0000000405040212 */ /* 0x000fc800078e3cff */
[----:B------:R-:W-:Y:S01]  /*258c0*/  @P0 LOP3.LUT R5, R5, R4, RZ, 0x3c, !PT ;  /* 0x0000000405050212 */ /* 0x000fe200078e3cff */
[----:B--2---:R-:W-:Y:S04]  /*258d0*/  STL [R1+0x3974], R58 ;  /* 0x0039743a01007387 */ /* 0x004fe80000100800 */
[----:B------:R3:W2:Y:S04]  /*258e0*/  @P0 LDG.E.U16 R57, desc[UR6][R4.64] ;  /* 0x0000000604390981 */ /* 0x0006a8000c1e1500 */
[----:B------:R-:W4:Y:S01]  /*258f0*/  LDL R5, [R1+0x1324] ;  /* 0x0013240001057983 */ /* 0x000f220000100800 */
[----:B------:R-:W-:Y:S01]  /*25900*/  PRMT R56, RZ, 0x7610, R56 ;  /* 0x00007610ff387816 */ /* 0x000fe20000000038 */
[----:B---3--:R-:W-:-:S02]  /*25910*/  @P0 IMAD.MOV.U32 R4, RZ, RZ, R59 ;  /* 0x000000ffff040224 */ /* 0x008fc400078e003b */
[----:B--2---:R0:W-:Y:S01]  /*25920*/  STL [R1+0x3978], R57 ;  /* 0x0039783901007387 */ /* 0x0041e20000100800 */
[----:B------:R-:W-:Y:S02]  /*25930*/  ISETP.GT.AND P1, PT, R29, 0x6f, PT ;  /* 0x0000006f1d00780c */ /* 0x000fe40003f24270 */
[----:B------:R-:W-:Y:S02]  /*25940*/  PRMT R55, RZ, 0x7610, R55 ;  /* 0x00007610ff377816 */ /* 0x000fe40000000037 */
[----:B------:R-:W-:Y:S01]  /*25950*/  PRMT R3, RZ, 0x7610, R3 ;  /* 0x00007610ff037816 */ /* 0x000fe20000000003 */
[----:B------:R-:W2:Y:S04]  /*25960*/  LDL R59, [R1+0x1308] ;  /* 0x00130800013b7983 */ /* 0x000ea80000100800 */
[----:B----4-:R1:W3:Y:S04]  /*25970*/  @P0 LDG.E.U16 R56, desc[UR6][R4.64] ;  /* 0x0000000604380981 */ /* 0x0102e8000c1e1500 */
[----:B0-----:R-:W4:Y:S04]  /*25980*/  LDL R57, [R1+0x1310] ;  /* 0x0013100001397983 */ /* 0x001f280000100800 */
[----:B------:R-:W1:Y:S04]  /*25990*/  LDL R4, [R1+0x131c] ;  /* 0x00131c0001047983 */ /* 0x000e680000100800 */
[----:B------:R-:W1:Y:S02]  /*259a0*/  LDL R5, [R1+0x1320] ;  /* 0x0013200001057983 */ /* 0x000e640000100800 */
[----:B-1----:R-:W-:-:S04]  /*259b0*/  @P0 LOP3.LUT R5, R5, R4, RZ, 0x3c, !PT ;  /* 0x0000000405050212 */ /* 0x002fc800078e3cff */
[----:B------:R-:W-:-:S04]  /*259c0*/  @P0 LOP3.LUT R4, R5, R4, RZ, 0x3c, !PT ;  /* 0x0000000405040212 */ /* 0x000fc800078e3cff */
[----:B------:R-:W-:-:S05]  /*259d0*/  @P0 LOP3.LUT R5, R5, R4, RZ, 0x3c, !PT ;  /* 0x0000000405050212 */ /* 0x000fca00078e3cff */
[----:B------:R0:W2:Y:S02]  /*259e0*/  @P0 LDG.E.U16 R55, desc[UR6][R4.64] ;  /* 0x0000000604370981 */ /* 0x0000a4000c1e1500 */
[----:B0-----:R-:W-:Y:S02]  /*259f0*/  @P1 IMAD.MOV.U32 R4, RZ, RZ, R31 ;  /* 0x000000ffff041224 */ /* 0x001fe400078e001f */
[----:B------:R-:W-:-:S05]  /*25a00*/  @P1 IMAD.MOV.U32 R5, RZ, RZ, R60 ;  /* 0x000000ffff051224 */ /* 0x000fca00078e003c */
[----:B------:R-:W4:Y:S04]  /*25a10*/  @P1 LDG.E.U16 R3, desc[UR6][R4.64] ;  /* 0x0000000604031981 */ /* 0x000f28000c1e1500 */
[----:B---3--:R0:W-:Y:S04]  /*25a20*/  STL [R1+0x397c], R56 ;  /* 0x00397c3801007387 */ /* 0x0081e80000100800 */
[----:B--2---:R-:W-:Y:S04]  /*25a30*/  STL [R1+0x3980], R55 ;  /* 0x0039803701007387 */ /* 0x004fe80000100800 */
[----:B------:R-:W2:Y:S04]  /*25a40*/  LDL R60, [R1+0x12f4] ;  /* 0x0012f400013c7983 */ /* 0x000ea80000100800 */
[----:B------:R-:W3:Y:S04]  /*25a50*/  LDL R31, [R1+0x12f8] ;  /* 0x0012f800011f7983 */ /* 0x000ee80000100800 */
[----:B----4-:R-:W-:Y:S04]  /*25a60*/  STL [R1+0x210], R3 ;  /* 0x0002100301007387 */ /* 0x010fe80000100800 */
[----:B------:R-:W4:Y:S01]  /*25a70*/  LDL R5, [R1+0x130c] ;  /* 0x00130c0001057983 */ /* 0x000f220000100800 */
[----:B0-----:R-:W-:Y:S01]  /*25a80*/  PRMT R56, RZ, 0x7610, R56 ;  /* 0x00007610ff387816 */ /* 0x001fe20000000038 */
[----:B------:R-:W-:Y:S01]  /*25a90*/  @P1 IMAD.MOV.U32 R4, RZ, RZ, R57 ;  /* 0x000000ffff041224 */ /* 0x000fe200078e0039 */
[----:B------:R-:W-:Y:S01]  /*25aa0*/  PRMT R58, RZ, 0x7610, R58 ;  /* 0x00007610ff3a7816 */ /* 0x000fe2000000003a */
[----:B------:R-:W2:Y:S04]  /*25ab0*/  LDL R57, [R1+0x12ec] ;  /* 0x0012ec0001397983 */ /* 0x000ea80000100800 */
[----:B----4-:R0:W4:Y:S04]  /*25ac0*/  @P1 LDG.E.U16 R56, desc[UR6][R4.64] ;  /* 0x0000000604381981 */ /* 0x010128000c1e1500 */
[----:B------:R-:W3:Y:S01]  /*25ad0*/  LDL R5, [R1+0x1304] ;  /* 0x0013040001057983 */ /* 0x000ee20000100800 */
[----:B0-----:R-:W-:-:S03]  /*25ae0*/  @P1 IMAD.MOV.U32 R4, RZ, RZ, R59 ;  /* 0x000000ffff041224 */ /* 0x001fc600078e003b */
[----:B----4-:R0:W-:Y:S01]  /*25af0*/  STL [R1+0x208], R56 ;  /* 0x0002083801007387 */ /* 0x0101e20000100800 */
[----:B------:R-:W-:Y:S02]  /*25b00*/  ISETP.GT.AND P0, PT, R29, 0x70, PT ;  /* 0x000000701d00780c */ /* 0x000fe40003f04270 */
[----:B------:R-:W-:Y:S02]  /*25b10*/  PRMT R61, RZ, 0x7610, R61 ;  /* 0x00007610ff3d7816 */ /* 0x000fe4000000003d */
[----:B------:R-:W-:Y:S01]  /*25b20*/  PRMT R54, RZ, 0x7610, R54 ;  /* 0x00007610ff367816 */ /* 0x000fe20000000036 */
[----:B------:R-:W4:Y:S04]  /*25b30*/  LDL R59, [R1+0x12e4] ;  /* 0x0012e400013b7983 */ /* 0x000f280000100800 */
[----:B---3--:R1:W3:Y:S04]  /*25b40*/  @P1 LDG.E.U16 R58, desc[UR6][R4.64] ;  /* 0x00000006043a1981 */ /* 0x0082e8000c1e1500 */
[----:B0-----:R-:W4:Y:S04]  /*25b50*/  LDL R56, [R1+0x12f0] ;  /* 0x0012f00001387983 */ /* 0x001f280000100800 */
[----:B------:R-:W1:Y:S04]  /*25b60*/  LDL R4, [R1+0x12fc] ;  /* 0x0012fc0001047983 */ /* 0x000e680000100800 */
[----:B------:R-:W1:Y:S02]  /*25b70*/  LDL R5, [R1+0x1300] ;  /* 0x0013000001057983 */ /* 0x000e640000100800 */
[----:B-1----:R-:W-:-:S04]  /*25b80*/  @P1 LOP3.LUT R5, R5, R4, RZ, 0x3c, !PT ;  /* 0x0000000405051212 */ /* 0x002fc800078e3cff */
[----:B------:R-:W-:-:S04]  /*25b90*/  @P1 LOP3.LUT R4, R5, R4, RZ, 0x3c, !PT ;  /* 0x0000000405041212 */ /* 0x000fc800078e3cff */
[----:B------:R-:W-:-:S05]  /*25ba0*/  @P1 LOP3.LUT R5, R5, R4, RZ, 0x3c, !PT ;  /* 0x0000000405051212 */ /* 0x000fca00078e3cff */
[----:B------:R0:W4:Y:S02]  /*25bb0*/  @P1 LDG.E.U16 R61, desc[UR6][R4.64] ;  /* 0x00000006043d1981 */ /* 0x000124000c1e1500 */
[----:B0-----:R-:W-:Y:S02]  /*25bc0*/  @P0 IMAD.MOV.U32 R4, RZ, RZ, R31 ;  /* 0x000000ffff040224 */ /* 0x001fe400078e001f */
[----:B--2---:R-:W-:-:S05]  /*25bd0*/  @P0 IMAD.MOV.U32 R5, RZ, RZ, R60 ;  /* 0x000000ffff050224 */ /* 0x004fca00078e003c */
[----:B------:R4:W2:Y:S04]  /*25be0*/  @P0 LDG.E.U16 R54, desc[UR6][R4.64] ;  /* 0x0000000604360981 */ /* 0x0008a8000c1e1500 */
[----:B---3--:R0:W-:Y:S01]  /*25bf0*/  STL [R1+0x200], R58 ;  /* 0x0002003a01007387 */ /* 0x0081e20000100800 */
[----:B------:R-:W-:-:S03]  /*25c00*/  PRMT R52, RZ, 0x7610, R52 ;  /* 0x00007610ff347816 */ /* 0x000fc60000000034 */
[----:B------:R-:W3:Y:S04]  /*25c10*/  LDL R60, [R1+0x12dc] ;  /* 0x0012dc00013c7983 */ /* 0x000ee80000100800 */
[----:B------:R-:W3:Y:S04]  /*25c20*/  LDL R31, [R1+0x12e0] ;  /* 0x0012e000011f7983 */ /* 0x000ee80000100800 */
[----:B0-----:R-:W3:Y:S01]  /*25c30*/  LDL R58, [R1+0x12e8] ;  /* 0x0012e800013a7983 */ /* 0x001ee20000100800 */
[----:B----4-:R-:W-:Y:S02]  /*25c40*/  @P0 IMAD.MOV.U32 R4, RZ, RZ, R56 ;  /* 0x000000ffff040224 */ /* 0x010fe400078e0038 */
[----:B------:R-:W-:-:S05]  /*25c50*/  @P0 IMAD.MOV.U32 R5, RZ, RZ, R57 ;  /* 0x000000ffff050224 */ /* 0x000fca00078e0039 */
[----:B------:R0:W4:Y:S01]  /*25c60*/  @P0 LDG.E.U16 R52, desc[UR6][R4.64] ;  /* 0x0000000604340981 */ /* 0x000122000c1e1500 */
[----:B------:R-:W-:-:S03]  /*25c70*/  PRMT R50, RZ, 0x7610, R50 ;  /* 0x00007610ff327816 */ /* 0x000fc60000000032 */
[----:B--2---:R1:W-:Y:S04]  /*25c80*/  STL [R1+0x39c4], R54 ;  /* 0x0039c43601007387 */ /* 0x0043e80000100800 */
[----:B------:R-:W2:Y:S04]  /*25c90*/  LDL R57, [R1+0x12d4] ;  /* 0x0012d40001397983 */ /* 0x000ea80000100800 */
[----:B------:R-:W2:Y:S01]  /*25ca0*/  LDL R56, [R1+0x12d8] ;  /* 0x0012d80001387983 */ /* 0x000ea20000100800 */
[----:B0-----:R-:W-:Y:S01]  /*25cb0*/  @P0 IMAD.MOV.U32 R5, RZ, RZ, R59 ;  /* 0x000000ffff050224 */ /* 0x001fe200078e003b */
[----:B------:R-:W-:-:S02]  /*25cc0*/  PRMT R48, RZ, 0x7610, R48 ;  /* 0x00007610ff307816 */ /* 0x000fc40000000030 */
[----:B------:R-:W-:Y:S01]  /*25cd0*/  ISETP.GT.AND P1, PT, R29, 0x71, PT ;  /* 0x000000711d00780c */ /* 0x000fe20003f24270 */
[----:B---3--:R-:W-:-:S05]  /*25ce0*/  @P0 IMAD.MOV.U32 R4, RZ, RZ, R58 ;  /* 0x000000ffff040224 */ /* 0x008fca00078e003a */
[----:B------:R0:W3:Y:S04]  /*25cf0*/  @P0 LDG.E.U16 R50, desc[UR6][R4.64] ;  /* 0x0000000604320981 */ /* 0x0000e8000c1e1500 */
[----:B----4-:R-:W-:Y:S04]  /*25d00*/  STL [R1+0x39c8], R52 ;  /* 0x0039c83401007387 */ /* 0x010fe80000100800 */
[----:B------:R-:W4:Y:S04]  /*25d10*/  LDL R59, [R1+0x12cc] ;  /* 0x0012cc00013b7983 */ /* 0x000f280000100800 */
[----:B------:R-:W4:Y:S01]  /*25d20*/  LDL R58, [R1+0x12d0] ;  /* 0x0012d000013a7983 */ /* 0x000f220000100800 */
[----:B0-----:R-:W-:-:S02]  /*25d30*/  @P0 IMAD.MOV.U32 R4, RZ, RZ, R31 ;  /* 0x000000ffff040224 */ /* 0x001fc400078e001f */
[----:B------:R-:W-:-:S05]  /*25d40*/  @P0 IMAD.MOV.U32 R5, RZ, RZ, R60 ;  /* 0x000000ffff050224 */ /* 0x000fca00078e003c */
[----:B------:R2:W4:Y:S01]  /*25d50*/  @P0 LDG.E.U16 R48, desc[UR6][R4.64] ;  /* 0x0000000604300981 */ /* 0x000522000c1e1500 */
[----:B------:R-:W-:Y:S01]  /*25d60*/  PRMT R46, RZ, 0x7610, R46 ;  /* 0x00007610ff2e7816 */ /* 0x000fe2000000002e */
[----:B--2---:R-:W-:Y:S02]  /*25d70*/  @P1 IMAD.MOV.U32 R5, RZ, RZ, R57 ;  /* 0x000000ffff051224 */ /* 0x004fe400078e0039 */
[----:B------:R-:W-:-:S05]  /*25d80*/  @P1 IMAD.MOV.U32 R4, RZ, RZ, R56 ;  /* 0x000000ffff041224 */ /* 0x000fca00078e0038 */
[----:B------:R4:W2:Y:S01]  /*25d90*/  @P1 LDG.E.U16 R46, desc[UR6][R4.64] ;  /* 0x00000006042e1981 */ /* 0x0008a2000c1e1500 */
[----:B------:R-:W-:-:S03]  /*25da0*/  PRMT R44, RZ, 0x7610, R44 ;  /* 0x00007610ff2c7816 */ /* 0x000fc6000000002c */
[----:B---3--:R-:W-:Y:S04]  /*25db0*/  STL [R1+0x39cc], R50 ;  /* 0x0039cc3201007387 */ /* 0x008fe80000100800 */
[----:B-1----:R-:W3:Y:S04]  /*25dc0*/  LDL R54, [R1+0x12c4] ;  /* 0x0012c40001367983 */ /* 0x002ee80000100800 */
[----:B------:R-:W3:Y:S01]  /*25dd0*/  LDL R31, [R1+0x12c8] ;  /* 0x0012c800011f7983 */ /* 0x000ee20000100800 */
[----:B----4-:R-:W-:Y:S02]  /*25de0*/  @P1 IMAD.MOV.U32 R4, RZ, RZ, R58 ;  /* 0x000000ffff041224 */ /* 0x010fe400078e003a */
[----:B------:R-:W-:-:S05]  /*25df0*/  @P1 IMAD.MOV.U32 R5, RZ, RZ, R59 ;  /* 0x000000ffff051224 */ /* 0x000fca00078e003b */
[----:B------:R3:W4:Y:S04]  /*25e00*/  @P1 LDG.E.U16 R44, desc[UR6][R4.64] ;  /* 0x00000006042c1981 */ /* 0x000728000c1e1500 */
[----:B------:R-:W-:Y:S04]  /*25e10*/  STL [R1+0x39d0], R48 ;  /* 0x0039d03001007387 */ /* 0x000fe80000100800 */
[----:B------:R0:W-:Y:S04]  /*25e20*/  STL [R1+0x1f8], R61 ;  /* 0x0001f83d01007387 */ /* 0x0001e80000100800 */
[----:B------:R-:W4:Y:S04]  /*25e30*/  LDL R60, [R1+0x12c0] ;  /* 0x0012c000013c7983 */ /* 0x000f280000100800 */
[----:B------:R-:W4:Y:S04]  /*25e40*/  LDL R57, [R1+0x12b4] ;  /* 0x0012b40001397983 */ /* 0x000f280000100800 */
[----:B------:R-:W4:Y:S04]  /*25e50*/  LDL R56, [R1+0x12b8] ;  /* 0x0012b80001387983 */ /* 0x000f280000100800 */
[----:B0-----:R-:W4:Y:S04]  /*25e60*/  LDL R61, [R1+0x12bc] ;  /* 0x0012bc00013d7983 */ /* 0x001f280000100800 */
[----:B--2---:R-:W-:Y:S04]  /*25e70*/  STL [R1+0x39d4], R46 ;  /* 0x0039d42e01007387 */ /* 0x004fe80000100800 */
[----:B------:R-:W2:Y:S04]  /*25e80*/  LDL R59, [R1+0x12ac] ;  /* 0x0012ac00013b7983 */ /* 0x000ea80000100800 */
[----:B------:R-:W2:Y:S01]  /*25e90*/  LDL R58, [R1+0x12b0] ;  /* 0x0012b000013a7983 */ /* 0x000ea20000100800 */
[----:B------:R-:W-:-:S02]  /*25ea0*/  PRMT R42, RZ, 0x7610, R42 ;  /* 0x00007610ff2a7816 */ /* 0x000fc4000000002a */
[----:B------:R-:W-:Y:S02]  /*25eb0*/  ISETP.GT.AND P0, PT, R29, 0x72, PT ;  /* 0x000000721d00780c */ /* 0x000fe40003f04270 */
[----:B------:R-:W-:Y:S01]  /*25ec0*/  PRMT R40, RZ, 0x7610, R40 ;  /* 0x00007610ff287816 */ /* 0x000fe20000000028 */
[----:B---3--:R-:W-:Y:S02]  /*25ed0*/  @P1 IMAD.MOV.U32 R5, RZ, RZ, R54 ;  /* 0x000000ffff051224 */ /* 0x008fe400078e0036 */
[----:B------:R-:W-:-:S05]  /*25ee0*/  @P1 IMAD.MOV.U32 R4, RZ, RZ, R31 ;  /* 0x000000ffff041224 */ /* 0x000fca00078e001f */
[----:B------:R0:W3:Y:S04]  /*25ef0*/  @P1 LDG.E.U16 R42, desc[UR6][R4.64] ;  /* 0x00000006042a1981 */ /* 0x0000e8000c1e1500 */
[----:B----4-:R-:W-:Y:S04]  /*25f00*/  STL [R1+0x39d8], R44 ;  /* 0x0039d82c01007387 */ /* 0x010fe80000100800 */
[----:B------:R-:W4:Y:S04]  /*25f10*/  LDL R54, [R1+0x12a4] ;  /* 0x0012a40001367983 */ /* 0x000f280000100800 */
[----:B------:R-:W3:Y:S01]  /*25f20*/  LDL R31, [R1+0x12a8] ;  /* 0x0012a800011f7983 */ /* 0x000ee20000100800 */
[----:B------:R-:W-:Y:S01]  /*25f30*/  PRMT R38, RZ, 0x7610, R38 ;  /* 0x00007610ff267816 */ /* 0x000fe20000000026 */
[----:B0-----:R-:W-:-:S02]  /*25f40*/  @P1 IMAD.MOV.U32 R4, RZ, RZ, R60 ;  /* 0x000000ffff041224 */ /* 0x001fc400078e003c */
[----:B------:R-:W-:-:S05]  /*25f50*/  @P1 IMAD.MOV.U32 R5, RZ, RZ, R61 ;  /* 0x000000ffff051224 */ /* 0x000fca00078e003d */
[----:B------:R0:W3:Y:S01]  /*25f60*/  @P1 LDG.E.U16 R40, desc[UR6][R4.64] ;  /* 0x0000000604281981 */ /* 0x0000e2000c1e1500 */
[----:B------:R-:W-:Y:S01]  /*25f70*/  PRMT R37, RZ, 0x7610, R37 ;  /* 0x00007610ff257816 */ /* 0x000fe20000000025 */
[----:B0-----:R-:W-:Y:S02]  /*25f80*/  @P0 IMAD.MOV.U32 R4, RZ, RZ, R56 ;  /* 0x000000ffff040224 */ /* 0x001fe400078e0038 */
[----:B------:R-:W-:-:S05]  /*25f90*/  @P0 IMAD.MOV.U32 R5, RZ, RZ, R57 ;  /* 0x000000ffff050224 */ /* 0x000fca00078e0039 */
[----:B------:R2:W3:Y:S02]  /*25fa0*/  @P0 LDG.E.U16 R38, desc[UR6][R4.64] ;  /* 0x0000000604260981 */ /* 0x0004e4000c1e1500 */
[----:B--2---:R-:W-:Y:S02]  /*25fb0*/  @P0 IMAD.MOV.U32 R5, RZ, RZ, R59 ;  /* 0x000000ffff050224 */ /* 0x004fe400078e003b */
[----:B------:R-:W-:-:S05]  /*25fc0*/  @P0 IMAD.MOV.U32 R4, RZ, RZ, R58 ;  /* 0x000000ffff040224 */ /* 0x000fca00078e003a */
[----:B------:R4:W2:Y:S01]  /*25fd0*/  @P0 LDG.E.U16 R37, desc[UR6][R4.64] ;  /* 0x0000000604250981 */ /* 0x0008a2000c1e1500 */
[----:B------:R-:W-:Y:S01]  /*25fe0*/  PRMT R36, RZ, 0x7610, R36 ;  /* 0x00007610ff247816 */ /* 0x000fe20000000024 */
[----:B----4-:R-:W-:Y:S02]  /*25ff0*/  @P0 IMAD.MOV.U32 R5, RZ, RZ, R54 ;  /* 0x000000ffff050224 */ /* 0x010fe400078e0036 */
[----:B---3--:R-:W-:Y:S01]  /*26000*/  @P0 IMAD.MOV.U32 R4, RZ, RZ, R31 ;  /* 0x000000ffff040224 */ /* 0x008fe200078e001f */
[----:B------:R-:W-:Y:S04]  /*26010*/  STL [R1+0x39dc], R42 ;  /* 0x0039dc2a01007387 */ /* 0x000fe80000100800 */
[----:B------:R-:W3:Y:S04]  /*26020*/  LDL R57, [R1+0x129c] ;  /* 0x00129c0001397983 */ /* 0x000ee80000100800 */
[----:B------:R-:W4:Y:S04]  /*26030*/  LDL R56, [R1+0x12a0] ;  /* 0x0012a00001387983 */ /* 0x000f280000100800 */
[----:B------:R3:W4:Y:S04]  /*26040*/  @P0 LDG.E.U16 R36, desc[UR6][R4.64] ;  /* 0x0000000604240981 */ /* 0x000728000c1e1500 */
[----:B------:R-:W-:Y:S04]  /*26050*/  STL [R1+0x3984], R38 ;  /* 0x0039842601007387 */ /* 0x000fe80000100800 */
[----:B------:R-:W4:Y:S04]  /*26060*/  LDL R61, [R1+0x1294] ;  /* 0x00129400013d7983 */ /* 0x000f280000100800 */
[----:B------:R-:W4:Y:S04]  /*26070*/  LDL R60, [R1+0x1298] ;  /* 0x00129800013c7983 */ /* 0x000f280000100800 */
[----:B--2---:R-:W-:Y:S04]  /*26080*/  STL [R1+0x3988], R37 ;  /* 0x0039882501007387 */ /* 0x004fe80000100800 */
[----:B------:R-:W2:Y:S04]  /*26090*/  LDL R59, [R1+0x128c] ;  /* 0x00128c00013b7983 */ /* 0x000ea80000100800 */
[----:B------:R-:W2:Y:S04]  /*260a0*/  LDL R54, [R1+0x1290] ;  /* 0x0012900001367983 */ /* 0x000ea80000100800 */
[----:B------:R-:W2:Y:S04]  /*260b0*/  LDL R58, [R1+0x1284] ;  /* 0x00128400013a7983 */ /* 0x000ea80000100800 */
[----:B------:R-:W2:Y:S01]  /*260c0*/  LDL R31, [R1+0x1288] ;  /* 0x00128800011f7983 */ /* 0x000ea20000100800 */
[----:B------:R-:W-:-:S02]  /*260d0*/  ISETP.GT.AND P1, PT, R29, 0x73, PT ;  /* 0x000000731d00780c */ /* 0x000fc40003f24270 */
[----:B------:R-:W-:Y:S01]  /*260e0*/  PRMT R35, RZ, 0x7610, R35 ;  /* 0x00007610ff237816 */ /* 0x000fe20000000023 */
[----:B---3--:R-:W-:Y:S02]  /*260f0*/  @P0 IMAD.MOV.U32 R5, RZ, RZ, R57 ;  /* 0x000000ffff050224 */ /* 0x008fe400078e0039 */
[----:B----4-:R-:W-:Y:S01]  /*26100*/  @P0 IMAD.MOV.U32 R4, RZ, RZ, R56 ;  /* 0x000000ffff040224 */ /* 0x010fe200078e0038 */
[----:B------:R0:W-:Y:S04]  /*26110*/  STL [R1+0x398c], R36 ;  /* 0x00398c2401007387 */ /* 0x0001e80000100800 */
[----:B------:R-:W3:Y:S04]  /*26120*/  LDL R57, [R1+0x127c] ;  /* 0x00127c0001397983 */ /* 0x000ee80000100800 */
[----:B------:R-:W4:Y:S04]  /*26130*/  LDL R56, [R1+0x1280] ;  /* 0x0012800001387983 */ /* 0x000f280000100800 */
[----:B------:R1:W3:Y:S01]  /*26140*/  @P0 LDG.E.U16 R35, desc[UR6][R4.64] ;  /* 0x0000000604230981 */ /* 0x0002e2000c1e1500 */
[----:B------:R-:W-:-:S02]  /*26150*/  PRMT R2, RZ, 0x7610, R2 ;  /* 0x00007610ff027816 */ /* 0x000fc40000000002 */
[----:B0-----:R-:W-:Y:S02]  /*26160*/  PRMT R36, RZ, 0x7610, R36 ;  /* 0x00007610ff247816 */ /* 0x001fe40000000024 */
[----:B------:R-:W-:Y:S01]  /*26170*/  PRMT R30, RZ, 0x7610, R30 ;  /* 0x00007610ff1e7816 */ /* 0x000fe2000000001e */
[----:B-1----:R-:W-:Y:S02]  /*26180*/  @P1 IMAD.MOV.U32 R5, RZ, RZ, R61 ;  /* 0x000000ffff051224 */ /* 0x002fe400078e003d */
[----:B------:R-:W-:-:S05]  /*26190*/  @P1 IMAD.MOV.U32 R4, RZ, RZ, R60 ;  /* 0x000000ffff041224 */ /* 0x000fca00078e003c */
[----:B------:R2:W3:Y:S02]  /*261a0*/  @P1 LDG.E.U16 R36, desc[UR6][R4.64] ;  /* 0x0000000604241981 */ /* 0x0004e4000c1e1500 */
[----:B--2---:R-:W-:Y:S02]  /*261b0*/  @P1 IMAD.MOV.U32 R5, RZ, RZ, R59 ;  /* 0x000000ffff051224 */ /* 0x004fe400078e003b */
[----:B------:R-:W-:-:S05]  /*261c0*/  @P1 IMAD.MOV.U32 R4, RZ, RZ, R54 ;  /* 0x000000ffff041224 */ /* 0x000fca00078e0036 */
[----:B------:R0:W2:Y:S02]  /*261d0*/  @P1 LDG.E.U16 R2, desc[UR6][R4.64] ;  /* 0x0000000604021981 */ /* 0x0000a4000c1e1500 */
[----:B0-----:R-:W-:Y:S02]  /*261e0*/  @P1 IMAD.MOV.U32 R4, RZ, RZ, R31 ;  /* 0x000000ffff041224 */ /* 0x001fe400078e001f */
[----:B------:R-:W-:-:S05]  /*261f0*/  @P1 IMAD.MOV.U32 R5, RZ, RZ, R58 ;  /* 0x000000ffff051224 */ /* 0x000fca00078e003a */
[----:B------:R4:W2:Y:S01]  /*26200*/  @P1 LDG.E.U16 R30, desc[UR6][R4.64] ;  /* 0x00000006041e1981 */ /* 0x0008a2000c1e1500 */
[----:B------:R-:W-:Y:S01]  /*26210*/  PRMT R55, RZ, 0x7610, R55 ;  /* 0x00007610ff377816 */ /* 0x000fe20000000037 */
[----:B----4-:R-:W-:Y:S02]  /*26220*/  @P1 IMAD.MOV.U32 R4, RZ, RZ, R56 ;  /* 0x000000ffff041224 */ /* 0x010fe400078e0038 */
[----:B---3--:R-:W-:Y:S01]  /*26230*/  @P1 IMAD.MOV.U32 R5, RZ, RZ, R57 ;  /* 0x000000ffff051224 */ /* 0x008fe200078e0039 */
[----:B------:R0:W-:Y:S04]  /*26240*/  STL [R1+0x3990], R35 ;  /* 0x0039902301007387 */ /* 0x0001e80000100800 */
[----:B------:R-:W3:Y:S04]  /*26250*/  @P1 LDG.E.U16 R55, desc[UR6][R4.64] ;  /* 0x0000000604371981 */ /* 0x000ee8000c1e1500 */
[----:B------:R1:W-:Y:S04]  /*26260*/  STL [R1+0x1c8], R36 ;  /* 0x0001c82401007387 */ /* 0x0003e80000100800 */
[----:B0-----:R-:W4:Y:S04]  /*26270*/  LDL R35, [R1+0x1278] ;  /* 0x0012780001237983 */ /* 0x001f280000100800 */
[----:B------:R-:W4:Y:S04]  /*26280*/  LDL R54, [R1+0x126c] ;  /* 0x00126c0001367983 */ /* 0x000f280000100800 */
[----:B-1----:R-:W4:Y:S04]  /*26290*/  LDL R36, [R1+0x1274] ;  /* 0x0012740001247983 */ /* 0x002f280000100800 */
[----:B--2---:R0:W-:Y:S04]  /*262a0*/  STL [R1+0x1bc], R2 ;  /* 0x0001bc0201007387 */ /* 0x0041e80000100800 */
[----:B------:R-:W2:Y:S04]  /*262b0*/  LDL R31, [R1+0x1264] ;  /* 0x00126400011f7983 */ /* 0x000ea80000100800 */
[----:B0-----:R-:W2:Y:S04]  /*262c0*/  LDL R2, [R1+0x1270] ;  /* 0x0012700001027983 */ /* 0x001ea80000100800 */
[----:B------:R0:W-:Y:S01]  /*262d0*/  STL [R1+0x1b0], R30 ;  /* 0x0001b01e01007387 */ /* 0x0001e20000100800 */
[----:B------:R-:W-:-:S03]  /*262e0*/  ISETP.GT.AND P0, PT, R29, 0x74, PT ;  /* 0x000000741d00780c */ /* 0x000fc60003f04270 */
[----:B------:R-:W2:Y:S04]  /*262f0*/  LDL R56, [R1+0x125c] ;  /* 0x00125c0001387983 */ /* 0x000ea80000100800 */
[----:B0-----:R-:W2:Y:S01]  /*26300*/  LDL R30, [R1+0x1268] ;  /* 0x00126800011e7983 */ /* 0x001ea20000100800 */
[----:B------:R-:W-:-:S03]  /*26310*/  PRMT R34, RZ, 0x7610, R34 ;  /* 0x00007610ff227816 */ /* 0x000fc60000000022 */
[----:B---3--:R0:W-:Y:S04]  /*26320*/  STL [R1+0x1a8], R55 ;  /* 0x0001a83701007387 */ /* 0x0081e80000100800 */
[----:B0-----:R-:W3:Y:S01]  /*26330*/  LDL R55, [R1+0x1260] ;  /* 0x0012600001377983 */ /* 0x001ee20000100800 */
[----:B----4-:R-:W-:-:S03]  /*26340*/  @P0 IMAD.MOV.U32 R4, RZ, RZ, R35 ;  /* 0x000000ffff040224 */ /* 0x010fc600078e0023 */
[----:B------:R-:W4:Y:S01]  /*26350*/  LDL R35, [R1+0x1258] ;  /* 0x0012580001237983 */ /* 0x000f220000100800 */
[----:B------:R-:W-:-:S03]  /*26360*/  @P0 IMAD.MOV.U32 R5, RZ, RZ, R36 ;  /* 0x000000ffff050224 */ /* 0x000fc600078e0024 */
[----:B------:R-:W4:Y:S04]  /*26370*/  LDL R36, [R1+0x1254] ;  /* 0x0012540001247983 */ /* 0x000f280000100800 */
[----:B------:R0:W4:Y:S01]  /*26380*/  @P0 LDG.E.U16 R34, desc[UR6][R4.64] ;  /* 0x0000000604220981 */ /* 0x000122000c1e1500 */
[----:B------:R-:W-:Y:S01]  /*26390*/  PRMT R33, RZ, 0x7610, R33 ;  /* 0x00007610ff217816 */ /* 0x000fe20000000021 */
[----:B0-----:R-:W-:Y:S02]  /*263a0*/  @P0 IMAD.MOV.U32 R5, RZ, RZ, R54 ;  /* 0x000000ffff050224 */ /* 0x001fe400078e0036 */
[----:B------:R-:W4:Y:S01]  /*263b0*/  LDL R54, [R1+0x124c] ;  /* 0x00124c0001367983 */ /* 0x000f220000100800 */
[----:B--2---:R-:W-:-:S03]  /*263c0*/  @P0 IMAD.MOV.U32 R4, RZ, RZ, R2 ;  /* 0x000000ffff040224 */ /* 0x004fc600078e0002 */
[----:B------:R-:W2:Y:S04]  /*263d0*/  LDL R2, [R1+0x1250] ;  /* 0x0012500001027983 */ /* 0x000ea80000100800 */
[----:B------:R0:W2:Y:S02]  /*263e0*/  @P0 LDG.E.U16 R33, desc[UR6][R4.64] ;  /* 0x0000000604210981 */ /* 0x0000a4000c1e1500 */
[----:B0-----:R-:W-:Y:S02]  /*263f0*/  @P0 IMAD.MOV.U32 R5, RZ, RZ, R31 ;  /* 0x000000ffff050224 */ /* 0x001fe400078e001f */
[----:B------:R-:W2:Y:S01]  /*26400*/  LDL R31, [R1+0x1244] ;  /* 0x00124400011f7983 */ /* 0x000ea20000100800 */
[----:B------:R-:W-:-:S03]  /*26410*/  @P0 IMAD.MOV.U32 R4, RZ, RZ, R30 ;  /* 0x000000ffff040224 */ /* 0x000fc600078e001e */
[----:B------:R-:W2:Y:S01]  /*26420*/  LDL R30, [R1+0x1248] ;  /* 0x00124800011e7983 */ /* 0x000ea20000100800 */
[----:B------:R-:W-:Y:S02]  /*26430*/  PRMT R32, RZ, 0x7610, R32 ;  /* 0x00007610ff207816 */ /* 0x000fe40000000020 */
[----:B------:R-:W-:Y:S02]  /*26440*/  ISETP.GT.AND P1, PT, R29, 0x75, PT ;  /* 0x000000751d00780c */ /* 0x000fe40003f24270 */
[----:B------:R-:W-:Y:S02]  /*26450*/  PRMT R28, RZ, 0x7610, R28 ;  /* 0x00007610ff1c7816 */ /* 0x000fe4000000001c */
[----:B------:R3:W2:Y:S01]  /*26460*/  @P0 LDG.E.U16 R32, desc[UR6][R4.64] ;  /* 0x0000000604200981 */ /* 0x0006a2000c1e1500 */
[----:B------:R-:W-:Y:S01]  /*26470*/  PRMT R19, RZ, 0x7610, R19 ;  /* 0x00007610ff137816 */ /* 0x000fe20000000013 */
[----:B---3--:R-:W-:Y:S02]  /*26480*/  @P0 IMAD.MOV.U32 R4, RZ, RZ, R55 ;  /* 0x000000ffff040224 */ /* 0x008fe400078e0037 */
[----:B------:R-:W-:Y:S01]  /*26490*/  @P0 IMAD.MOV.U32 R5, RZ, RZ, R56 ;  /* 0x000000ffff050224 */ /* 0x000fe200078e0038 */
[----:B------:R-:W3:Y:S04]  /*264a0*/  LDL R55, [R1+0x1240] ;  /* 0x0012400001377983 */ /* 0x000ee80000100800 */
[----:B------:R-:W3:Y:S04]  /*264b0*/  LDL R56, [R1+0x123c] ;  /* 0x00123c0001387983 */ /* 0x000ee80000100800 */
[----:B------:R4:W3:Y:S02]  /*264c0*/  @P0 LDG.E.U16 R28, desc[UR6][R4.64] ;  /* 0x00000006041c0981 */ /* 0x0008e4000c1e1500 */
[----:B----4-:R-:W-:-:S02]  /*264d0*/  @P1 IMAD.MOV.U32 R4, RZ, RZ, R35 ;  /* 0x000000ffff041224 */ /* 0x010fc400078e0023 */
        /* <DEDUP_REMOVED lines=11> */
[----:B------:R-:W-:Y:S01]  /*26590*/  @P1 IMAD.MOV.U32 R4, RZ, RZ, R30 ;  /* 0x000000ffff041224 */ /* 0x000fe200078e001e */
[----:B------:R-:W2:Y:S04]  /*265a0*/  LDL R31, [R1+0x1224] ;  /* 0x00122400011f7983 */ /* 0x000ea80000100800 */
[----:B------:R-:W2:Y:S01]  /*265b0*/  LDL R30, [R1+0x1228] ;  /* 0x00122800011e7983 */ /* 0x000ea20000100800 */
[----:B------:R-:W-:-:S02]  /*265c0*/  PRMT R17, RZ, 0x7610, R17 ;  /* 0x00007610ff117816 */ /* 0x000fc40000000011 */
[----:B------:R-:W-:Y:S02]  /*265d0*/  ISETP.GT.AND P0, PT, R29, 0x76, PT ;  /* 0x000000761d00780c */ /* 0x000fe40003f04270 */
[----:B------:R-:W-:Y:S02]  /*265e0*/  PRMT R16, RZ, 0x7610, R16 ;  /* 0x00007610ff107816 */ /* 0x000fe40000000010 */
[----:B------:R3:W2:Y:S01]  /*265f0*/  @P1 LDG.E.U16 R17, desc[UR6][R4.64] ;  /* 0x0000000604111981 */ /* 0x0006a2000c1e1500 */
[----:B------:R-:W-:Y:S01]  /*26600*/  PRMT R11, RZ, 0x7610, R11 ;  /* 0x00007610ff0b7816 */ /* 0x000fe2000000000b */
[----:B---3--:R-:W-:Y:S02]  /*26610*/  @P1 IMAD.MOV.U32 R4, RZ, RZ, R55 ;  /* 0x000000ffff041224 */ /* 0x008fe400078e0037 */
[----:B------:R-:W-:-:S05]  /*26620*/  @P1 IMAD.MOV.U32 R5, RZ, RZ, R56 ;  /* 0x000000ffff051224 */ /* 0x000fca00078e0038 */
[----:B------:R4:W3:Y:S01]  /*26630*/  @P1 LDG.E.U16 R16, desc[UR6][R4.64] ;  /* 0x0000000604101981 */ /* 0x0008e2000c1e1500 */
[----:B------:R-:W-:Y:S01]  /*26640*/  PRMT R10, RZ, 0x7610, R10 ;  /* 0x00007610ff0a7816 */ /* 0x000fe2000000000a */
[----:B----4-:R-:W-:Y:S02]  /*26650*/  @P0 IMAD.MOV.U32 R4, RZ, RZ, R35 ;  /* 0x000000ffff040224 */ /* 0x010fe400078e0023 */
[----:B------:R-:W-:Y:S01]  /*26660*/  @P0 IMAD.MOV.U32 R5, RZ, RZ, R36 ;  /* 0x000000ffff050224 */ /* 0x000fe200078e0024 */
[----:B------:R-:W4:Y:S04]  /*26670*/  LDL R35, [R1+0x1220] ;  /* 0x0012200001237983 */ /* 0x000f280000100800 */
[----:B------:R-:W3:Y:S04]  /*26680*/  LDL R36, [R1+0x121c] ;  /* 0x00121c0001247983 */ /* 0x000ee80000100800 */
[----:B------:R0:W3:Y:S02]  /*26690*/  @P0 LDG.E.U16 R11, desc[UR6][R4.64] ;  /* 0x00000006040b0981 */ /* 0x0000e4000c1e1500 */
[----:B0-----:R-:W-:Y:S01]  /*266a0*/  @P0 IMAD.MOV.U32 R5, RZ, RZ, R54 ;  /* 0x000000ffff050224 */ /* 0x001fe200078e0036 */
[----:B------:R-:W-:Y:S01]  /*266b0*/  PRMT R9, RZ, 0x7610, R9 ;  /* 0x00007610ff097816 */ /* 0x000fe20000000009 */
[----:B--2---:R-:W-:-:S05]  /*266c0*/  @P0 IMAD.MOV.U32 R4, RZ, RZ, R2 ;  /* 0x000000ffff040224 */ /* 0x004fca00078e0002 */
        /* <DEDUP_REMOVED lines=8> */
[----:B------:R-:W3:Y:S04]  /*26750*/  LDL R54, [R1+0x1214] ;  /* 0x0012140001367983 */ /* 0x000ee80000100800 */
[----:B------:R-:W4:Y:S04]  /*26760*/  LDL R2, [R1+0x1218] ;  /* 0x0012180001027983 */ /* 0x000f280000100800 */
[----:B------:R3:W4:Y:S04]  /*26770*/  @P0 LDG.E.U16 R8, desc[UR6][R4.64] ;  /* 0x0000000604080981 */ /* 0x000728000c1e1500 */
[----:B--2---:R1:W-:Y:S04]  /*26780*/  STL [R1+0x3998], R10 ;  /* 0x0039980a01007387 */ /* 0x0043e80000100800 */
[----:B------:R-:W2:Y:S04]  /*26790*/  LDL R31, [R1+0x120c] ;  /* 0x00120c00011f7983 */ /* 0x000ea80000100800 */
[----:B------:R-:W2:Y:S04]  /*267a0*/  LDL R30, [R1+0x1210] ;  /* 0x00121000011e7983 */ /* 0x000ea80000100800 */
[----:B------:R-:W-:Y:S04]  /*267b0*/  STL [R1+0x399c], R9 ;  /* 0x00399c0901007387 */ /* 0x000fe80000100800 */
[----:B0-----:R-:W2:Y:S04]  /*267c0*/  LDL R11, [R1+0x1204] ;  /* 0x00120400010b7983 */ /* 0x001ea80000100800 */
[----:B-1----:R-:W2:Y:S01]  /*267d0*/  LDL R10, [R1+0x1208] ;  /* 0x00120800010a7983 */ /* 0x002ea20000100800 */
[----:B------:R-:W-:-:S03]  /*267e0*/  ISETP.GT.AND P1, PT, R29, 0x77, PT ;  /* 0x000000771d00780c */ /* 0x000fc60003f24270 */
[----:B------:R-:W2:Y:S04]  /*267f0*/  LDL R36, [R1+0x11f4] ;  /* 0x0011f40001247983 */ /* 0x000ea80000100800 */
[----:B------:R-:W2:Y:S01]  /*26800*/  LDL R35, [R1+0x11f8] ;  /* 0x0011f80001237983 */ /* 0x000ea20000100800 */
[----:B------:R-:W-:Y:S02]  /*26810*/  PRMT R52, RZ, 0x7610, R52 ;  /* 0x00007610ff347816 */ /* 0x000fe40000000034 */
[----:B------:R-:W-:-:S03]  /*26820*/  PRMT R50, RZ, 0x7610, R50 ;  /* 0x00007610ff327816 */ /* 0x000fc60000000032 */
[----:B---3--:R-:W-:Y:S02]  /*26830*/  @P1 IMAD.MOV.U32 R5, RZ, RZ, R54 ;  /* 0x000000ffff051224 */ /* 0x008fe400078e0036 */
[----:B----4-:R-:W-:Y:S01]  /*26840*/  @P1 IMAD.MOV.U32 R4, RZ, RZ, R2 ;  /* 0x000000ffff041224 */ /* 0x010fe200078e0002 */
[----:B------:R0:W-:Y:S04]  /*26850*/  STL [R1+0x39a0], R8 ;  /* 0x0039a00801007387 */ /* 0x0001e80000100800 */
[----:B------:R-:W3:Y:S04]  /*26860*/  LDL R2, [R1+0x11f0] ;  /* 0x0011f00001027983 */ /* 0x000ee80000100800 */
[----:B------:R2:W4:Y:S04]  /*26870*/  @P1 LDG.E.U16 R52, desc[UR6][R4.64] ;  /* 0x0000000604341981 */ /* 0x000528000c1e1500 */
[----:B0-----:R-:W4:Y:S01]  /*26880*/  LDL R8, [R1+0x11ec] ;  /* 0x0011ec0001087983 */ /* 0x001f220000100800 */
[----:B--2---:R-:W-:-:S02]  /*26890*/  @P1 IMAD.MOV.U32 R5, RZ, RZ, R31 ;  /* 0x000000ffff051224 */ /* 0x004fc400078e001f */
[----:B------:R-:W-:Y:S01]  /*268a0*/  @P1 IMAD.MOV.U32 R4, RZ, RZ, R30 ;  /* 0x000000ffff041224 */ /* 0x000fe200078e001e */
[----:B------:R-:W2:Y:S04]  /*268b0*/  LDL R31, [R1+0x11e4] ;  /* 0x0011e400011f7983 */ /* 0x000ea80000100800 */
[----:B------:R-:W2:Y:S04]  /*268c0*/  LDL R30, [R1+0x11e8] ;  /* 0x0011e800011e7983 */ /* 0x000ea80000100800 */
[----:B------:R0:W2:Y:S02]  /*268d0*/  @P1 LDG.E.U16 R50, desc[UR6][R4.64] ;  /* 0x0000000604321981 */ /* 0x0000a4000c1e1500 */
[----:B0-----:R-:W-:-:S02]  /*268e0*/  @P1 IMAD.MOV.U32 R5, RZ, RZ, R11 ;  /* 0x000000ffff051224 */ /* 0x001fc400078e000b */
[----:B------:R-:W-:Y:S01]  /*268f0*/  @P1 IMAD.MOV.U32 R4, RZ, RZ, R10 ;  /* 0x000000ffff041224 */ /* 0x000fe200078e000a */
[----:B------:R-:W2:Y:S04]  /*26900*/  LDL R11, [R1+0x11dc] ;  /* 0x0011dc00010b7983 */ /* 0x000ea80000100800 */
[----:B------:R-:W2:Y:S01]  /*26910*/  LDL R10, [R1+0x11e0] ;  /* 0x0011e000010a7983 */ /* 0x000ea20000100800 */
[----:B------:R-:W-:Y:S02]  /*26920*/  ISETP.GT.AND P0, PT, R29, 0x78, PT ;  /* 0x000000781d00780c */ /* 0x000fe40003f04270 */
[----:B------:R-:W-:Y:S02]  /*26930*/  PRMT R48, RZ, 0x7610, R48 ;  /* 0x00007610ff307816 */ /* 0x000fe40000000030 */
[----:B------:R-:W-:-:S04]  /*26940*/  PRMT R27, RZ, 0x7610, R27 ;  /* 0x00007610ff1b7816 */ /* 0x000fc8000000001b */
[----:B------:R0:W2:Y:S01]  /*26950*/  @P1 LDG.E.U16 R48, desc[UR6][R4.64] ;  /* 0x0000000604301981 */ /* 0x0000a2000c1e1500 */
[----:B------:R-:W-:-:S04]  /*26960*/  PRMT R26, RZ, 0x7610, R26 ;  /* 0x00007610ff1a7816 */ /* 0x000fc8000000001a */
[----:B0-----:R-:W-:Y:S02]  /*26970*/  @P0 IMAD.MOV.U32 R4, RZ, RZ, R35 ;  /* 0x000000ffff040224 */ /* 0x001fe400078e0023 */
[----:B------:R-:W-:Y:S01]  /*26980*/  @P0 IMAD.MOV.U32 R5, RZ, RZ, R36 ;  /* 0x000000ffff050224 */ /* 0x000fe200078e0024 */
[----:B------:R-:W2:Y:S04]  /*26990*/  LDL R35, [R1+0x1178] ;  /* 0x0011780001237983 */ /* 0x000ea80000100800 */
[----:B------:R-:W2:Y:S04]  /*269a0*/  LDL R36, [R1+0x1174] ;  /* 0x0011740001247983 */ /* 0x000ea80000100800 */
[----:B------:R3:W2:Y:S02]  /*269b0*/  @P0 LDG.E.U16 R27, desc[UR6][R4.64] ;  /* 0x00000006041b0981 */ /* 0x0006a4000c1e1500 */
[----:B---3--:R-:W-:-:S02]  /*269c0*/  @P0 IMAD.MOV.U32 R4, RZ, RZ, R2 ;  /* 0x000000ffff040224 */ /* 0x008fc400078e0002 */
[----:B------:R-:W3:Y:S01]  /*269d0*/  LDL R2, [R1+0x1170] ;  /* 0x0011700001027983 */ /* 0x000ee20000100800 */
[----:B----4-:R-:W-:-:S03]  /*269e0*/  @P0 IMAD.MOV.U32 R5, RZ, RZ, R8 ;  /* 0x000000ffff050224 */ /* 0x010fc600078e0008 */
[----:B------:R-:W4:Y:S04]  /*269f0*/  LDL R8, [R1+0x116c] ;  /* 0x00116c0001087983 */ /* 0x000f280000100800 */
[----:B------:R2:W4:Y:S01]  /*26a00*/  @P0 LDG.E.U16 R26, desc[UR6][R4.64] ;  /* 0x00000006041a0981 */ /* 0x000522000c1e1500 */
[----:B------:R-:W-:Y:S01]  /*26a10*/  PRMT R25, RZ, 0x7610, R25 ;  /* 0x00007610ff197816 */ /* 0x000fe20000000019 */
[----:B--2---:R-:W-:Y:S02]  /*26a20*/  @P0 IMAD.MOV.U32 R5, RZ, RZ, R31 ;  /* 0x000000ffff050224 */ /* 0x004fe400078e001f */
        /* <DEDUP_REMOVED lines=10> */
[----:B------:R-:W-:Y:S01]  /*26ad0*/  PRMT R23, RZ, 0x7610, R23 ;  /* 0x00007610ff177816 */ /* 0x000fe20000000017 */
[----:B------:R-:W-:Y:S04]  /*26ae0*/  STL [R1+0x178], R52 ;  /* 0x0001783401007387 */ /* 0x000fe80000100800 */
[----:B------:R0:W2:Y:S01]  /*26af0*/  @P0 LDG.E.U16 R24, desc[UR6][R4.64] ;  /* 0x0000000604180981 */ /* 0x0000a2000c1e1500 */
[----:B------:R-:W-:-:S03]  /*26b00*/  PRMT R22, RZ, 0x7610, R22 ;  /* 0x00007610ff167816 */ /* 0x000fc60000000016 */
[----:B0-----:R-:W-:Y:S02]  /*26b10*/  @P2 IMAD.MOV.U32 R4, RZ, RZ, R35 ;  /* 0x000000ffff042224 */ /* 0x001fe400078e0023 */
[----:B------:R-:W-:Y:S01]  /*26b20*/  @P2 IMAD.MOV.U32 R5, RZ, RZ, R36 ;  /* 0x000000ffff052224 */ /* 0x000fe200078e0024 */
[----:B------:R-:W2:Y:S04]  /*26b30*/  LDL R35, [R1+0x1200] ;  /* 0x0012000001237983 */ /* 0x000ea80000100800 */
[----:B------:R-:W2:Y:S04]  /*26b40*/  LDL R36, [R1+0x11fc] ;  /* 0x0011fc0001247983 */ /* 0x000ea80000100800 */
[----:B------:R3:W2:Y:S04]  /*26b50*/  @P2 LDG.E.U16 R23, desc[UR6][R4.64] ;  /* 0x0000000604172981 */ /* 0x0006a8000c1e1500 */
[----:B------:R-:W-:Y:S01]  /*26b60*/  STL [R1+0x174], R50 ;  /* 0x0001743201007387 */ /* 0x000fe20000100800 */
[----:B---3--:R-:W-:-:S03]  /*26b70*/  @P2 IMAD.MOV.U32 R4, RZ, RZ, R2 ;  /* 0x000000ffff042224 */ /* 0x008fc600078e0002 */
[----:B------:R-:W3:Y:S01]  /*26b80*/  LDL R2, [R1+0x11d8] ;  /* 0x0011d80001027983 */ /* 0x000ee20000100800 */
[----:B----4-:R-:W-:-:S03]  /*26b90*/  @P2 IMAD.MOV.U32 R5, RZ, RZ, R8 ;  /* 0x000000ffff052224 */ /* 0x010fc600078e0008 */
[----:B------:R-:W4:Y:S04]  /*26ba0*/  LDL R8, [R1+0x11d4] ;  /* 0x0011d40001087983 */ /* 0x000f280000100800 */
[----:B------:R2:W4:Y:S04]  /*26bb0*/  @P2 LDG.E.U16 R22, desc[UR6][R4.64] ;  /* 0x0000000604162981 */ /* 0x000528000c1e1500 */
[----:B------:R0:W-:Y:S01]  /*26bc0*/  STL [R1+0x170], R48 ;  /* 0x0001703001007387 */ /* 0x0001e20000100800 */
[----:B------:R-:W-:Y:S02]  /*26bd0*/  PRMT R21, RZ, 0x7610, R21 ;  /* 0x00007610ff157816 */ /* 0x000fe40000000015 */
[----:B------:R-:W-:-:S02]  /*26be0*/  PRMT R20, RZ, 0x7610, R20 ;  /* 0x00007610ff147816 */ /* 0x000fc40000000014 */
[----:B------:R-:W-:Y:S02]  /*26bf0*/  ISETP.GT.AND P0, PT, R29, 0x79, PT ;  /* 0x000000791d00780c */ /* 0x000fe40003f04270 */
[----:B------:R-:W-:Y:S02]  /*26c00*/  PRMT R44, RZ, 0x7610, R44 ;  /* 0x00007610ff2c7816 */ /* 0x000fe4000000002c */
[----:B------:R-:W-:Y:S02]  /*26c10*/  PRMT R15, RZ, 0x7610, R15 ;  /* 0x00007610ff0f7816 */ /* 0x000fe4000000000f */
[----:B------:R-:W-:Y:S02]  /*26c20*/  PRMT R14, RZ, 0x7610, R14 ;  /* 0x00007610ff0e7816 */ /* 0x000fe4000000000e */
[----:B------:R-:W-:Y:S02]  /*26c30*/  PRMT R13, RZ, 0x7610, R13 ;  /* 0x00007610ff0d7816 */ /* 0x000fe4000000000d */
[----:B------:R-:W-:-:S02]  /*26c40*/  PRMT R12, RZ, 0x7610, R12 ;  /* 0x00007610ff0c7816 */ /* 0x000fc4000000000c */
[----:B------:R-:W-:Y:S02]  /*26c50*/  PRMT R7, RZ, 0x7610, R7 ;  /* 0x00007610ff077816 */ /* 0x000fe40000000007 */
[----:B------:R-:W-:Y:S01]  /*26c60*/  PRMT R6, RZ, 0x7610, R6 ;  /* 0x00007610ff067816 */ /* 0x000fe20000000006 */
[----:B0-----:R-:W4:Y:S01]  /*26c70*/  LDL R48, [R1+0x119c] ;  /* 0x00119c0001307983 */ /* 0x001f220000100800 */
        /* <DEDUP_REMOVED lines=19> */
[----:B------:R2:W4:Y:S02]  /*26db0*/  @P0 LDG.E.U16 R15, desc[UR6][R4.64] ;  /* 0x00000006040f0981 */ /* 0x000524000c1e1500 */
        /* <DEDUP_REMOVED lines=9> */
[----:B------:R-:W-:-:S03]  /*26e50*/  ISETP.GT.AND P1, PT, R29, 0x7a, PT ;  /* 0x0000007a1d00780c */ /* 0x000fc60003f24270 */
[----:B------:R0:W2:Y:S02]  /*26e60*/  @P0 LDG.E.U16 R13, desc[UR6][R4.64] ;  /* 0x00000006040d0981 */ /* 0x0000a4000c1e1500 */
[----:B0-----:R-:W-:Y:S02]  /*26e70*/  @P0 IMAD.MOV.U32 R4, RZ, RZ, R35 ;  /* 0x000000ffff040224 */ /* 0x001fe400078e0023 */
[----:B------:R-:W-:-:S05]  /*26e80*/  @P0 IMAD.MOV.U32 R5, RZ, RZ, R36 ;  /* 0x000000ffff050224 */ /* 0x000fca00078e0024 */
[----:B------:R3:W2:Y:S02]  /*26e90*/  @P0 LDG.E.U16 R12, desc[UR6][R4.64] ;  /* 0x00000006040c0981 */ /* 0x0006a4000c1e1500 */
[----:B---3--:R-:W-:Y:S02]  /*26ea0*/  @P1 IMAD.MOV.U32 R4, RZ, RZ, R2 ;  /* 0x000000ffff041224 */ /* 0x008fe400078e0002 */
[----:B------:R-:W3:Y:S01]  /*26eb0*/  LDL R2, [R1+0x1198] ;  /* 0x0011980001027983 */ /* 0x000ee20000100800 */
[----:B----4-:R-:W-:-:S03]  /*26ec0*/  @P1 IMAD.MOV.U32 R5, RZ, RZ, R8 ;  /* 0x000000ffff051224 */ /* 0x010fc600078e0008 */
[----:B------:R-:W4:Y:S04]  /*26ed0*/  LDL R8, [R1+0x11a0] ;  /* 0x0011a00001087983 */ /* 0x000f280000100800 */
[----:B------:R2:W3:Y:S02]  /*26ee0*/  @P1 LDG.E.U16 R7, desc[UR6][R4.64] ;  /* 0x0000000604071981 */ /* 0x0004e4000c1e1500 */
[----:B--2---:R-:W-:Y:S02]  /*26ef0*/  @P1 IMAD.MOV.U32 R5, RZ, RZ, R31 ;  /* 0x000000ffff051224 */ /* 0x004fe400078e001f */
[----:B------:R-:W-:-:S05]  /*26f00*/  @P1 IMAD.MOV.U32 R4, RZ, RZ, R30 ;  /* 0x000000ffff041224 */ /* 0x000fca00078e001e */
[----:B------:R0:W2:Y:S02]  /*26f10*/  @P1 LDG.E.U16 R6, desc[UR6][R4.64] ;  /* 0x0000000604061981 */ /* 0x0000a4000c1e1500 */
[----:B0-----:R-:W-:Y:S01]  /*26f20*/  PRMT R5, RZ, 0x7610, R5 ;  /* 0x00007610ff057816 */ /* 0x001fe20000000005 */
[----:B------:R-:W-:Y:S02]  /*26f30*/  @P1 IMAD.MOV.U32 R30, RZ, RZ, R10 ;  /* 0x000000ffff1e1224 */ /* 0x000fe400078e000a */
[----:B------:R-:W-:-:S05]  /*26f40*/  @P1 IMAD.MOV.U32 R31, RZ, RZ, R11 ;  /* 0x000000ffff1f1224 */ /* 0x000fca00078e000b */
[----:B------:R0:W2:Y:S01]  /*26f50*/  @P1 LDG.E.U16 R5, desc[UR6][R30.64] ;  /* 0x000000061e051981 */ /* 0x0000a2000c1e1500 */
[----:B------:R-:W-:Y:S01]  /*26f60*/  PRMT R4, RZ, 0x7610, R4 ;  /* 0x00007610ff047816 */ /* 0x000fe20000000004 */
[----:B0-----:R-:W-:Y:S02]  /*26f70*/  @P1 IMAD.MOV.U32 R31, RZ, RZ, R48 ;  /* 0x000000ffff1f1224 */ /* 0x001fe400078e0030 */
[----:B---3--:R-:W-:Y:S04]  /*26f80*/  STL [R1+0x39a4], R7 ;  /* 0x0039a40701007387 */ /* 0x008fe80000100800 */
[----:B------:R-:W3:Y:S01]  /*26f90*/  LDL R36, [R1+0x1194] ;  /* 0x0011940001247983 */ /* 0x000ee20000100800 */
[----:B----4-:R-:W-:-:S05]  /*26fa0*/  @P1 IMAD.MOV.U32 R30, RZ, RZ, R8 ;  /* 0x000000ffff1e1224 */ /* 0x010fca00078e0008 */
[----:B------:R0:W4:Y:S04]  /*26fb0*/  @P1 LDG.E.U16 R4, desc[UR6][R30.64] ;  /* 0x000000061e041981 */ /* 0x000128000c1e1500 */
[----:B--2---:R-:W-:Y:S04]  /*26fc0*/  STL [R1+0x39a8], R6 ;  /* 0x0039a80601007387 */ /* 0x004fe80000100800 */
[----:B------:R1:W-:Y:S04]  /*26fd0*/  STL [R1+0x148], R44 ;  /* 0x0001482c01007387 */ /* 0x0003e80000100800 */
[----:B------:R-:W2:Y:S04]  /*26fe0*/  LDL R35, [R1+0x1190] ;  /* 0x0011900001237983 */ /* 0x000ea80000100800 */
[----:B------:R-:W2:Y:S04]  /*26ff0*/  LDL R11, [R1+0x1184] ;  /* 0x00118400010b7983 */ /* 0x000ea80000100800 */
[----:B------:R-:W2:Y:S04]  /*27000*/  LDL R10, [R1+0x1188] ;  /* 0x00118800010a7983 */ /* 0x000ea80000100800 */
[----:B-1----:R-:W2:Y:S04]  /*27010*/  LDL R44, [R1+0x118c] ;  /* 0x00118c00012c7983 */ /* 0x002ea80000100800 */
[----:B------:R-:W-:Y:S04]  /*27020*/  STL [R1+0x39ac], R5 ;  /* 0x0039ac0501007387 */ /* 0x000fe80000100800 */
[----:B------:R-:W2:Y:S04]  /*27030*/  LDL R8, [R1+0x117c] ;  /* 0x00117c0001087983 */ /* 0x000ea80000100800 */
[----:B------:R-:W2:Y:S01]  /*27040*/  LDL R7, [R1+0x1180] ;  /* 0x0011800001077983 */ /* 0x000ea20000100800 */
[----:B------:R-:W-:-:S02]  /*27050*/  ISETP.GT.AND P0, PT, R29, 0x7b, PT ;  /* 0x0000007b1d00780c */ /* 0x000fc40003f04270 */
[----:B------:R-:W-:Y:S02]  /*27060*/  PRMT R46, RZ, 0x7610, R46 ;  /* 0x00007610ff2e7816 */ /* 0x000fe4000000002e */
[----:B------:R-:W-:-:S09]  /*27070*/  PRMT R42, RZ, 0x7610, R42 ;  /* 0x00007610ff2a7816 */ /* 0x000fd2000000002a */
[----:B0-----:R-:W-:Y:S01]  /*27080*/  @P0 IMAD.MOV.U32 R30, RZ, RZ, R2 ;  /* 0x000000ffff1e0224 */ /* 0x001fe200078e0002 */
[----:B------:R-:W-:Y:S02]  /*27090*/  PRMT R38, RZ, 0x7610, R38 ;  /* 0x00007610ff267816 */ /* 0x000fe40000000026 */
[----:B------:R-:W-:Y:S01]  /*270a0*/  PRMT R37, RZ, 0x7610, R37 ;  /* 0x00007610ff257816 */ /* 0x000fe20000000025 */
[----:B---3--:R-:W-:-:S05]  /*270b0*/  @P0 IMAD.MOV.U32 R31, RZ, RZ, R36 ;  /* 0x000000ffff1f0224 */ /* 0x008fca00078e0024 */
[----:B------:R2:W3:Y:S04]  /*270c0*/  @P0 LDG.E.U16 R46, desc[UR6][R30.64] ;  /* 0x000000061e2e0981 */ /* 0x0004e8000c1e1500 */
[----:B----4-:R0:W-:Y:S04]  /*270d0*/  STL [R1+0x39b0], R4 ;  /* 0x0039b00401007387 */ /* 0x0101e80000100800 */
[----:B------:R-:W4:Y:S04]  /*270e0*/  LDL R2, [R1+0x1158] ;  /* 0x0011580001027983 */ /* 0x000f280000100800 */
[----:B------:R-:W3:Y:S04]  /*270f0*/  LDL R36, [R1+0x1154] ;  /* 0x0011540001247983 */ /* 0x000ee80000100800 */
[----:B0-----:R-:W3:Y:S01]  /*27100*/  LDL R4, [R1+0x1150] ;  /* 0x0011500001047983 */ /* 0x001ee20000100800 */
[----:B--2---:R-:W-:-:S03]  /*27110*/  @P0 IMAD.MOV.U32 R30, RZ, RZ, R35 ;  /* 0x000000ffff1e0224 */ /* 0x004fc600078e0023 */
[----:B------:R-:W2:Y:S01]  /*27120*/  LDL R35, [R1+0x114c] ;  /* 0x00114c0001237983 */ /* 0x000ea20000100800 */
[----:B------:R-:W-:-:S05]  /*27130*/  @P0 IMAD.MOV.U32 R31, RZ, RZ, R44 ;  /* 0x000000ffff1f0224 */ /* 0x000fca00078e002c */
[----:B------:R0:W2:Y:S02]  /*27140*/  @P0 LDG.E.U16 R42, desc[UR6][R30.64] ;  /* 0x000000061e2a0981 */ /* 0x0000a4000c1e1500 */
[----:B0-----:R-:W-:Y:S02]  /*27150*/  @P0 IMAD.MOV.U32 R30, RZ, RZ, R10 ;  /* 0x000000ffff1e0224 */ /* 0x001fe400078e000a */
        /* <DEDUP_REMOVED lines=8> */
[----:B------:R4:W2:Y:S01]  /*271e0*/  @P0 LDG.E.U16 R37, desc[UR6][R30.64] ;  /* 0x000000061e250981 */ /* 0x0008a2000c1e1500 */
[----:B------:R-:W-:-:S02]  /*271f0*/  ISETP.GT.AND P1, PT, R29, 0x7d, PT ;  /* 0x0000007d1d00780c */ /* 0x000fc40003f24270 */
[----:B------:R-:W-:Y:S02]  /*27200*/  PRMT R39, RZ, 0x7610, R39 ;  /* 0x00007610ff277816 */ /* 0x000fe40000000027 */
[----:B------:R-:W-:-:S09]  /*27210*/  PRMT R41, RZ, 0x7610, R41 ;  /* 0x00007610ff297816 */ /* 0x000fd20000000029 */
[----:B----4-:R-:W-:Y:S02]  /*27220*/  @P1 IMAD.MOV.U32 R30, RZ, RZ, R2 ;  /* 0x000000ffff1e1224 */ /* 0x010fe400078e0002 */
[----:B---3--:R-:W-:-:S05]  /*27230*/  @P1 IMAD.MOV.U32 R31, RZ, RZ, R36 ;  /* 0x000000ffff1f1224 */ /* 0x008fca00078e0024 */
[----:B------:R0:W3:Y:S02]  /*27240*/  @P1 LDG.E.U16 R39, desc[UR6][R30.64] ;  /* 0x000000061e271981 */ /* 0x0000e4000c1e1500 */
[----:B0-----:R-:W-:Y:S01]  /*27250*/  @P1 IMAD.MOV.U32 R30, RZ, RZ, R4 ;  /* 0x000000ffff1e1224 */ /* 0x001fe200078e0004 */
[----:B------:R-:W-:Y:S01]  /*27260*/  PRMT R43, RZ, 0x7610, R43 ;  /* 0x00007610ff2b7816 */ /* 0x000fe2000000002b */
[----:B--2---:R-:W-:-:S05]  /*27270*/  @P1 IMAD.MOV.U32 R31, RZ, RZ, R35 ;  /* 0x000000ffff1f1224 */ /* 0x004fca00078e0023 */
[----:B------:R0:W2:Y:S04]  /*27280*/  @P1 LDG.E.U16 R41, desc[UR6][R30.64] ;  /* 0x000000061e291981 */ /* 0x0000a8000c1e1500 */
[----:B------:R1:W-:Y:S04]  /*27290*/  STL [R1+0x120], R42 ;  /* 0x0001202a01007387 */ /* 0x0003e80000100800 */
[----:B------:R-:W4:Y:S04]  /*272a0*/  LDL R2, [R1+0x1138] ;  /* 0x0011380001027983 */ /* 0x000f280000100800 */
[----:B-1----:R-:W3:Y:S04]  /*272b0*/  LDL R42, [R1+0x1134] ;  /* 0x00113400012a7983 */ /* 0x002ee80000100800 */
[----:B------:R1:W-:Y:S04]  /*272c0*/  STL [R1+0x114], R38 ;  /* 0x0001142601007387 */ /* 0x0003e80000100800 */
[----:B-1----:R-:W2:Y:S04]  /*272d0*/  LDL R38, [R1+0x112c] ;  /* 0x00112c0001267983 */ /* 0x002ea80000100800 */
[----:B------:R1:W-:Y:S04]  /*272e0*/  STL [R1+0x10c], R37 ;  /* 0x00010c2501007387 */ /* 0x0003e80000100800 */
[----:B------:R-:W2:Y:S04]  /*272f0*/  LDL R36, [R1+0x1124] ;  /* 0x0011240001247983 */ /* 0x000ea80000100800 */
[----:B------:R-:W2:Y:S04]  /*27300*/  LDL R4, [R1+0x1128] ;  /* 0x0011280001047983 */ /* 0x000ea80000100800 */
[----:B-1----:R-:W2:Y:S04]  /*27310*/  LDL R37, [R1+0x1130] ;  /* 0x0011300001257983 */ /* 0x002ea80000100800 */
[----:B------:R-:W-:Y:S01]  /*27320*/  STL [R1+0x12c], R46 ;  /* 0x00012c2e01007387 */ /* 0x000fe20000100800 */
[----:B0-----:R-:W-:-:S03]  /*27330*/  @P1 IMAD.MOV.U32 R31, RZ, RZ, R11 ;  /* 0x000000ffff1f1224 */ /* 0x001fc600078e000b */
[----:B------:R-:W2:Y:S04]  /*27340*/  LDL R35, [R1+0x111c] ;  /* 0x00111c0001237983 */ /* 0x000ea80000100800 */
[----:B------:R-:W2:Y:S01]  /*27350*/  LDL R11, [R1+0x1120] ;  /* 0x00112000010b7983 */ /* 0x000ea20000100800 */
[----:B------:R-:W-:-:S03]  /*27360*/  @P1 IMAD.MOV.U32 R30, RZ, RZ, R10 ;  /* 0x000000ffff1e1224 */ /* 0x000fc600078e000a */
[----:B------:R-:W2:Y:S04]  /*27370*/  LDL R10, [R1+0x1118] ;  /* 0x00111800010a7983 */ /* 0x000ea80000100800 */
[----:B------:R0:W2:Y:S02]  /*27380*/  @P1 LDG.E.U16 R43, desc[UR6][R30.64] ;  /* 0x000000061e2b1981 */ /* 0x0000a4000c1e1500 */
[----:B0-----:R-:W-:Y:S02]  /*27390*/  @P1 IMAD.MOV.U32 R30, RZ, RZ, R7 ;  /* 0x000000ffff1e1224 */ /* 0x001fe400078e0007 */
[----:B------:R-:W-:Y:S01]  /*273a0*/  @P1 IMAD.MOV.U32 R31, RZ, RZ, R8 ;  /* 0x000000ffff1f1224 */ /* 0x000fe200078e0008 */
[----:B------:R-:W2:Y:S04]  /*273b0*/  LDL R7, [R1+0x1110] ;  /* 0x0011100001077983 */ /* 0x000ea80000100800 */
[----:B------:R-:W2:Y:S01]  /*273c0*/  LDL R8, [R1+0x110c] ;  /* 0x00110c0001087983 */ /* 0x000ea20000100800 */
[----:B------:R-:W-:-:S02]  /*273d0*/  ISETP.GT.AND P0, PT, R29, 0x7e, PT ;  /* 0x0000007e1d00780c */ /* 0x000fc40003f04270 */
[----:B------:R-:W-:Y:S02]  /*273e0*/  PRMT R45, RZ, 0x7610, R45 ;  /* 0x00007610ff2d7816 */ /* 0x000fe4000000002d */
[----:B------:R-:W-:-:S04]  /*273f0*/  PRMT R47, RZ, 0x7610, R47 ;  /* 0x00007610ff2f7816 */ /* 0x000fc8000000002f */
[----:B------:R4:W2:Y:S01]  /*27400*/  @P1 LDG.E.U16 R45, desc[UR6][R30.64] ;  /* 0x000000061e2d1981 */ /* 0x0008a2000c1e1500 */
[----:B------:R-:W-:Y:S02]  /*27410*/  PRMT R49, RZ, 0x7610, R49 ;  /* 0x00007610ff317816 */ /* 0x000fe40000000031 */
[----:B------:R-:W-:Y:S02]  /*27420*/  PRMT R51, RZ, 0x7610, R51 ;  /* 0x00007610ff337816 */ /* 0x000fe40000000033 */
[----:B------:R-:W-:Y:S02]  /*27430*/  ISETP.GT.AND P1, PT, R29, 0x7f, PT ;  /* 0x0000007f1d00780c */ /* 0x000fe40003f24270 */
[----:B------:R-:W-:Y:S02]  /*27440*/  PRMT R53, RZ, 0x7610, R53 ;  /* 0x00007610ff357816 */ /* 0x000fe40000000035 */
[----:B------:R-:W-:Y:S02]  /*27450*/  PRMT R9, RZ, 0x7610, R9 ;  /* 0x00007610ff097816 */ /* 0x000fe40000000009 */
[----:B------:R-:W-:Y:S01]  /*27460*/  PRMT R5, RZ, 0x7610, R5 ;  /* 0x00007610ff057816 */ /* 0x000fe20000000005 */
[----:B----4-:R-:W-:-:S02]  /*27470*/  @P0 IMAD.MOV.U32 R30, RZ, RZ, R2 ;  /* 0x000000ffff1e0224 */ /* 0x010fc400078e0002 */
[----:B------:R-:W4:Y:S01]  /*27480*/  LDL R2, [R1+0x1104] ;  /* 0x0011040001027983 */ /* 0x000f220000100800 */
[----:B---3--:R-:W-:-:S05]  /*27490*/  @P0 IMAD.MOV.U32 R31, RZ, RZ, R42 ;  /* 0x000000ffff1f0224 */ /* 0x008fca00078e002a */
[----:B------:R2:W3:Y:S02]  /*274a0*/  @P0 LDG.E.U16 R47, desc[UR6][R30.64] ;  /* 0x000000061e2f0981 */ /* 0x0004e4000c1e1500 */
[----:B--2---:R-:W-:Y:S02]  /*274b0*/  @P0 IMAD.MOV.U32 R31, RZ, RZ, R38 ;  /* 0x000000ffff1f0224 */ /* 0x004fe400078e0026 */
[----:B------:R-:W-:-:S05]  /*274c0*/  @P0 IMAD.MOV.U32 R30, RZ, RZ, R37 ;  /* 0x000000ffff1e0224 */ /* 0x000fca00078e0025 */
[----:B------:R0:W2:Y:S02]  /*274d0*/  @P0 LDG.E.U16 R49, desc[UR6][R30.64] ;  /* 0x000000061e310981 */ /* 0x0000a4000c1e1500 */
[----:B0-----:R-:W-:Y:S02]  /*274e0*/  @P0 IMAD.MOV.U32 R30, RZ, RZ, R4 ;  /* 0x000000ffff1e0224 */ /* 0x001fe400078e0004 */
[----:B------:R-:W-:-:S05]  /*274f0*/  @P0 IMAD.MOV.U32 R31, RZ, RZ, R36 ;  /* 0x000000ffff1f0224 */ /* 0x000fca00078e0024 */
[----:B------:R0:W2:Y:S02]  /*27500*/  @P0 LDG.E.U16 R51, desc[UR6][R30.64] ;  /* 0x000000061e330981 */ /* 0x0000a4000c1e1500 */
[----:B0-----:R-:W-:Y:S02]  /*27510*/  @P0 IMAD.MOV.U32 R30, RZ, RZ, R11 ;  /* 0x000000ffff1e0224 */ /* 0x001fe400078e000b */
[----:B------:R-:W-:-:S05]  /*27520*/  @P0 IMAD.MOV.U32 R31, RZ, RZ, R35 ;  /* 0x000000ffff1f0224 */ /* 0x000fca00078e0023 */
[----:B------:R0:W2:Y:S02]  /*27530*/  @P0 LDG.E.U16 R53, desc[UR6][R30.64] ;  /* 0x000000061e350981 */ /* 0x0000a4000c1e1500 */
[----:B0-----:R-:W-:Y:S02]  /*27540*/  @P1 IMAD.MOV.U32 R30, RZ, RZ, R10 ;  /* 0x000000ffff1e1224 */ /* 0x001fe400078e000a */
[----:B------:R-:W-:-:S05]  /*27550*/  @P1 IMAD.MOV.U32 R31, RZ, RZ, R0 ;  /* 0x000000ffff1f1224 */ /* 0x000fca00078e0000 */
[----:B------:R0:W3:Y:S02]  /*27560*/  @P1 LDG.E.U16 R9, desc[UR6][R30.64] ;  /* 0x000000061e091981 */ /* 0x0000e4000c1e1500 */
[----:B0-----:R-:W-:Y:S02]  /*27570*/  @P1 IMAD.MOV.U32 R30, RZ, RZ, R7 ;  /* 0x000000ffff1e1224 */ /* 0x001fe400078e0007 */
[----:B------:R-:W-:-:S05]  /*27580*/  @P1 IMAD.MOV.U32 R31, RZ, RZ, R8 ;  /* 0x000000ffff1f1224 */ /* 0x000fca00078e0008 */
[----:B------:R4:W2:Y:S04]  /*27590*/  @P1 LDG.E.U16 R5, desc[UR6][R30.64] ;  /* 0x000000061e051981 */ /* 0x0008a8000c1e1500 */
[----:B------:R0:W-:Y:S04]  /*275a0*/  STL [R1+0x2378], R0 ;  /* 0x0023780001007387 */ /* 0x0001e80000100800 */
[----:B0-----:R-:W3:Y:S01]  /*275b0*/  LDL.LU R0, [R1+0x1108] ;  /* 0x0011080001007983 */ /* 0x001ee20000300800 */
[----:B----4-:R-:W-:-:S03]  /*275c0*/  @P1 IMAD.MOV.U32 R31, RZ, RZ, R2 ;  /* 0x000000ffff1f1224 */ /* 0x010fc600078e0002 */
[----:B--2---:R0:W-:Y:S04]  /*275d0*/  STL [R1+0xe0], R5 ;  /* 0x0000e00501007387 */ /* 0x0041e80000100800 */
[----:B------:R-:W2:Y:S04]  /*275e0*/  LDL R2, [R1+0x1100] ;  /* 0x0011000001027983 */ /* 0x000ea80000100800 */
[----:B0-----:R-:W4:Y:S04]  /*275f0*/  LDL R5, [R1+0x10fc] ;  /* 0x0010fc0001057983 */ /* 0x001f280000100800 */
        /* <DEDUP_REMOVED lines=60> */
[----:B------:R-:W-:-:S03]  /*279c0*/  PRMT R6, RZ, 0x7610, R6 ;  /* 0x00007610ff067816 */ /* 0x000fc60000000006 */
[----:B------:R-:W-:Y:S01]  /*279d0*/  STL [R1+0x390c], R0 ;  /* 0x00390c0001007387 */ /* 0x000fe20000100800 */
[----:B------:R-:W-:-:S03]  /*279e0*/  @P1 IMAD.MOV.U32 R30, RZ, RZ, R0 ;  /* 0x000000ffff1e1224 */ /* 0x000fc600078e0000 */
[----:B------:R-:W-:Y:S04]  /*279f0*/  STL [R1+0x3914], R0 ;  /* 0x0039140001007387 */ /* 0x000fe80000100800 */
[----:B------:R-:W-:Y:S04]  /*27a00*/  STL [R1+0x391c], R0 ;  /* 0x00391c0001007387 */ /* 0x000fe80000100800 */
[----:B------:R-:W-:Y:S04]  /*27a10*/  STL [R1+0x3924], R0 ;  /* 0x0039240001007387 */ /* 0x000fe80000100800 */
[----:B------:R-:W-:Y:S04]  /*27a20*/  STL [R1+0x392c], R0 ;  /* 0x00392c0001007387 */ /* 0x000fe80000100800 */
[----:B------:R0:W-:Y:S04]  /*27a30*/  STL [R1+0x393c], R0 ;  /* 0x00393c0001007387 */ /* 0x0001e80000100800 */
[----:B------:R2:W3:Y:S04]  /*27a40*/  @P1 LDG.E.U16 R6, desc[UR6][R30.64] ;  /* 0x000000061e061981 */ /* 0x0004e8000c1e1500 */
[----:B------:R-:W3:Y:S04]  /*27a50*/  LDL.LU R36, [R1+0xb14] ;  /* 0x000b140001247983 */ /* 0x000ee80000300800 */
[----:B------:R-:W3:Y:S04]  /*27a60*/  LDL.LU R37, [R1+0xb10] ;  /* 0x000b100001257983 */ /* 0x000ee80000300800 */
[----:B------:R-:W3:Y:S04]  /*27a70*/  LDL.LU R38, [R1+0xb0c] ;  /* 0x000b0c0001267983 */ /* 0x000ee80000300800 */
[----:B------:R-:W3:Y:S04]  /*27a80*/  LDL.LU R42, [R1+0xb08] ;  /* 0x000b0800012a7983 */ /* 0x000ee80000300800 */
[----:B------:R-:W3:Y:S04]  /*27a90*/  LDL.LU R44, [R1+0xac4] ;  /* 0x000ac400012c7983 */ /* 0x000ee80000300800 */
[----:B------:R-:W3:Y:S04]  /*27aa0*/  LDL.LU R46, [R1+0xac0] ;  /* 0x000ac000012e7983 */ /* 0x000ee80000300800 */
[----:B------:R-:W3:Y:S04]  /*27ab0*/  LDL.LU R48, [R1+0xabc] ;  /* 0x000abc0001307983 */ /* 0x000ee80000300800 */
[----:B------:R-:W3:Y:S01]  /*27ac0*/  LDL.LU R50, [R1+0xab8] ;  /* 0x000ab80001327983 */ /* 0x000ee20000300800 */
[----:B0-----:R-:W-:-:S03]  /*27ad0*/  PRMT R0, RZ, 0x7610, R0 ;  /* 0x00007610ff007816 */ /* 0x001fc60000000000 */
[----:B------:R-:W3:Y:S04]  /*27ae0*/  LDL.LU R52, [R1+0xa74] ;  /* 0x000a740001347983 */ /* 0x000ee80000300800 */
        /* <DEDUP_REMOVED lines=8> */
[----:B--2---:R-:W-:-:S03]  /*27b70*/  @P1 IMAD.MOV.U32 R30, RZ, RZ, R2 ;  /* 0x000000ffff1e1224 */ /* 0x004fc600078e0002 */
[----:B------:R-:W2:Y:S01]  /*27b80*/  LDL.LU R2, [R1+0x9d0] ;  /* 0x0009d00001027983 */ /* 0x000ea20000300800 */
[----:B----4-:R-:W-:-:S05]  /*27b90*/  @P1 IMAD.MOV.U32 R31, RZ, RZ, R5 ;  /* 0x000000ffff1f1224 */ /* 0x010fca00078e0005 */
[----:B------:R0:W4:Y:S01]  /*27ba0*/  @P1 LDG.E.U16 R0, desc[UR6][R30.64] ;  /* 0x000000061e001981 */ /* 0x000122000c1e1500 */
[----:B------:R-:W0:Y:S01]  /*27bb0*/  S2R R4, SR_TID.X ;  /* 0x0000000000047919 */ /* 0x000e220000002100 */
[----:B------:R-:W1:Y:S01]  /*27bc0*/  S2R R35, SR_TID.X ;  /* 0x0000000000237919 */ /* 0x000e620000002100 */
[----:B------:R-:W1:Y:S01]  /*27bd0*/  S2R R3, SR_TID.X ;  /* 0x0000000000037919 */ /* 0x000e620000002100 */
[----:B------:R-:W-:Y:S04]  /*27be0*/  STL [R1+0x38d4], R31 ;  /* 0x0038d41f01007387 */ /* 0x000fe80000100800 */
[----:B------:R-:W-:Y:S04]  /*27bf0*/  STL [R1+0x38e0], R31 ;  /* 0x0038e01f01007387 */ /* 0x000fe80000100800 */
[----:B------:R-:W-:Y:S04]  /*27c00*/  STL [R1+0x38e8], R31 ;  /* 0x0038e81f01007387 */ /* 0x000fe80000100800 */
[----:B------:R-:W-:Y:S04]  /*27c10*/  STL [R1+0x38f0], R31 ;  /* 0x0038f01f01007387 */ /* 0x000fe80000100800 */
[----:B------:R-:W-:Y:S04]  /*27c20*/  STL [R1+0x38f8], R31 ;  /* 0x0038f81f01007387 */ /* 0x000fe80000100800 */
[----:B------:R-:W-:Y:S04]  /*27c30*/  STL [R1+0x3900], R31 ;  /* 0x0039001f01007387 */ /* 0x000fe80000100800 */
[----:B------:R-:W-:Y:S01]  /*27c40*/  STL [R1+0x3908], R31 ;  /* 0x0039081f01007387 */ /* 0x000fe20000100800 */
[----:B------:R-:W-:Y:S06]  /*27c50*/  BAR.SYNC.DEFER_BLOCKING 0x0 ;  /* 0x0000000000007b1d */ /* 0x000fec0000010000 */
[----:B------:R-:W-:Y:S04]  /*27c60*/  STL [R1+0x3910], R31 ;  /* 0x0039101f01007387 */ /* 0x000fe80000100800 */
[----:B------:R-:W-:Y:S01]  /*27c70*/  STL [R1+0x3918], R31 ;  /* 0x0039181f01007387 */ /* 0x000fe20000100800 */
[----:B0-----:R-:W-:-:S02]  /*27c80*/  LOP3.LUT R30, R4, 0x1f, RZ, 0xc0, !PT ;  /* 0x0000001f041e7812 */ /* 0x001fc400078ec0ff */
[----:B-1----:R-:W-:-:S04]  /*27c90*/  LOP3.LUT R35, R35, 0x1f, RZ, 0xc0, !PT ;  /* 0x0000001f23237812 */ /* 0x002fc800078ec0ff */
[C---:B------:R-:W-:Y:S02]  /*27ca0*/  LOP3.LUT R5, R35.reuse, 0x60, RZ, 0xfc, !PT ;  /* 0x0000006023057812 */ /* 0x040fe400078efcff */
[----:B------:R-:W-:Y:S02]  /*27cb0*/  LOP3.LUT R4, R35, 0x20, RZ, 0xfc, !PT ;  /* 0x0000002023047812 */ /* 0x000fe400078efcff */
[-C--:B------:R-:W-:Y:S02]  /*27cc0*/  ISETP.GE.AND P0, PT, R30, R29.reuse, PT ;  /* 0x0000001d1e00720c */ /* 0x080fe40003f06270 */
[-C--:B------:R-:W-:Y:S02]  /*27cd0*/  ISETP.GE.AND P3, PT, R5, R29.reuse, PT ;  /* 0x0000001d0500720c */ /* 0x080fe40003f66270 */
[----:B------:R-:W-:Y:S02]  /*27ce0*/  ISETP.GE.AND P1, PT, R4, R29, PT ;  /* 0x0000001d0400720c */ /* 0x000fe40003f26270 */
[----:B------:R-:W-:Y:S01]  /*27cf0*/  LOP3.LUT R3, R3, 0x1f, RZ, 0xc0, !PT ;  /* 0x0000001f03037812 */ /* 0x000fe200078ec0ff */
[----:B---3--:R-:W-:Y:S04]  /*27d00*/  STL [R1+0xd4], R6 ;  /* 0x0000d40601007387 */ /* 0x008fe80000100800 */
[----:B------:R-:W-:Y:S04]  /*27d10*/  STL [R1+0x3920], R31 ;  /* 0x0039201f01007387 */ /* 0x000fe80000100800 */
[----:B------:R-:W-:Y:S01]  /*27d20*/  STL [R1+0x3928], R31 ;  /* 0x0039281f01007387 */ /* 0x000fe20000100800 */
[----:B------:R-:W-:-:S05]  /*27d30*/  IMAD.SHL.U32 R3, R3, 0x2, RZ ;  /* 0x0000000203037824 */ /* 0x000fca00078e00ff */
[----:B------:R-:W-:Y:S04]  /*27d40*/  STS.U16 [R3+UR4], R36 ;  /* 0x0000002403007988 */ /* 0x000fe80008000404 */
[----:B------:R-:W-:Y:S04]  /*27d50*/  STS.U16 [R3+UR4+0x40], R37 ;  /* 0x0000402503007988 */ /* 0x000fe80008000404 */
        /* <DEDUP_REMOVED lines=15> */
[----:B----4-:R0:W-:Y:S04]  /*27e50*/  STL [R1+0xd0], R0 ;  /* 0x0000d00001007387 */ /* 0x0101e80000100800 */
[----:B------:R-:W-:Y:S04]  /*27e60*/  STL [R1+0x3930], R31 ;  /* 0x0039301f01007387 */ /* 0x000fe80000100800 */
[----:B------:R-:W-:Y:S04]  /*27e70*/  STL [R1+0x3934], R30 ;  /* 0x0039341e01007387 */ /* 0x000fe80000100800 */
[----:B------:R-:W-:Y:S04]  /*27e80*/  STL [R1+0x38c4], R29 ;  /* 0x0038c41d01007387 */ /* 0x000fe80000100800 */
[----:B------:R-:W-:Y:S04]  /*27e90*/  STL [R1+0x38cc], R29 ;  /* 0x0038cc1d01007387 */ /* 0x000fe80000100800 */
[----:B------:R1:W-:Y:S01]  /*27ea0*/  STL [R1+0x3938], R29 ;  /* 0x0039381d01007387 */ /* 0x0003e20000100800 */
[----:B0-----:R-:W-:-:S04]  /*27eb0*/  LOP3.LUT R0, R35, 0x40, RZ, 0xfc, !PT ;  /* 0x0000004023007812 */ /* 0x001fc800078efcff */
[----:B------:R-:W-:Y:S02]  /*27ec0*/  ISETP.GE.AND P2, PT, R0, R29, PT ;  /* 0x0000001d0000720c */ /* 0x000fe40003f46270 */
[----:B-1----:R-:W3:Y:S04]  /*27ed0*/  LDL.LU R29, [R1+0x9cc] ;  /* 0x0009cc00011d7983 */ /* 0x002ee80000300800 */
        /* <DEDUP_REMOVED lines=28> */
[----:B--2---:R0:W-:Y:S04]  /*280a0*/  STS.U16 [R3+UR4+0x1040], R2 ;  /* 0x0010400203007988 */ /* 0x0041e80008000404 */
[----:B------:R-:W2:Y:S04]  /*280b0*/  LDL.LU R61, [R1+0x804] ;  /* 0x00080400013d7983 */ /* 0x000ea80000300800 */
[----:B0-----:R-:W2:Y:S04]  /*280c0*/  LDL.LU R2, [R1+0x7d0] ;  /* 0x0007d00001027983 */ /* 0x001ea80000300800 */
[----:B---3--:R0:W-:Y:S04]  /*280d0*/  STS.U16 [R3+UR4+0x1080], R29 ;  /* 0x0010801d03007988 */ /* 0x0081e80008000404 */
[----:B----4-:R1:W-:Y:S04]  /*280e0*/  STS.U16 [R3+UR4+0x10c0], R30 ;  /* 0x0010c01e03007988 */ /* 0x0103e80008000404 */
[----:B------:R3:W-:Y:S04]  /*280f0*/  STS.U16 [R3+UR4+0x1440], R31 ;  /* 0x0014401f03007988 */ /* 0x0007e80008000404 */
[----:B------:R4:W-:Y:S04]  /*28100*/  STS.U16 [R3+UR4+0x1400], R0 ;  /* 0x0014000003007988 */ /* 0x0009e80008000404 */
[----:B------:R4:W-:Y:S04]  /*28110*/  STS.U16 [R3+UR4+0x14c0], R4 ;  /* 0x0014c00403007988 */ /* 0x0009e80008000404 */
[----:B------:R4:W-:Y:S04]  /*28120*/  STS.U16 [R3+UR4+0x1480], R5 ;  /* 0x0014800503007988 */ /* 0x0009e80008000404 */
[----:B0-----:R-:W2:Y:S04]  /*28130*/  LDL.LU R29, [R1+0x7cc] ;  /* 0x0007cc00011d7983 */ /* 0x001ea80000300800 */
[----:B-1----:R-:W2:Y:S04]  /*28140*/  LDL.LU R30, [R1+0x7c8] ;  /* 0x0007c800011e7983 */ /* 0x002ea80000300800 */
[----:B---3--:R-:W3:Y:S04]  /*28150*/  LDL.LU R31, [R1+0x7c4] ;  /* 0x0007c400011f7983 */ /* 0x008ee80000300800 */
[----:B----4-:R-:W4:Y:S04]  /*28160*/  LDL.LU R0, [R1+0x790] ;  /* 0x0007900001007983 */ /* 0x010f280000300800 */
[----:B------:R-:W4:Y:S04]  /*28170*/  LDL.LU R4, [R1+0x78c] ;  /* 0x00078c0001047983 */ /* 0x000f280000300800 */
[----:B------:R0:W-:Y:S04]  /*28180*/  STS.U16 [R3+UR4+0x1800], R6 ;  /* 0x0018000603007988 */ /* 0x0001e80008000404 */
[----:B------:R-:W4:Y:S04]  /*28190*/  LDL.LU R5, [R1+0x788] ;  /* 0x0007880001057983 */ /* 0x000f280000300800 */
[----:B------:R1:W-:Y:S04]  /*281a0*/  STS.U16 [R3+UR4+0x1840], R7 ;  /* 0x0018400703007988 */ /* 0x0003e80008000404 */
[----:B------:R1:W-:Y:S04]  /*281b0*/  STS.U16 [R3+UR4+0x1880], R8 ;  /* 0x0018800803007988 */ /* 0x0003e80008000404 */
[----:B------:R1:W-:Y:S04]  /*281c0*/  STS.U16 [R3+UR4+0x18c0], R9 ;  /* 0x0018c00903007988 */ /* 0x0003e80008000404 */
[----:B------:R1:W-:Y:S04]  /*281d0*/  STS.U16 [R3+UR4+0x1c40], R10 ;  /* 0x001c400a03007988 */ /* 0x0003e80008000404 */
[----:B------:R1:W-:Y:S04]  /*281e0*/  STS.U16 [R3+UR4+0x1c00], R11 ;  /* 0x001c000b03007988 */ /* 0x0003e80008000404 */
[----:B0-----:R-:W4:Y:S04]  /*281f0*/  LDL.LU R6, [R1+0x784] ;  /* 0x0007840001067983 */ /* 0x001f280000300800 */
[----:B-1----:R-:W4:Y:S04]  /*28200*/  LDL.LU R7, [R1+0x750] ;  /* 0x0007500001077983 */ /* 0x002f280000300800 */
[----:B------:R-:W4:Y:S04]  /*28210*/  LDL.LU R8, [R1+0x74c] ;  /* 0x00074c0001087983 */ /* 0x000f280000300800 */
[----:B------:R-:W4:Y:S04]  /*28220*/  LDL.LU R9, [R1+0x748] ;  /* 0x0007480001097983 */ /* 0x000f280000300800 */
        /* <DEDUP_REMOVED lines=35> */
[----:B--2---:R0:W-:Y:S04]  /*28460*/  STS.U16 [R3+UR4+0x2c80], R61 ;  /* 0x002c803d03007988 */ /* 0x0041e80008000404 */
[----:B------:R-:W2:Y:S04]  /*28470*/  LDL.LU R60, [R1+0x1cc] ;  /* 0x0001cc00013c7983 */ /* 0x000ea80000300800 */
[----:B------:R1:W-:Y:S04]  /*28480*/  STS.U16 [R3+UR4+0x3000], R2 ;  /* 0x0030000203007988 */ /* 0x0003e80008000404 */
[----:B0-----:R-:W2:Y:S04]  /*28490*/  LDL.LU R61, [R1+0x1c4] ;  /* 0x0001c400013d7983 */ /* 0x001ea80000300800 */
[----:B-1----:R-:W2:Y:S04]  /*284a0*/  LDL.LU R2, [R1+0x1c0] ;  /* 0x0001c00001027983 */ /* 0x002ea80000300800 */
[----:B------:R-:W-:Y:S04]  /*284b0*/  STS.U16 [R3+UR4+0x3040], R29 ;  /* 0x0030401d03007988 */ /* 0x000fe80008000404 */
[----:B------:R-:W-:Y:S04]  /*284c0*/  STS.U16 [R3+UR4+0x3080], R30 ;  /* 0x0030801e03007988 */ /* 0x000fe80008000404 */
[----:B---3--:R-:W-:Y:S04]  /*284d0*/  STS.U16 [R3+UR4+0x30c0], R31 ;  /* 0x0030c01f03007988 */ /* 0x008fe80008000404 */
[----:B----4-:R-:W-:Y:S04]  /*284e0*/  STS.U16 [R3+UR4+0x3440], R0 ;  /* 0x0034400003007988 */ /* 0x010fe80008000404 */
[----:B------:R0:W-:Y:S04]  /*284f0*/  STS.U16 [R3+UR4+0x4040], R42 ;  /* 0x0040402a03007988 */ /* 0x0001e80008000404 */
[----:B------:R1:W-:Y:S04]  /*28500*/  STS.U16 [R3+UR4+0x4080], R44 ;  /* 0x0040802c03007988 */ /* 0x0003e80008000404 */
[----:B0-----:R-:W3:Y:S04]  /*28510*/  LDL.LU R42, [R1+0x190] ;  /* 0x00019000012a7983 */ /* 0x001ee80000300800 */
[----:B------:R0:W-:Y:S04]  /*28520*/  STS.U16 [R3+UR4+0x40c0], R46 ;  /* 0x0040c02e03007988 */ /* 0x0001e80008000404 */
[----:B-1----:R-:W4:Y:S04]  /*28530*/  LDL.LU R44, [R1+0x18c] ;  /* 0x00018c00012c7983 */ /* 0x002f280000300800 */
        /* <DEDUP_REMOVED lines=10> */
[----:B--2---:R1:W-:Y:S04]  /*285e0*/  STS.U16 [R3+UR4+0x4c00], R60 ;  /* 0x004c003c03007988 */ /* 0x0043e80008000404 */
[----:B------:R-:W-:Y:S04]  /*285f0*/  STS.U16 [R3+UR4+0x3400], R4 ;  /* 0x0034000403007988 */ /* 0x000fe80008000404 */
[----:B0-----:R-:W2:Y:S04]  /*28600*/  LDL.LU R59, [R1+0x144] ;  /* 0x00014400013b7983 */ /* 0x001ea80000300800 */
[----:B------:R0:W-:Y:S04]  /*28610*/  STS.U16 [R3+UR4+0x4cc0], R61 ;  /* 0x004cc03d03007988 */ /* 0x0001e80008000404 */
[----:B-1----:R-:W2:Y:S04]  /*28620*/  LDL.LU R60, [R1+0x118] ;  /* 0x00011800013c7983 */ /* 0x002ea80000300800 */
[----:B------:R1:W-:Y:S04]  /*28630*/  STS.U16 [R3+UR4+0x4c80], R2 ;  /* 0x004c800203007988 */ /* 0x0003e80008000404 */
[----:B------:R1:W-:Y:S04]  /*28640*/  STS.U16 [R3+UR4+0x34c0], R5 ;  /* 0x0034c00503007988 */ /* 0x0003e80008000404 */
[----:B0-----:R-:W2:Y:S04]  /*28650*/  LDL.LU R61, [R1+0x110] ;  /* 0x00011000013d7983 */ /* 0x001ea80000300800 */
[----:B-1----:R-:W2:Y:S04]  /*28660*/  LDL.LU R2, [R1+0x108] ;  /* 0x0001080001027983 */ /* 0x002ea80000300800 */
[----:B------:R-:W2:Y:S04]  /*28670*/  LDL.LU R29, [R1+0x104] ;  /* 0x00010400011d7983 */ /* 0x000ea80000300800 */
[----:B------:R-:W2:Y:S04]  /*28680*/  LDL.LU R30, [R1+0xd8] ;  /* 0x0000d800011e7983 */ /* 0x000ea80000300800 */
[----:B------:R-:W2:Y:S04]  /*28690*/  LDL.LU R31, [R1+0xcc] ;  /* 0x0000cc00011f7983 */ /* 0x000ea80000300800 */
[----:B------:R-:W2:Y:S04]  /*286a0*/  LDL.LU R0, [R1+0xc8] ;  /* 0x0000c80001007983 */ /* 0x000ea80000300800 */
[----:B------:R-:W2:Y:S04]  /*286b0*/  LDL.LU R4, [R1+0xc4] ;  /* 0x0000c40001047983 */ /* 0x000ea80000300800 */
[----:B------:R0:W-:Y:S04]  /*286c0*/  STS.U16 [R3+UR4+0x3480], R6 ;  /* 0x0034800603007988 */ /* 0x0001e80008000404 */
[----:B------:R-:W2:Y:S04]  /*286d0*/  LDL.LU R5, [R1+0xa0] ;  /* 0x0000a00001057983 */ /* 0x000ea80000300800 */
[----:B------:R1:W-:Y:S04]  /*286e0*/  STS.U16 [R3+UR4+0x3800], R7 ;  /* 0x0038000703007988 */ /* 0x0003e80008000404 */
[----:B------:R1:W-:Y:S04]  /*286f0*/  STS.U16 [R3+UR4+0x3840], R8 ;  /* 0x0038400803007988 */ /* 0x0003e80008000404 */
[----:B------:R1:W-:Y:S04]  /*28700*/  STS.U16 [R3+UR4+0x3880], R9 ;  /* 0x0038800903007988 */ /* 0x0003e80008000404 */
[----:B------:R1:W-:Y:S04]  /*28710*/  STS.U16 [R3+UR4+0x38c0], R10 ;  /* 0x0038c00a03007988 */ /* 0x0003e80008000404 */
[----:B------:R1:W-:Y:S04]  /*28720*/  STS.U16 [R3+UR4+0x3c40], R11 ;  /* 0x003c400b03007988 */ /* 0x0003e80008000404 */
[----:B0-----:R-:W2:Y:S04]  /*28730*/  LDL.LU R6, [R1+0x9c] ;  /* 0x00009c0001067983 */ /* 0x001ea80000300800 */
[----:B-1----:R-:W2:Y:S04]  /*28740*/  LDL.LU R7, [R1+0x98] ;  /* 0x0000980001077983 */ /* 0x002ea80000300800 */
        /* <DEDUP_REMOVED lines=18> */
[----:B0-----:R-:W2:Y:S04]  /*28870*/  LDL.LU R57, [R1+0xc] ;  /* 0x00000c0001397983 */ /* 0x001ea80000300800 */
[----:B-1----:R-:W2:Y:S04]  /*28880*/  LDL.LU R58, [R1+0x8] ;  /* 0x00000800013a7983 */ /* 0x002ea80000300800 */
[----:B---3--:R0:W-:Y:S04]  /*28890*/  STS.U16 [R3+UR4+0x5000], R42 ;  /* 0x0050002a03007988 */ /* 0x0081e80008000404 */
[----:B----4-:R1:W-:Y:S04]  /*288a0*/  STS.U16 [R3+UR4+0x5040], R44 ;  /* 0x0050402c03007988 */ /* 0x0103e80008000404 */
[----:B0-----:R-:W3:Y:S04]  /*288b0*/  LDL.LU R42, [R1+0x39dc] ;  /* 0x0039dc00012a7983 */ /* 0x001ee80000300800 */
[----:B-1----:R-:W4:Y:S04]  /*288c0*/  LDL.LU R44, [R1+0x39d8] ;  /* 0x0039d800012c7983 */ /* 0x002f280000300800 */
[----:B------:R0:W-:Y:S04]  /*288d0*/  STS.U16 [R3+UR4+0x5080], R46 ;  /* 0x0050802e03007988 */ /* 0x0001e80008000404 */
[----:B------:R1:W-:Y:S04]  /*288e0*/  STS.U16 [R3+UR4+0x50c0], R48 ;  /* 0x0050c03003007988 */ /* 0x0003e80008000404 */
[----:B------:R1:W-:Y:S04]  /*288f0*/  STS.U16 [R3+UR4+0x5440], R50 ;  /* 0x0054403203007988 */ /* 0x0003e80008000404 */
[----:B------:R1:W-:Y:S04]  /*28900*/  STS.U16 [R3+UR4+0x5400], R52 ;  /* 0x0054003403007988 */ /* 0x0003e80008000404 */
[----:B------:R1:W-:Y:S04]  /*28910*/  STS.U16 [R3+UR4+0x54c0], R54 ;  /* 0x0054c03603007988 */ /* 0x0003e80008000404 */
[----:B0-----:R-:W3:Y:S04]  /*28920*/  LDL.LU R46, [R1+0x39d4] ;  /* 0x0039d400012e7983 */ /* 0x001ee80000300800 */
[----:B-1----:R-:W4:Y:S04]  /*28930*/  LDL.LU R48, [R1+0x39d0] ;  /* 0x0039d00001307983 */ /* 0x002f280000300800 */
[----:B------:R-:W3:Y:S04]  /*28940*/  LDL.LU R50, [R1+0x39cc] ;  /* 0x0039cc0001327983 */ /* 0x000ee80000300800 */
[----:B------:R-:W4:Y:S04]  /*28950*/  LDL.LU R52, [R1+0x39c8] ;  /* 0x0039c80001347983 */ /* 0x000f280000300800 */
[----:B------:R-:W3:Y:S04]  /*28960*/  LDL.LU R54, [R1+0x39c4] ;  /* 0x0039c40001367983 */ /* 0x000ee80000300800 */
[----:B--2---:R0:W-:Y:S04]  /*28970*/  STS.U16 [R3+UR4+0x5480], R59 ;  /* 0x0054803b03007988 */ /* 0x0041e80008000404 */
[----:B------:R1:W-:Y:S04]  /*28980*/  STS.U16 [R3+UR4+0x5800], R60 ;  /* 0x0058003c03007988 */ /* 0x0003e80008000404 */
[----:B0-----:R-:W2:Y:S04]  /*28990*/  LDL.LU R59, [R1+0x39c0] ;  /* 0x0039c000013b7983 */ /* 0x001ea80000300800 */
[----:B-1----:R-:W2:Y:S04]  /*289a0*/  LDL.LU R60, [R1+0x39bc] ;  /* 0x0039bc00013c7983 */ /* 0x002ea80000300800 */
[----:B------:R0:W-:Y:S04]  /*289b0*/  STS.U16 [R3+UR4+0x5840], R61 ;  /* 0x0058403d03007988 */ /* 0x0001e80008000404 */
[----:B------:R1:W-:Y:S04]  /*289c0*/  STS.U16 [R3+UR4+0x5880], R2 ;  /* 0x0058800203007988 */ /* 0x0003e80008000404 */
[----:B0-----:R-:W2:Y:S04]  /*289d0*/  LDL.LU R61, [R1+0x39b8] ;  /* 0x0039b800013d7983 */ /* 0x001ea80000300800 */
[----:B-1----:R-:W2:Y:S04]  /*289e0*/  LDL.LU R2, [R1+0x39b4] ;  /* 0x0039b40001027983 */ /* 0x002ea80000300800 */
        /* <DEDUP_REMOVED lines=48> */
[----:B---3--:R-:W-:Y:S04]  /*28cf0*/  STL [R1+0x3940], R54 ;  /* 0x0039403601007387 */ /* 0x008fe80000100800 */
[----:B----4-:R-:W-:Y:S04]  /*28d00*/  STL [R1+0x3944], R52 ;  /* 0x0039443401007387 */ /* 0x010fe80000100800 */
        /* <DEDUP_REMOVED lines=8> */
[----:B------:R0:W-:Y:S04]  /*28d90*/  STL [R1+0x3968], R25 ;  /* 0x0039681901007387 */ /* 0x0001e80000100800 */
[----:B------:R-:W-:Y:S04]  /*28da0*/  STL [R1+0x396c], R24 ;  /* 0x00396c1801007387 */ /* 0x000fe80000100800 */
[----:B------:R-:W-:Y:S04]  /*28db0*/  STL [R1+0x3970], R23 ;  /* 0x0039701701007387 */ /* 0x000fe80000100800 */
[----:B------:R1:W-:Y:S04]  /*28dc0*/  STS.U16 [R3+UR4+0x70c0], R48 ;  /* 0x0070c03003007988 */ /* 0x0003e80008000404 */
[----:B0-----:R-:W3:Y:S04]  /*28dd0*/  LDL.LU R25, [R1+0x9c0] ;  /* 0x0009c00001197983 */ /* 0x001ee80000300800 */
[----:B------:R-:W4:Y:S04]  /*28de0*/  LDL.LU R26, [R1+0x9b8] ;  /* 0x0009b800011a7983 */ /* 0x000f280000300800 */
[----:B------:R-:W4:Y:S04]  /*28df0*/  LDL.LU R27, [R1+0x9b0] ;  /* 0x0009b000011b7983 */ /* 0x000f280000300800 */
[----:B------:R-:W4:Y:S04]  /*28e00*/  LDL.LU R28, [R1+0x9a8] ;  /* 0x0009a800011c7983 */ /* 0x000f280000300800 */
[----:B------:R-:W4:Y:S04]  /*28e10*/  LDL.LU R32, [R1+0x97c] ;  /* 0x00097c0001207983 */ /* 0x000f280000300800 */
[----:B------:R-:W4:Y:S04]  /*28e20*/  LDL.LU R33, [R1+0x974] ;  /* 0x0009740001217983 */ /* 0x000f280000300800 */
[----:B------:R-:W4:Y:S04]  /*28e30*/  LDL.LU R34, [R1+0x96c] ;  /* 0x00096c0001227983 */ /* 0x000f280000300800 */
[----:B------:R0:W-:Y:S04]  /*28e40*/  STS.U16 [R3+UR4+0x7080], R50 ;  /* 0x0070803203007988 */ /* 0x0001e80008000404 */
[----:B-1----:R-:W4:Y:S04]  /*28e50*/  LDL.LU R48, [R1+0x964] ;  /* 0x0009640001307983 */ /* 0x002f280000300800 */
[----:B--2---:R-:W-:Y:S04]  /*28e60*/  STS.U16 [R3+UR4+0x6c80], R2 ;  /* 0x006c800203007988 */ /* 0x004fe80008000404 */
[----:B------:R1:W-:Y:S04]  /*28e70*/  STS.U16 [R3+UR4+0x7040], R52 ;  /* 0x0070403403007988 */ /* 0x0003e80008000404 */
[----:B------:R2:W-:Y:S04]  /*28e80*/  STS.U16 [R3+UR4+0x7000], R54 ;  /* 0x0070003603007988 */ /* 0x0005e80008000404 */
[----:B0-----:R-:W4:Y:S04]  /*28e90*/  LDL.LU R50, [R1+0x93c] ;  /* 0x00093c0001327983 */ /* 0x001f280000300800 */
[----:B-1----:R-:W4:Y:S01]  /*28ea0*/  LDL.LU R52, [R1+0x934] ;  /* 0x0009340001347983 */ /* 0x002f220000300800 */
[----:B------:R-:W-:-:S03]  /*28eb0*/  LOP3.LUT R2, R3, 0x10, RZ, 0x3c, !PT ;  /* 0x0000001003027812 */ /* 0x000fc600078e3cff */
[----:B--2---:R-:W2:Y:S04]  /*28ec0*/  LDL.LU R54, [R1+0x92c] ;  /* 0x00092c0001367983 */ /* 0x004ea80000300800 */
        /* <DEDUP_REMOVED lines=24> */
[----:B------:R0:W-:Y:S04]  /*29050*/  STS.U16 [R2+UR4+0x9c0], R38 ;  /* 0x0009c02602007988 */ /* 0x0001e80008000404 */
[----:B------:R-:W2:Y:S04]  /*29060*/  LDL.LU R36, [R1+0x83c] ;  /* 0x00083c0001247983 */ /* 0x000ea80000300800 */
        /* <DEDUP_REMOVED lines=26> */
[----:B--2---:R2:W-:Y:S04]  /*29210*/  STS.U16 [R2+UR4+0x1980], R54 ;  /* 0x0019803602007988 */ /* 0x0045e80008000404 */
[----:B------:R2:W-:Y:S04]  /*29220*/  STS.U16 [R2+UR4+0x19c0], R29 ;  /* 0x0019c01d02007988 */ /* 0x0005e80008000404 */
[----:B0-----:R-:W4:Y:S04]  /*29230*/  LDL.LU R34, [R1+0x774] ;  /* 0x0007740001227983 */ /* 0x001f280000300800 */
[----:B-1----:R-:W4:Y:S04]  /*29240*/  LDL.LU R48, [R1+0x76c] ;  /* 0x00076c0001307983 */ /* 0x002f280000300800 */
[----:B------:R-:W4:Y:S04]  /*29250*/  LDL.LU R50, [R1+0x764] ;  /* 0x0007640001327983 */ /* 0x000f280000300800 */
[----:B------:R-:W4:Y:S04]  /*29260*/  LDL.LU R52, [R1+0x73c] ;  /* 0x00073c0001347983 */ /* 0x000f280000300800 */
[----:B--2---:R-:W2:Y:S04]  /*29270*/  LDL.LU R54, [R1+0x734] ;  /* 0x0007340001367983 */ /* 0x004ea80000300800 */
        /* <DEDUP_REMOVED lines=38> */
[----:B0-----:R-:W2:Y:S04]  /*294e0*/  LDL.LU R58, [R1+0x1b4] ;  /* 0x0001b400013a7983 */ /* 0x001ea80000300800 */
[----:B------:R0:W-:Y:S04]  /*294f0*/  STS.U16 [R2+UR4+0x2d80], R25 ;  /* 0x002d801902007988 */ /* 0x0001e80008000404 */
[----:B------:R1:W-:Y:S04]  /*29500*/  STS.U16 [R2+UR4+0x3100], R26 ;  /* 0x0031001a02007988 */ /* 0x0003e80008000404 */
[----:B---3--:R3:W-:Y:S04]  /*29510*/  STS.U16 [R2+UR4+0x3140], R27 ;  /* 0x0031401b02007988 */ /* 0x0087e80008000404 */
[----:B----4-:R4:W-:Y:S04]  /*29520*/  STS.U16 [R2+UR4+0x3180], R28 ;  /* 0x0031801c02007988 */ /* 0x0109e80008000404 */
        /* <DEDUP_REMOVED lines=57> */
[----:B0-----:R-:W2:Y:S04]  /*298c0*/  LDL.LU R58, [R1] ;  /* 0x00000000013a7983 */ /* 0x001ea80000300800 */
[----:B------:R-:W-:Y:S04]  /*298d0*/  STS.U16 [R2+UR4+0x4dc0], R25 ;  /* 0x004dc01902007988 */ /* 0x000fe80008000404 */
[----:B------:R-:W-:Y:S04]  /*298e0*/  STS.U16 [R2+UR4+0x4d80], R26 ;  /* 0x004d801a02007988 */ /* 0x000fe80008000404 */
[----:B---3--:R-:W-:Y:S04]  /*298f0*/  STS.U16 [R2+UR4+0x5100], R27 ;  /* 0x0051001b02007988 */ /* 0x008fe80008000404 */
[----:B----4-:R-:W-:Y:S04]  /*29900*/  STS.U16 [R2+UR4+0x5140], R28 ;  /* 0x0051401c02007988 */ /* 0x010fe80008000404 */
[----:B------:R-:W-:Y:S04]  /*29910*/  STS.U16 [R2+UR4+0x5180], R32 ;  /* 0x0051802002007988 */ /* 0x000fe80008000404 */
[----:B------:R-:W-:Y:S04]  /*29920*/  STS.U16 [R2+UR4+0x51c0], R33 ;  /* 0x0051c02102007988 */ /* 0x000fe80008000404 */
[----:B------:R-:W-:Y:S04]  /*29930*/  STS.U16 [R2+UR4+0x5540], R34 ;  /* 0x0055402202007988 */ /* 0x000fe80008000404 */
[----:B------:R-:W-:Y:S04]  /*29940*/  STS.U16 [R2+UR4+0x5500], R48 ;  /* 0x0055003002007988 */ /* 0x000fe80008000404 */
[----:B------:R-:W-:Y:S04]  /*29950*/  STS.U16 [R2+UR4+0x55c0], R50 ;  /* 0x0055c03202007988 */ /* 0x000fe80008000404 */
[----:B------:R-:W-:Y:S04]  /*29960*/  STS.U16 [R2+UR4+0x5580], R52 ;  /* 0x0055803402007988 */ /* 0x000fe80008000404 */
[----:B--2---:R-:W-:Y:S04]  /*29970*/  STS.U16 [R2+UR4+0x5900], R54 ;  /* 0x0059003602007988 */ /* 0x004fe80008000404 */
[----:B------:R-:W-:Y:S04]  /*29980*/  STS.U16 [R2+UR4+0x5940], R29 ;  /* 0x0059401d02007988 */ /* 0x000fe80008000404 */
[----:B------:R-:W-:Y:S04]  /*29990*/  STS.U16 [R2+UR4+0x5980], R30 ;  /* 0x0059801e02007988 */ /* 0x000fe80008000404 */
[----:B------:R-:W-:Y:S04]  /*299a0*/  STS.U16 [R2+UR4+0x59c0], R31 ;  /* 0x0059c01f02007988 */ /* 0x000fe80008000404 */
[----:B------:R-:W-:Y:S04]  /*299b0*/  STS.U16 [R2+UR4+0x5d40], R0 ;  /* 0x005d400002007988 */ /* 0x000fe80008000404 */
[----:B------:R-:W-:Y:S04]  /*299c0*/  STS.U16 [R2+UR4+0x5d00], R4 ;  /* 0x005d000402007988 */ /* 0x000fe80008000404 */
[----:B------:R0:W-:Y:S04]  /*299d0*/  STS.U16 [R2+UR4+0x5dc0], R5 ;  /* 0x005dc00502007988 */ /* 0x0001e80008000404 */
[----:B------:R1:W-:Y:S04]  /*299e0*/  STS.U16 [R2+UR4+0x5d80], R6 ;  /* 0x005d800602007988 */ /* 0x0003e80008000404 */
[----:B0-----:R-:W2:Y:S04]  /*299f0*/  LDL.LU R5, [R1+0xae4] ;  /* 0x000ae40001057983 */ /* 0x001ea80000300800 */
[----:B------:R0:W-:Y:S04]  /*29a00*/  STS.U16 [R2+UR4+0x6100], R7 ;  /* 0x0061000702007988 */ /* 0x0001e80008000404 */
[----:B-1----:R-:W3:Y:S04]  /*29a10*/  LDL.LU R6, [R1+0xae0] ;  /* 0x000ae00001067983 */ /* 0x002ee80000300800 */
[----:B------:R1:W-:Y:S04]  /*29a20*/  STS.U16 [R2+UR4+0x6140], R8 ;  /* 0x0061400802007988 */ /* 0x0003e80008000404 */
[----:B------:R4:W-:Y:S04]  /*29a30*/  STS.U16 [R2+UR4+0x6180], R9 ;  /* 0x0061800902007988 */ /* 0x0009e80008000404 */
[----:B------:R4:W-:Y:S04]  /*29a40*/  STS.U16 [R2+UR4+0x61c0], R10 ;  /* 0x0061c00a02007988 */ /* 0x0009e80008000404 */
[----:B------:R4:W-:Y:S04]  /*29a50*/  STS.U16 [R2+UR4+0x6540], R11 ;  /* 0x0065400b02007988 */ /* 0x0009e80008000404 */
[----:B------:R4:W-:Y:S04]  /*29a60*/  STS.U16 [R2+UR4+0x6500], R35 ;  /* 0x0065002302007988 */ /* 0x0009e80008000404 */
[----:B0-----:R-:W3:Y:S04]  /*29a70*/  LDL.LU R7, [R1+0xadc] ;  /* 0x000adc0001077983 */ /* 0x001ee80000300800 */
[----:B-1----:R-:W3:Y:S04]  /*29a80*/  LDL.LU R8, [R1+0xad8] ;  /* 0x000ad80001087983 */ /* 0x002ee80000300800 */
[----:B----4-:R-:W4:Y:S04]  /*29a90*/  LDL.LU R9, [R1+0xa94] ;  /* 0x000a940001097983 */ /* 0x010f280000300800 */
        /* <DEDUP_REMOVED lines=16> */
[----:B0-----:R-:W4:Y:S01]  /*29ba0*/  LDL.LU R58, [R1+0x9ec] ;  /* 0x0009ec00013a7983 */ /* 0x001f220000300800 */
[----:B------:R-:W0:Y:S03]  /*29bb0*/  S2R R4, SR_TID.X ;  /* 0x0000000000047919 */ /* 0x000e260000002100 */
[----:B------:R-:W-:Y:S04]  /*29bc0*/  STS.U16 [R2+UR4+0x6d00], R61 ;  /* 0x006d003d02007988 */ /* 0x000fe80008000404 */
[----:B------:R-:W-:Y:S04]  /*29bd0*/  STS.U16 [R2+UR4+0x6dc0], R60 ;  /* 0x006dc03c02007988 */ /* 0x000fe80008000404 */
[----:B------:R-:W-:Y:S04]  /*29be0*/  STS.U16 [R2+UR4+0x6d80], R59 ;  /* 0x006d803b02007988 */ /* 0x000fe80008000404 */
[----:B------:R-:W-:Y:S04]  /*29bf0*/  STS.U16 [R2+UR4+0x7100], R46 ;  /* 0x0071002e02007988 */ /* 0x000fe80008000404 */
[----:B------:R-:W-:Y:S04]  /*29c00*/  STL [R1+0x3840], R2 ;  /* 0x0038400201007387 */ /* 0x000fe80000100800 */
[----:B------:R-:W-:Y:S04]  /*29c10*/  STS.U16 [R2+UR4+0x7140], R44 ;  /* 0x0071402c02007988 */ /* 0x000fe80008000404 */
[----:B------:R-:W4:Y:S04]  /*29c20*/  LDL.LU R24, [R1+0x9e8] ;  /* 0x0009e80001187983 */ /* 0x000f280000300800 */
        /* <DEDUP_REMOVED lines=15> */
[----:B------:R-:W4:Y:S01]  /*29d20*/  LDL.LU R48, [R1+0x954] ;  /* 0x0009540001307983 */ /* 0x000f220000300800 */
[----:B0-----:R-:W-:-:S03]  /*29d30*/  LOP3.LUT R30, R4, 0x1f, RZ, 0xc0, !PT ;  /* 0x0000001f041e7812 */ /* 0x001fc600078ec0ff */
[----:B------:R-:W-:Y:S04]  /*29d40*/  STS.U16 [R2+UR4+0x7980], R13 ;  /* 0x0079800d02007988 */ /* 0x000fe80008000404 */
[----:B------:R-:W4:Y:S01]  /*29d50*/  LDL.LU R50, [R1+0x920] ;  /* 0x0009200001327983 */ /* 0x000f220000300800 */
[----:B------:R-:W-:-:S03]  /*29d60*/  IMAD.SHL.U32 R23, R30, 0x2, RZ ;  /* 0x000000021e177824 */ /* 0x000fc600078e00ff */
[----:B------:R-:W-:Y:S04]  /*29d70*/  STS.U16 [R2+UR4+0x79c0], R12 ;  /* 0x0079c00c02007988 */ /* 0x000fe80008000404 */
[----:B------:R-:W4:Y:S04]  /*29d80*/  LDL.LU R52, [R1+0x91c] ;  /* 0x00091c0001347983 */ /* 0x000f280000300800 */
[----:B------:R-:W-:Y:S04]  /*29d90*/  STS.U16 [R2+UR4+0x7d40], R39 ;  /* 0x007d402702007988 */ /* 0x000fe80008000404 */
[----:B------:R-:W4:Y:S01]  /*29da0*/  LDL.LU R54, [R1+0x918] ;  /* 0x0009180001367983 */ /* 0x000f220000300800 */
[----:B------:R-:W-:-:S03]  /*29db0*/  LOP3.LUT R23, R23, 0x20, RZ, 0x3c, !PT ;  /* 0x0000002017177812 */ /* 0x000fc600078e3cff */
[----:B------:R-:W-:Y:S04]  /*29dc0*/  STS.U16 [R2+UR4+0x7d00], R41 ;  /* 0x007d002902007988 */ /* 0x000fe80008000404 */
[----:B------:R-:W4:Y:S04]  /*29dd0*/  LDL.LU R29, [R1+0x914] ;  /* 0x00091400011d7983 */ /* 0x000f280000300800 */
[----:B------:R-:W-:Y:S04]  /*29de0*/  STS.U16 [R2+UR4+0x7dc0], R43 ;  /* 0x007dc02b02007988 */ /* 0x000fe80008000404 */
[----:B------:R-:W4:Y:S04]  /*29df0*/  LDL.LU R31, [R1+0x8e0] ;  /* 0x0008e000011f7983 */ /* 0x000f280000300800 */
[----:B------:R-:W-:Y:S04]  /*29e00*/  STS.U16 [R2+UR4+0x7d80], R45 ;  /* 0x007d802d02007988 */ /* 0x000fe80008000404 */
[----:B------:R-:W4:Y:S04]  /*29e10*/  LDL.LU R0, [R1+0x8dc] ;  /* 0x0008dc0001007983 */ /* 0x000f280000300800 */
[----:B------:R-:W4:Y:S04]  /*29e20*/  LDL.LU R4, [R1+0x8d8] ;  /* 0x0008d80001047983 */ /* 0x000f280000300800 */
[----:B--2---:R0:W-:Y:S04]  /*29e30*/  STS.U16 [R23+UR4+0x200], R5 ;  /* 0x0002000517007988 */ /* 0x0041e80008000404 */
[----:B---3--:R1:W-:Y:S04]  /*29e40*/  STS.U16 [R23+UR4+0x240], R6 ;  /* 0x0002400617007988 */ /* 0x0083e80008000404 */
[----:B0-----:R-:W2:Y:S04]  /*29e50*/  LDL.LU R5, [R1+0x8d4] ;  /* 0x0008d40001057983 */ /* 0x001ea80000300800 */
[----:B------:R0:W-:Y:S04]  /*29e60*/  STS.U16 [R23+UR4+0x280], R7 ;  /* 0x0002800717007988 */ /* 0x0001e80008000404 */
[----:B-1----:R-:W3:Y:S04]  /*29e70*/  LDL.LU R6, [R1+0x8a0] ;  /* 0x0008a00001067983 */ /* 0x002ee80000300800 */
[----:B------:R1:W-:Y:S04]  /*29e80*/  STS.U16 [R23+UR4+0x2c0], R8 ;  /* 0x0002c00817007988 */ /* 0x0003e80008000404 */
[----:B----4-:R4:W-:Y:S04]  /*29e90*/  STS.U16 [R23+UR4+0x640], R9 ;  /* 0x0006400917007988 */ /* 0x0109e80008000404 */
        /* <DEDUP_REMOVED lines=22> */
[----:B0-----:R-:W4:Y:S04]  /*2a000*/  LDL.LU R58, [R1+0x7dc] ;  /* 0x0007dc00013a7983 */ /* 0x001f280000300800 */
        /* <DEDUP_REMOVED lines=10> */
[----:B------:R0:W-:Y:S04]  /*2a0b0*/  STS.U16 [R23+UR4+0x1600], R33 ;  /* 0x0016002117007988 */ /* 0x0001e80008000404 */
[----:B------:R-:W4:Y:S04]  /*2a0c0*/  LDL.LU R28, [R1+0x798] ;  /* 0x00079800011c7983 */ /* 0x000f280000300800 */
[----:B------:R-:W4:Y:S04]  /*2a0d0*/  LDL.LU R32, [R1+0x794] ;  /* 0x0007940001207983 */ /* 0x000f280000300800 */
[----:B------:R1:W-:Y:S04]  /*2a0e0*/  STS.U16 [R23+UR4+0x16c0], R34 ;  /* 0x0016c02217007988 */ /* 0x0003e80008000404 */
[----:B------:R1:W-:Y:S04]  /*2a0f0*/  STS.U16 [R23+UR4+0x1680], R48 ;  /* 0x0016803017007988 */ /* 0x0003e80008000404 */
[----:B0-----:R-:W4:Y:S04]  /*2a100*/  LDL.LU R33, [R1+0x760] ;  /* 0x0007600001217983 */ /* 0x001f280000300800 */
[----:B-1----:R-:W4:Y:S04]  /*2a110*/  LDL.LU R34, [R1+0x75c] ;  /* 0x00075c0001227983 */ /* 0x002f280000300800 */
[----:B------:R0:W-:Y:S04]  /*2a120*/  STS.U16 [R23+UR4+0x1a00], R50 ;  /* 0x001a003217007988 */ /* 0x0001e80008000404 */
[----:B------:R-:W4:Y:S04]  /*2a130*/  LDL.LU R48, [R1+0x758] ;  /* 0x0007580001307983 */ /* 0x000f280000300800 */
[----:B------:R1:W-:Y:S04]  /*2a140*/  STS.U16 [R23+UR4+0x1a40], R52 ;  /* 0x001a403417007988 */ /* 0x0003e80008000404 */
[----:B------:R1:W-:Y:S04]  /*2a150*/  STS.U16 [R23+UR4+0x1a80], R54 ;  /* 0x001a803617007988 */ /* 0x0003e80008000404 */
[----:B------:R1:W-:Y:S04]  /*2a160*/  STS.U16 [R23+UR4+0x1ac0], R29 ;  /* 0x001ac01d17007988 */ /* 0x0003e80008000404 */
[----:B0-----:R-:W4:Y:S04]  /*2a170*/  LDL.LU R50, [R1+0x754] ;  /* 0x0007540001327983 */ /* 0x001f280000300800 */
[----:B-1----:R-:W4:Y:S04]  /*2a180*/  LDL.LU R52, [R1+0x720] ;  /* 0x0007200001347983 */ /* 0x002f280000300800 */
[----:B------:R0:W-:Y:S04]  /*2a190*/  STS.U16 [R23+UR4+0x1e40], R31 ;  /* 0x001e401f17007988 */ /* 0x0001e80008000404 */
[----:B------:R-:W4:Y:S04]  /*2a1a0*/  LDL.LU R54, [R1+0x71c] ;  /* 0x00071c0001367983 */ /* 0x000f280000300800 */
[----:B------:R-:W4:Y:S04]  /*2a1b0*/  LDL.LU R29, [R1+0x718] ;  /* 0x00071800011d7983 */ /* 0x000f280000300800 */
[----:B------:R1:W-:Y:S04]  /*2a1c0*/  STS.U16 [R23+UR4+0x1e00], R0 ;  /* 0x001e000017007988 */ /* 0x0003e80008000404 */
[----:B------:R1:W-:Y:S04]  /*2a1d0*/  STS.U16 [R23+UR4+0x1ec0], R4 ;  /* 0x001ec00417007988 */ /* 0x0003e80008000404 */
[----:B0-----:R-:W4:Y:S04]  /*2a1e0*/  LDL.LU R31, [R1+0x714] ;  /* 0x00071400011f7983 */ /* 0x001f280000300800 */
[----:B-1----:R-:W4:Y:S04]  /*2a1f0*/  LDL.LU R0, [R1+0x6e0] ;  /* 0x0006e00001007983 */ /* 0x002f280000300800 */
        /* <DEDUP_REMOVED lines=46> */
[----:B------:R0:W-:Y:S04]  /*2a4e0*/  STS.U16 [R23+UR4+0x3e00], R4 ;  /* 0x003e000417007988 */ /* 0x0001e80008000404 */
[----:B0-----:R-:W4:Y:S04]  /*2a4f0*/  LDL.LU R4, [R1+0x19c] ;  /* 0x00019c0001047983 */ /* 0x001f280000300800 */
        /* <DEDUP_REMOVED lines=45> */
[----:B------:R0:W-:Y:S04]  /*2a7d0*/  STS.U16 [R23+UR4+0x4e00], R4 ;  /* 0x004e000417007988 */ /* 0x0001e80008000404 */
[----:B0-----:R-:W4:Y:S04]  /*2a7e0*/  LDL.LU R4, [R1+0x39b0] ;  /* 0x0039b00001047983 */ /* 0x001f280000300800 */
[----:B--2---:R0:W-:Y:S04]  /*2a7f0*/  STS.U16 [R23+UR4+0x4ec0], R5 ;  /* 0x004ec00517007988 */ /* 0x0041e80008000404 */
[----:B---3--:R1:W-:Y:S04]  /*2a800*/  STS.U16 [R23+UR4+0x4e80], R6 ;  /* 0x004e800617007988 */ /* 0x0083e80008000404 */
[----:B0-----:R-:W2:Y:S04]  /*2a810*/  LDL.LU R5, [R1+0x39ac] ;  /* 0x0039ac0001057983 */ /* 0x001ea80000300800 */
[----:B-1----:R-:W3:Y:S04]  /*2a820*/  LDL.LU R6, [R1+0x39a8] ;  /* 0x0039a80001067983 */ /* 0x002ee80000300800 */
[----:B------:R0:W-:Y:S04]  /*2a830*/  STS.U16 [R23+UR4+0x5200], R7 ;  /* 0x0052000717007988 */ /* 0x0001e80008000404 */
[----:B------:R1:W-:Y:S04]  /*2a840*/  STS.U16 [R23+UR4+0x5240], R8 ;  /* 0x0052400817007988 */ /* 0x0003e80008000404 */
[----:B----4-:R4:W-:Y:S04]  /*2a850*/  STS.U16 [R23+UR4+0x5280], R9 ;  /* 0x0052800917007988 */ /* 0x0109e80008000404 */
[----:B------:R4:W-:Y:S04]  /*2a860*/  STS.U16 [R23+UR4+0x52c0], R10 ;  /* 0x0052c00a17007988 */ /* 0x0009e80008000404 */
[----:B------:R4:W-:Y:S04]  /*2a870*/  STS.U16 [R23+UR4+0x5640], R11 ;  /* 0x0056400b17007988 */ /* 0x0009e80008000404 */
[----:B------:R4:W-:Y:S04]  /*2a880*/  STS.U16 [R23+UR4+0x5600], R35 ;  /* 0x0056002317007988 */ /* 0x0009e80008000404 */
[----:B0-----:R-:W2:Y:S04]  /*2a890*/  LDL.LU R7, [R1+0x39a4] ;  /* 0x0039a40001077983 */ /* 0x001ea80000300800 */
[----:B-1----:R-:W3:Y:S04]  /*2a8a0*/  LDL.LU R8, [R1+0x39a0] ;  /* 0x0039a00001087983 */ /* 0x002ee80000300800 */
[----:B----4-:R-:W4:Y:S04]  /*2a8b0*/  LDL.LU R9, [R1+0x399c] ;  /* 0x00399c0001097983 */ /* 0x010f280000300800 */
[----:B------:R-:W2:Y:S04]  /*2a8c0*/  LDL.LU R10, [R1+0x3998] ;  /* 0x00399800010a7983 */ /* 0x000ea80000300800 */
[----:B------:R-:W3:Y:S04]  /*2a8d0*/  LDL.LU R11, [R1+0x3994] ;  /* 0x00399400010b7983 */ /* 0x000ee80000300800 */
[----:B------:R-:W4:Y:S04]  /*2a8e0*/  LDL.LU R35, [R1+0x3990] ;  /* 0x0039900001237983 */ /* 0x000f280000300800 */
[----:B------:R0:W-:Y:S04]  /*2a8f0*/  STS.U16 [R23+UR4+0x56c0], R36 ;  /* 0x0056c02417007988 */ /* 0x0001e80008000404 */
[----:B------:R1:W-:Y:S04]  /*2a900*/  STS.U16 [R23+UR4+0x5680], R37 ;  /* 0x0056802517007988 */ /* 0x0003e80008000404 */
[----:B------:R1:W-:Y:S04]  /*2a910*/  STS.U16 [R23+UR4+0x5a00], R38 ;  /* 0x005a002617007988 */ /* 0x0003e80008000404 */
[----:B------:R1:W-:Y:S04]  /*2a920*/  STS.U16 [R23+UR4+0x5a40], R55 ;  /* 0x005a403717007988 */ /* 0x0003e80008000404 */
[----:B------:R1:W-:Y:S04]  /*2a930*/  STS.U16 [R23+UR4+0x5a80], R56 ;  /* 0x005a803817007988 */ /* 0x0003e80008000404 */
[----:B------:R1:W-:Y:S04]  /*2a940*/  STS.U16 [R23+UR4+0x5ac0], R57 ;  /* 0x005ac03917007988 */ /* 0x0003e80008000404 */
[----:B0-----:R-:W2:Y:S04]  /*2a950*/  LDL.LU R36, [R1+0x398c] ;  /* 0x00398c0001247983 */ /* 0x001ea80000300800 */
[----:B-1----:R-:W3:Y:S04]  /*2a960*/  LDL.LU R37, [R1+0x3988] ;  /* 0x0039880001257983 */ /* 0x002ee80000300800 */
[----:B------:R-:W4:Y:S04]  /*2a970*/  LDL.LU R38, [R1+0x3984] ;  /* 0x0039840001267983 */ /* 0x000f280000300800 */
[----:B------:R-:W2:Y:S04]  /*2a980*/  LDL.LU R55, [R1+0x3980] ;  /* 0x0039800001377983 */ /* 0x000ea80000300800 */
[----:B------:R-:W3:Y:S04]  /*2a990*/  LDL.LU R56, [R1+0x397c] ;  /* 0x00397c0001387983 */ /* 0x000ee80000300800 */
[----:B------:R-:W4:Y:S04]  /*2a9a0*/  LDL.LU R57, [R1+0x3978] ;  /* 0x0039780001397983 */ /* 0x000f280000300800 */
[----:B------:R0:W-:Y:S04]  /*2a9b0*/  STS.U16 [R23+UR4+0x5e40], R58 ;  /* 0x005e403a17007988 */ /* 0x0001e80008000404 */
[----:B0-----:R-:W2:Y:S04]  /*2a9c0*/  LDL.LU R58, [R1+0x3974] ;  /* 0x00397400013a7983 */ /* 0x001ea80000300800 */
[----:B------:R0:W-:Y:S04]  /*2a9d0*/  STS.U16 [R23+UR4+0x5e00], R24 ;  /* 0x005e001817007988 */ /* 0x0001e80008000404 */
        /* <DEDUP_REMOVED lines=11> */
[----:B------:R-:W-:Y:S04]  /*2aa90*/  STS.U16 [R23+UR4+0x6a40], R29 ;  /* 0x006a401d17007988 */ /* 0x000fe80008000404 */
[----:B------:R-:W-:Y:S04]  /*2aaa0*/  STS.U16 [R23+UR4+0x6a80], R31 ;  /* 0x006a801f17007988 */ /* 0x000fe80008000404 */
[----:B------:R1:W-:Y:S04]  /*2aab0*/  STS.U16 [R23+UR4+0x6ac0], R0 ;  /* 0x006ac00017007988 */ /* 0x0003e80008000404 */
[----:B0-----:R-:W3:Y:S04]  /*2aac0*/  LDL.LU R24, [R1+0xad4] ;  /* 0x000ad40001187983 */ /* 0x001ee80000300800 */
[----:B-1----:R-:W3:Y:S04]  /*2aad0*/  LDL.LU R25, [R1+0xac8] ;  /* 0x000ac80001197983 */ /* 0x002ee80000300800 */
        /* <DEDUP_REMOVED lines=13> */
[----:B--2---:R-:W-:Y:S04]  /*2abb0*/  STS.U16 [R23+UR4+0x6e40], R58 ;  /* 0x006e403a17007988 */ /* 0x004fe80008000404 */
[----:B----4-:R-:W-:Y:S04]  /*2abc0*/  STS.U16 [R23+UR4+0x6e00], R57 ;  /* 0x006e003917007988 */ /* 0x010fe80008000404 */
[----:B---3--:R-:W-:Y:S04]  /*2abd0*/  STS.U16 [R23+UR4+0x6ec0], R56 ;  /* 0x006ec03817007988 */ /* 0x008fe80008000404 */
        /* <DEDUP_REMOVED lines=14> */
[----:B-1----:R-:W3:Y:S01]  /*2acc0*/  LDL.LU R4, [R1+0xad0] ;  /* 0x000ad00001047983 */ /* 0x002ee20000300800 */
[----:B------:R-:W-:-:S03]  /*2acd0*/  IMAD.SHL.U32 R30, R30, 0x2, RZ ;  /* 0x000000021e1e7824 */ /* 0x000fc600078e00ff */
[----:B------:R-:W-:Y:S04]  /*2ace0*/  STS.U16 [R23+UR4+0x7e40], R47 ;  /* 0x007e402f17007988 */ /* 0x000fe80008000404 */
[----:B------:R-:W-:Y:S01]  /*2acf0*/  STS.U16 [R23+UR4+0x7e00], R49 ;  /* 0x007e003117007988 */ /* 0x000fe20008000404 */
[----:B------:R-:W-:-:S03]  /*2ad00*/  LOP3.LUT R30, R30, 0x30, RZ, 0x3c, !PT ;  /* 0x000000301e1e7812 */ /* 0x000fc600078e3cff */
[----:B------:R-:W-:Y:S04]  /*2ad10*/  STS.U16 [R23+UR4+0x7ec0], R51 ;  /* 0x007ec03317007988 */ /* 0x000fe80008000404 */
[----:B------:R0:W-:Y:S04]  /*2ad20*/  STS.U16 [R23+UR4+0x7e80], R53 ;  /* 0x007e803517007988 */ /* 0x0001e80008000404 */
[----:B------:R1:W-:Y:S04]  /*2ad30*/  STS.U16 [R30+UR4+0x300], R24 ;  /* 0x000300181e007988 */ /* 0x0003e80008000404 */
[----:B0-----:R-:W4:Y:S04]  /*2ad40*/  LDL.LU R23, [R1+0x3970] ;  /* 0x0039700001177983 */ /* 0x001f280000300800 */
[----:B-1----:R-:W4:Y:S04]  /*2ad50*/  LDL.LU R24, [R1+0x396c] ;  /* 0x00396c0001187983 */ /* 0x002f280000300800 */
[----:B---3--:R0:W-:Y:S04]  /*2ad60*/  STS.U16 [R30+UR4+0x340], R4 ;  /* 0x000340041e007988 */ /* 0x0081e80008000404 */
[----:B--2---:R1:W-:Y:S04]  /*2ad70*/  STS.U16 [R30+UR4+0x380], R5 ;  /* 0x000380051e007988 */ /* 0x0043e80008000404 */
[----:B------:R2:W-:Y:S04]  /*2ad80*/  STS.U16 [R30+UR4+0x3c0], R25 ;  /* 0x0003c0191e007988 */ /* 0x0005e80008000404 */
[----:B------:R3:W-:Y:S04]  /*2ad90*/  STS.U16 [R30+UR4+0x740], R26 ;  /* 0x0007401a1e007988 */ /* 0x0007e80008000404 */
[----:B------:R3:W-:Y:S04]  /*2ada0*/  STS.U16 [R30+UR4+0x700], R27 ;  /* 0x0007001b1e007988 */ /* 0x0007e80008000404 */
[----:B------:R4:W-:Y:S04]  /*2adb0*/  STS.U16 [R30+UR4+0x7c0], R28 ;  /* 0x0007c01c1e007988 */ /* 0x0009e80008000404 */
[----:B------:R4:W-:Y:S04]  /*2adc0*/  STS.U16 [R30+UR4+0x780], R32 ;  /* 0x000780201e007988 */ /* 0x0009e80008000404 */
[----:B0-----:R-:W4:Y:S04]  /*2add0*/  LDL R4, [R1+0x10f8] ;  /* 0x0010f80001047983 */ /* 0x001f280000100800 */
[----:B-1----:R-:W4:Y:S04]  /*2ade0*/  LDL R5, [R1+0x10f4] ;  /* 0x0010f40001057983 */ /* 0x002f280000100800 */
[----:B--2---:R-:W2:Y:S04]  /*2adf0*/  LDL.LU R25, [R1+0x3968] ;  /* 0x0039680001197983 */ /* 0x004ea80000300800 */
[----:B---3--:R-:W3:Y:S04]  /*2ae00*/  LDL.LU R26, [R1+0x3964] ;  /* 0x00396400011a7983 */ /* 0x008ee80000300800 */
[----:B------:R-:W2:Y:S04]  /*2ae10*/  LDL.LU R27, [R1+0x3960] ;  /* 0x00396000011b7983 */ /* 0x000ea80000300800 */
[----:B----4-:R-:W4:Y:S04]  /*2ae20*/  LDL.LU R28, [R1+0x395c] ;  /* 0x00395c00011c7983 */ /* 0x010f280000300800 */
[----:B------:R-:W3:Y:S04]  /*2ae30*/  LDL.LU R32, [R1+0x3958] ;  /* 0x0039580001207983 */ /* 0x000ee80000300800 */
[----:B------:R0:W-:Y:S04]  /*2ae40*/  STS.U16 [R30+UR4+0xb00], R33 ;  /* 0x000b00211e007988 */ /* 0x0001e80008000404 */
[----:B------:R1:W-:Y:S04]  /*2ae50*/  STS.U16 [R30+UR4+0xb40], R34 ;  /* 0x000b40221e007988 */ /* 0x0003e80008000404 */
[----:B------:R1:W-:Y:S04]  /*2ae60*/  STS.U16 [R30+UR4+0xb80], R48 ;  /* 0x000b80301e007988 */ /* 0x0003e80008000404 */
[----:B------:R1:W-:Y:S04]  /*2ae70*/  STS.U16 [R30+UR4+0xbc0], R50 ;  /* 0x000bc0321e007988 */ /* 0x0003e80008000404 */
[----:B------:R1:W-:Y:S04]  /*2ae80*/  STS.U16 [R30+UR4+0xf40], R52 ;  /* 0x000f40341e007988 */ /* 0x0003e80008000404 */
[----:B------:R1:W-:Y:S04]  /*2ae90*/  STS.U16 [R30+UR4+0xf00], R54 ;  /* 0x000f00361e007988 */ /* 0x0003e80008000404 */
[----:B0-----:R-:W3:Y:S04]  /*2aea0*/  LDL.LU R33, [R1+0x3954] ;  /* 0x0039540001217983 */ /* 0x001ee80000300800 */
[----:B-1----:R-:W3:Y:S04]  /*2aeb0*/  LDL.LU R34, [R1+0x3950] ;  /* 0x0039500001227983 */ /* 0x002ee80000300800 */
[----:B------:R-:W3:Y:S04]  /*2aec0*/  LDL.LU R48, [R1+0x394c] ;  /* 0x00394c0001307983 */ /* 0x000ee80000300800 */
[----:B------:R-:W3:Y:S04]  /*2aed0*/  LDL.LU R50, [R1+0x3948] ;  /* 0x0039480001327983 */ /* 0x000ee80000300800 */
[----:B------:R-:W3:Y:S04]  /*2aee0*/  LDL.LU R52, [R1+0x3944] ;  /* 0x0039440001347983 */ /* 0x000ee80000300800 */
[----:B------:R-:W3:Y:S04]  /*2aef0*/  LDL.LU R54, [R1+0x3940] ;  /* 0x0039400001367983 */ /* 0x000ee80000300800 */
[----:B------:R0:W-:Y:S04]  /*2af00*/  STS.U16 [R30+UR4+0xfc0], R0 ;  /* 0x000fc0001e007988 */ /* 0x0001e80008000404 */
[----:B0-----:R-:W2:Y:S02]  /*2af10*/  LDL.LU R0, [R1+0x393c] ;  /* 0x00393c0001007983 */ /* 0x001ea40000300800 */
[----:B--2---:R-:W-:-:S06]  /*2af20*/  PRMT R0, RZ, 0x7610, R0 ;  /* 0x00007610ff007816 */ /* 0x004fcc0000000000 */
[----:B------:R-:W2:Y:S04]  /*2af30*/  @!P0 LDG.E.U16 R0, desc[UR6][R4.64] ;  /* 0x0000000604008981 */ /* 0x000ea8000c1e1500 */
[----:B------:R0:W-:Y:S04]  /*2af40*/  STS.U16 [R30+UR4+0xf80], R29 ;  /* 0x000f801d1e007988 */ /* 0x0001e80008000404 */
[----:B------:R1:W-:Y:S04]  /*2af50*/  STS.U16 [R30+UR4+0x1300], R31 ;  /* 0x0013001f1e007988 */ /* 0x0003e80008000404 */
[----:B0-----:R-:W4:Y:S04]  /*2af60*/  LDL.LU R29, [R1+0x3938] ;  /* 0x00393800011d7983 */ /* 0x001f280000300800 */
[----:B-1----:R-:W3:Y:S04]  /*2af70*/  LDL.LU R30, [R1+0x3934] ;  /* 0x00393400011e7983 */ /* 0x002ee80000300800 */
[----:B------:R-:W4:Y:S04]  /*2af80*/  LDL.LU R31, [R1+0x3930] ;  /* 0x00393000011f7983 */ /* 0x000f280000300800 */
[----:B--2---:R0:W-:Y:S04]  /*2af90*/  STL [R1+0x80], R0 ;  /* 0x0000800001007387 */ /* 0x0041e80000100800 */
[----:B0-----:R-:W2:Y:S04]  /*2afa0*/  LDL.LU R0, [R1+0x392c] ;  /* 0x00392c0001007983 */ /* 0x001ea80000300800 */
[----:B------:R-:W3:Y:S04]  /*2afb0*/  LDL R4, [R1+0x10ec] ;  /* 0x0010ec0001047983 */ /* 0x000ee80000100800 */
[----:B------:R-:W3:Y:S01]  /*2afc0*/  LDL R5, [R1+0x10f0] ;  /* 0x0010f00001057983 */ /* 0x000ee20000100800 */
[----:B----4-:R-:W-:-:S02]  /*2afd0*/  PRMT R31, RZ, 0x7610, R31 ;  /* 0x00007610ff1f7816 */ /* 0x010fc4000000001f */
[----:B---3--:R-:W-:-:S04]  /*2afe0*/  @!P1 LOP3.LUT R5, R5, R4, RZ, 0x3c, !PT ;  /* 0x0000000405059212 */ /* 0x008fc800078e3cff */
[----:B------:R-:W-:-:S04]  /*2aff0*/  @!P1 LOP3.LUT R4, R5, R4, RZ, 0x3c, !PT ;  /* 0x0000000405049212 */ /* 0x000fc800078e3cff */
[----:B------:R-:W-:-:S05]  /*2b000*/  @!P1 LOP3.LUT R5, R5, R4, RZ, 0x3c, !PT ;  /* 0x0000000405059212 */ /* 0x000fca00078e3cff */
[----:B------:R-:W3:Y:S04]  /*2b010*/  @!P1 LDG.E.U16 R31, desc[UR6][R4.64] ;  /* 0x00000006041f9981 */ /* 0x000ee8000c1e1500 */
[----:B---3--:R0:W-:Y:S04]  /*2b020*/  STL [R1+0x7c], R31 ;  /* 0x00007c1f01007387 */ /* 0x0081e80000100800 */
[----:B0-----:R-:W3:Y:S04]  /*2b030*/  LDL.LU R31, [R1+0x3928] ;  /* 0x00392800011f7983 */ /* 0x001ee80000300800 */
[----:B------:R-:W4:Y:S04]  /*2b040*/  LDL R4, [R1+0x10e4] ;  /* 0x0010e40001047983 */ /* 0x000f280000100800 */
[----:B------:R-:W4:Y:S01]  /*2b050*/  LDL R5, [R1+0x10e8] ;  /* 0x0010e80001057983 */ /* 0x000f220000100800 */
[----:B--2---:R-:W-:-:S02]  /*2b060*/  PRMT R0, RZ, 0x7610, R0 ;  /* 0x00007610ff007816 */ /* 0x004fc40000000000 */
[----:B----4-:R-:W-:-:S04]  /*2b070*/  @!P2 LOP3.LUT R5, R5, R4, RZ, 0x3c, !PT ;  /* 0x000000040505a212 */ /* 0x010fc800078e3cff */
[----:B------:R-:W-:-:S04]  /*2b080*/  @!P2 LOP3.LUT R4, R5, R4, RZ, 0x3c, !PT ;  /* 0x000000040504a212 */ /* 0x000fc800078e3cff */
[----:B------:R-:W-:-:S05]  /*2b090*/  @!P2 LOP3.LUT R5, R5, R4, RZ, 0x3c, !PT ;  /* 0x000000040505a212 */ /* 0x000fca00078e3cff */
[----:B------:R-:W2:Y:S04]  /*2b0a0*/  @!P2 LDG.E.U16 R0, desc[UR6][R4.64] ;  /* 0x000000060400a981 */ /* 0x000ea8000c1e1500 */
[----:B--2---:R0:W-:Y:S04]  /*2b0b0*/  STL [R1+0x78], R0 ;  /* 0x0000780001007387 */ /* 0x0041e80000100800 */
[----:B0-----:R-:W2:Y:S04]  /*2b0c0*/  LDL.LU R0, [R1+0x3924] ;  /* 0x0039240001007983 */ /* 0x001ea80000300800 */
[----:B------:R-:W4:Y:S04]  /*2b0d0*/  LDL R4, [R1+0x10dc] ;  /* 0x0010dc0001047983 */ /* 0x000f280000100800 */
[----:B------:R-:W4:Y:S01]  /*2b0e0*/  LDL R5, [R1+0x10e0] ;  /* 0x0010e00001057983 */ /* 0x000f220000100800 */
[----:B---3--:R-:W-:-:S02]  /*2b0f0*/  PRMT R31, RZ, 0x7610, R31 ;  /* 0x00007610ff1f7816 */ /* 0x008fc4000000001f */
[----:B----4-:R-:W-:-:S04]  /*2b100*/  @!P3 LOP3.LUT R5, R5, R4, RZ, 0x3c, !PT ;  /* 0x000000040505b212 */ /* 0x010fc800078e3cff */
        /* <DEDUP_REMOVED lines=160> */
[----:B------:R-:W-:-:S02]  /*2bb10*/  PRMT R30, RZ, 0x7610, R30 ;  /* 0x00007610ff1e7816 */ /* 0x000fc4000000001e */
[----:B----4-:R-:W-:-:S04]  /*2bb20*/  @!P1 LOP3.LUT R5, R5, R4, RZ, 0x3c, !PT ;  /* 0x0000000405059212 */ /* 0x010fc800078e3cff */
[----:B------:R-:W-:-:S04]  /*2bb30*/  @!P1 LOP3.LUT R4, R5, R4, RZ, 0x3c, !PT ;  /* 0x0000000405049212 */ /* 0x000fc800078e3cff */
[----:B------:R-:W-:-:S05]  /*2bb40*/  @!P1 LOP3.LUT R5, R5, R4, RZ, 0x3c, !PT ;  /* 0x0000000405059212 */ /* 0x000fca00078e3cff */
[----:B------:R0:W4:Y:S04]  /*2bb50*/  @!P1 LDG.E.U16 R30, desc[UR6][R4.64] ;  /* 0x00000006041e9981 */ /* 0x000128000c1e1500 */
[----:B------:R-:W0:Y:S04]  /*2bb60*/  LDL R4, [R1+0xe64] ;  /* 0x000e640001047983 */ /* 0x000e280000100800 */
[----:B------:R-:W0:Y:S01]  /*2bb70*/  LDL R5, [R1+0xe68] ;  /* 0x000e680001057983 */ /* 0x000e220000100800 */
[----:B--2---:R-:W-:Y:S02]  /*2bb80*/  PRMT R0, RZ, 0x7610, R0 ;  /* 0x00007610ff007816 */ /* 0x004fe40000000000 */
[----:B0-----:R-:W-:-:S04]  /*2bb90*/  @!P2 LOP3.LUT R5, R5, R4, RZ, 0x3c, !PT ;  /* 0x000000040505a212 */ /* 0x001fc800078e3cff */
[----:B------:R-:W-:-:S04]  /*2bba0*/  @!P2 LOP3.LUT R4, R5, R4, RZ, 0x3c, !PT ;  /* 0x000000040504a212 */ /* 0x000fc800078e3cff */
[----:B------:R-:W-:-:S05]  /*2bbb0*/  @!P2 LOP3.LUT R5, R5, R4, RZ, 0x3c, !PT ;  /* 0x000000040505a212 */ /* 0x000fca00078e3cff */
[----:B------:R-:W2:Y:S04]  /*2bbc0*/  @!P2 LDG.E.U16 R0, desc[UR6][R4.64] ;  /* 0x000000060400a981 */ /* 0x000ea8000c1e1500 */
[----:B----4-:R0:W-:Y:S04]  /*2bbd0*/  STL [R1+0x2c], R30 ;  /* 0x00002c1e01007387 */ /* 0x0101e80000100800 */
[----:B0-----:R-:W4:Y:S04]  /*2bbe0*/  LDL R30, [R1+0xde0] ;  /* 0x000de000011e7983 */ /* 0x001f280000100800 */
        /* <DEDUP_REMOVED lines=26> */
[----:B------:R0:W3:Y:S04]  /*2bd90*/  @!P1 LDG.E.U16 R31, desc[UR6][R4.64] ;  /* 0x00000006041f9981 */ /* 0x0000e8000c1e1500 */
[----:B------:R-:W0:Y:S04]  /*2bda0*/  LDL R4, [R1+0xde4] ;  /* 0x000de40001047983 */ /* 0x000e280000100800 */
[----:B------:R-:W0:Y:S01]  /*2bdb0*/  LDL R5, [R1+0xde8] ;  /* 0x000de80001057983 */ /* 0x000e220000100800 */
[----:B------:R-:W-:Y:S02]  /*2bdc0*/  PRMT R29, RZ, 0x7610, R29 ;  /* 0x00007610ff1d7816 */ /* 0x000fe4000000001d */
[----:B0-----:R-:W-:-:S04]  /*2bdd0*/  @!P2 LOP3.LUT R5, R5, R4, RZ, 0x3c, !PT ;  /* 0x000000040505a212 */ /* 0x001fc800078e3cff */
[----:B------:R-:W-:-:S04]  /*2bde0*/  @!P2 LOP3.LUT R4, R5, R4, RZ, 0x3c, !PT ;  /* 0x000000040504a212 */ /* 0x000fc800078e3cff */
[----:B------:R-:W-:-:S05]  /*2bdf0*/  @!P2 LOP3.LUT R5, R5, R4, RZ, 0x3c, !PT ;  /* 0x000000040505a212 */ /* 0x000fca00078e3cff */
[----:B------:R-:W4:Y:S04]  /*2be00*/  @!P2 LDG.E.U16 R29, desc[UR6][R4.64] ;  /* 0x00000006041da981 */ /* 0x000f28000c1e1500 */
[----:B---3--:R0:W-:Y:S04]  /*2be10*/  STL [R1+0x1c], R31 ;  /* 0x00001c1f01007387 */ /* 0x0081e80000100800 */
[----:B0-----:R-:W3:Y:S04]  /*2be20*/  LDL R31, [R1+0xd60] ;  /* 0x000d6000011f7983 */ /* 0x001ee80000100800 */
[----:B----4-:R0:W-:Y:S04]  /*2be30*/  STL [R1+0x18], R29 ;  /* 0x0000181d01007387 */ /* 0x0101e80000100800 */
[----:B0-----:R-:W4:Y:S04]  /*2be40*/  LDL.LU R29, [R1+0x38cc] ;  /* 0x0038cc00011d7983 */ /* 0x001f280000300800 */
[----:B------:R-:W3:Y:S01]  /*2be50*/  LDL R5, [R1+0xddc] ;  /* 0x000ddc0001057983 */ /* 0x000ee20000100800 */
[----:B--2---:R-:W-:Y:S01]  /*2be60*/  PRMT R0, RZ, 0x7610, R0 ;  /* 0x00007610ff007816 */ /* 0x004fe20000000000 */
[----:B------:R-:W-:-:S02]  /*2be70*/  @!P3 IMAD.MOV.U32 R4, RZ, RZ, R30 ;  /* 0x000000ffff04b224 */ /* 0x000fc400078e001e */
[----:B------:R-:W2:Y:S04]  /*2be80*/  LDL R30, [R1+0xcf8] ;  /* 0x000cf800011e7983 */ /* 0x000ea80000100800 */
[----:B---3--:R-:W3:Y:S04]  /*2be90*/  @!P3 LDG.E.U16 R0, desc[UR6][R4.64] ;  /* 0x000000060400b981 */ /* 0x008ee8000c1e1500 */
[----:B---3--:R0:W-:Y:S04]  /*2bea0*/  STL [R1+0x14], R0 ;  /* 0x0000140001007387 */ /* 0x0081e80000100800 */
[----:B0-----:R-:W3:Y:S04]  /*2beb0*/  LDL.LU R0, [R1+0x38c8] ;  /* 0x0038c80001007983 */ /* 0x001ee80000300800 */
[----:B------:R-:W2:Y:S04]  /*2bec0*/  LDL R4, [R1+0xd74] ;  /* 0x000d740001047983 */ /* 0x000ea80000100800 */
[----:B------:R-:W2:Y:S01]  /*2bed0*/  LDL R5, [R1+0xd78] ;  /* 0x000d780001057983 */ /* 0x000ea20000100800 */
[----:B----4-:R-:W-:-:S02]  /*2bee0*/  PRMT R29, RZ, 0x7610, R29 ;  /* 0x00007610ff1d7816 */ /* 0x010fc4000000001d */
[----:B--2---:R-:W-:-:S04]  /*2bef0*/  @!P0 LOP3.LUT R5, R5, R4, RZ, 0x3c, !PT ;  /* 0x0000000405058212 */ /* 0x004fc800078e3cff */
        /* <DEDUP_REMOVED lines=16> */
[----:B------:R-:W-:-:S02]  /*2c000*/  PRMT R3, RZ, 0x7610, R3 ;  /* 0x00007610ff037816 */ /* 0x000fc40000000003 */
[----:B----4-:R-:W-:-:S04]  /*2c010*/  @!P2 LOP3.LUT R5, R5, R4, RZ, 0x3c, !PT ;  /* 0x000000040505a212 */ /* 0x010fc800078e3cff */
[----:B------:R-:W-:-:S04]  /*2c020*/  @!P2 LOP3.LUT R4, R5, R4, RZ, 0x3c, !PT ;  /* 0x000000040504a212 */ /* 0x000fc800078e3cff */
[----:B------:R-:W-:-:S05]  /*2c030*/  @!P2 LOP3.LUT R5, R5, R4, RZ, 0x3c, !PT ;  /* 0x000000040505a212 */ /* 0x000fca00078e3cff */
[----:B------:R-:W4:Y:S01]  /*2c040*/  @!P2 LDG.E.U16 R3, desc[UR6][R4.64] ;  /* 0x000000060403a981 */ /* 0x000f22000c1e1500 */
[----:B------:R-:W-:-:S03]  /*2c050*/  PRMT R2, RZ, 0x7610, R2 ;  /* 0x00007610ff027816 */ /* 0x000fc60000000002 */
[----:B----4-:R-:W-:Y:S04]  /*2c060*/  STL [R1+0x8], R3 ;  /* 0x0000080301007387 */ /* 0x010fe80000100800 */
[----:B------:R-:W4:Y:S01]  /*2c070*/  LDL R5, [R1+0xd5c] ;  /* 0x000d5c0001057983 */ /* 0x000f220000100800 */
[----:B------:R-:W-:Y:S01]  /*2c080*/  @!P3 IMAD.MOV.U32 R4, RZ, RZ, R31 ;  /* 0x000000ffff04b224 */ /* 0x000fe200078e001f */
[----:B---3--:R-:W-:Y:S02]  /*2c090*/  PRMT R0, RZ, 0x7610, R0 ;  /* 0x00007610ff007816 */ /* 0x008fe40000000000 */
[----:B------:R-:W3:Y:S04]  /*2c0a0*/  LDL R31, [R1+0xce0] ;  /* 0x000ce000011f7983 */ /* 0x000ee80000100800 */
[----:B----4-:R0:W4:Y:S04]  /*2c0b0*/  @!P3 LDG.E.U16 R2, desc[UR6][R4.64] ;  /* 0x000000060402b981 */ /* 0x010128000c1e1500 */
[----:B------:R-:W2:Y:S01]  /*2c0c0*/  LDL R5, [R1+0xcf4] ;  /* 0x000cf40001057983 */ /* 0x000ea20000100800 */
[----:B0-----:R-:W-:-:S03]  /*2c0d0*/  @!P0 IMAD.MOV.U32 R4, RZ, RZ, R30 ;  /* 0x000000ffff048224 */ /* 0x001fc600078e001e */
[----:B----4-:R0:W-:Y:S01]  /*2c0e0*/  STL [R1+0x3844], R2 ;  /* 0x0038440201007387 */ /* 0x0101e20000100800 */
[----:B------:R-:W-:-:S03]  /*2c0f0*/  PRMT R61, RZ, 0x7610, R61 ;  /* 0x00007610ff3d7816 */ /* 0x000fc6000000003d */
[----:B------:R-:W4:Y:S04]  /*2c100*/  LDL R30, [R1+0xc74] ;  /* 0x000c7400011e7983 */ /* 0x000f280000100800 */
[----:B--2---:R1:W2:Y:S04]  /*2c110*/  @!P0 LDG.E.U16 R0, desc[UR6][R4.64] ;  /* 0x0000000604008981 */ /* 0x0042a8000c1e1500 */
[----:B0-----:R-:W4:Y:S04]  /*2c120*/  LDL R2, [R1+0xc78] ;  /* 0x000c780001027983 */ /* 0x001f280000100800 */
[----:B------:R-:W1:Y:S04]  /*2c130*/  LDL R4, [R1+0xcec] ;  /* 0x000cec0001047983 */ /* 0x000e680000100800 */
[----:B------:R-:W1:Y:S02]  /*2c140*/  LDL R5, [R1+0xcf0] ;  /* 0x000cf00001057983 */ /* 0x000e640000100800 */
[----:B-1----:R-:W-:-:S04]  /*2c150*/  @!P1 LOP3.LUT R5, R5, R4, RZ, 0x3c, !PT ;  /* 0x0000000405059212 */ /* 0x002fc800078e3cff */
[----:B------:R-:W-:-:S04]  /*2c160*/  @!P1 LOP3.LUT R4, R5, R4, RZ, 0x3c, !PT ;  /* 0x0000000405049212 */ /* 0x000fc800078e3cff */
[----:B------:R-:W-:Y:S01]  /*2c170*/  @!P1 LOP3.LUT R5, R5, R4, RZ, 0x3c, !PT ;  /* 0x0000000405059212 */ /* 0x000fe200078e3cff */
[----:B--2---:R-:W-:Y:S04]  /*2c180*/  STL [R1+0x3848], R0 ;  /* 0x0038480001007387 */ /* 0x004fe80000100800 */
[----:B------:R0:W2:Y:S04]  /*2c190*/  @!P1 LDG.E.U16 R61, desc[UR6][R4.64] ;  /* 0x00000006043d9981 */ /* 0x0000a8000c1e1500 */
[----:B------:R-:W0:Y:S04]  /*2c1a0*/  LDL R4, [R1+0xce4] ;  /* 0x000ce40001047983 */ /* 0x000e280000100800 */
[----:B------:R-:W0:Y:S01]  /*2c1b0*/  LDL R5, [R1+0xce8] ;  /* 0x000ce80001057983 */ /* 0x000e220000100800 */
[----:B------:R-:W-:-:S02]  /*2c1c0*/  PRMT R60, RZ, 0x7610, R60 ;  /* 0x00007610ff3c7816 */ /* 0x000fc4000000003c */
[----:B0-----:R-:W-:-:S04]  /*2c1d0*/  @!P2 LOP3.LUT R5, R5, R4, RZ, 0x3c, !PT ;  /* 0x000000040505a212 */ /* 0x001fc800078e3cff */
[----:B------:R-:W-:-:S04]  /*2c1e0*/  @!P2 LOP3.LUT R4, R5, R4, RZ, 0x3c, !PT ;  /* 0x000000040504a212 */ /* 0x000fc800078e3cff */
[----:B------:R-:W-:Y:S01]  /*2c1f0*/  @!P2 LOP3.LUT R5, R5, R4, RZ, 0x3c, !PT ;  /* 0x000000040505a212 */ /* 0x000fe200078e3cff */
[----:B--2---:R0:W-:Y:S04]  /*2c200*/  STL [R1+0x384c], R61 ;  /* 0x00384c3d01007387 */ /* 0x0041e80000100800 */
[----:B------:R3:W2:Y:S01]  /*2c210*/  @!P2 LDG.E.U16 R60, desc[UR6][R4.64] ;  /* 0x00000006043ca981 */ /* 0x0006a2000c1e1500 */
[----:B------:R-:W-:Y:S02]  /*2c220*/  PRMT R59, RZ, 0x7610, R59 ;  /* 0x00007610ff3b7816 */ /* 0x000fe4000000003b */
[----:B------:R-:W-:Y:S01]  /*2c230*/  PRMT R58, RZ, 0x7610, R58 ;  /* 0x00007610ff3a7816 */ /* 0x000fe2000000003a */
[----:B0-----:R-:W4:Y:S04]  /*2c240*/  LDL R61, [R1+0xc68] ;  /* 0x000c6800013d7983 */ /* 0x001f280000100800 */
[----:B------:R-:W2:Y:S01]  /*2c250*/  LDL R5, [R1+0xcdc] ;  /* 0x000cdc0001057983 */ /* 0x000ea20000100800 */
[----:B---3--:R-:W-:-:S05]  /*2c260*/  @!P3 IMAD.MOV.U32 R4, RZ, RZ, R31 ;  /* 0x000000ffff04b224 */ /* 0x008fca00078e001f */
[----:B--2---:R4:W2:Y:S04]  /*2c270*/  @!P3 LDG.E.U16 R59, desc[UR6][R4.64] ;  /* 0x00000006043bb981 */ /* 0x0048a8000c1e1500 */
[----:B------:R0:W-:Y:S04]  /*2c280*/  STL [R1+0x3850], R60 ;  /* 0x0038503c01007387 */ /* 0x0001e80000100800 */
[----:B------:R-:W3:Y:S01]  /*2c290*/  LDL R31, [R1+0xc60] ;  /* 0x000c6000011f7983 */ /* 0x000ee20000100800 */
[----:B----4-:R-:W-:Y:S02]  /*2c2a0*/  @!P0 IMAD.MOV.U32 R4, RZ, RZ, R2 ;  /* 0x000000ffff048224 */ /* 0x010fe400078e0002 */
[----:B------:R-:W-:Y:S01]  /*2c2b0*/  @!P0 IMAD.MOV.U32 R5, RZ, RZ, R30 ;  /* 0x000000ffff058224 */ /* 0x000fe200078e001e */
[----:B0-----:R-:W4:Y:S04]  /*2c2c0*/  LDL R60, [R1+0xc64] ;  /* 0x000c6400013c7983 */ /* 0x001f280000100800 */
[----:B------:R0:W3:Y:S04]  /*2c2d0*/  @!P0 LDG.E.U16 R58, desc[UR6][R4.64] ;  /* 0x00000006043a8981 */ /* 0x0000e8000c1e1500 */
[----:B--2---:R1:W-:Y:S04]  /*2c2e0*/  STL [R1+0x3854], R59 ;  /* 0x0038543b01007387 */ /* 0x0043e80000100800 */
[----:B------:R-:W0:Y:S04]  /*2c2f0*/  LDL R4, [R1+0xc6c] ;  /* 0x000c6c0001047983 */ /* 0x000e280000100800 */
[----:B------:R-:W0:Y:S01]  /*2c300*/  LDL R5, [R1+0xc70] ;  /* 0x000c700001057983 */ /* 0x000e220000100800 */
[----:B------:R-:W-:-:S03]  /*2c310*/  PRMT R57, RZ, 0x7610, R57 ;  /* 0x00007610ff397816 */ /* 0x000fc60000000039 */
[----:B------:R-:W2:Y:S04]  /*2c320*/  LDL R30, [R1+0xbf4] ;  /* 0x000bf400011e7983 */ /* 0x000ea80000100800 */
[----:B------:R-:W2:Y:S04]  /*2c330*/  LDL R2, [R1+0xbf8] ;  /* 0x000bf80001027983 */ /* 0x000ea80000100800 */
[----:B-1----:R-:W2:Y:S01]  /*2c340*/  LDL R59, [R1+0xc5c] ;  /* 0x000c5c00013b7983 */ /* 0x002ea20000100800 */
[----:B0-----:R-:W-:-:S04]  /*2c350*/  @!P1 LOP3.LUT R5, R5, R4, RZ, 0x3c, !PT ;  /* 0x0000000405059212 */ /* 0x001fc800078e3cff */
[----:B------:R-:W-:-:S04]  /*2c360*/  @!P1 LOP3.LUT R4, R5, R4, RZ, 0x3c, !PT ;  /* 0x0000000405049212 */ /* 0x000fc800078e3cff */
[----:B------:R-:W-:-:S05]  /*2c370*/  @!P1 LOP3.LUT R5, R5, R4, RZ, 0x3c, !PT ;  /* 0x0000000405059212 */ /* 0x000fca00078e3cff */
[----:B------:R0:W2:Y:S01]  /*2c380*/  @!P1 LDG.E.U16 R57, desc[UR6][R4.64] ;  /* 0x0000000604399981 */ /* 0x0000a2000c1e1500 */
[----:B------:R-:W-:-:S03]  /*2c390*/  PRMT R29, RZ, 0x7610, R29 ;  /* 0x00007610ff1d7816 */ /* 0x000fc6000000001d */
[----:B---3--:R1:W-:Y:S01]  /*2c3a0*/  STL [R1+0x3858], R58 ;  /* 0x0038583a01007387 */ /* 0x0083e20000100800 */
[----:B------:R-:W-:Y:S01]  /*2c3b0*/  PRMT R28, RZ, 0x7610, R28 ;  /* 0x00007610ff1c7816 */ /* 0x000fe2000000001c */
[----:B0-----:R-:W-:Y:S02]  /*2c3c0*/  @!P2 IMAD.MOV.U32 R4, RZ, RZ, R61 ;  /* 0x000000ffff04a224 */ /* 0x001fe400078e003d */
[----:B----4-:R-:W-:-:S05]  /*2c3d0*/  @!P2 IMAD.MOV.U32 R5, RZ, RZ, R60 ;  /* 0x000000ffff05a224 */ /* 0x010fca00078e003c */
[----:B------:R0:W3:Y:S02]  /*2c3e0*/  @!P2 LDG.E.U16 R29, desc[UR6][R4.64] ;  /* 0x00000006041da981 */ /* 0x0000e4000c1e1500 */
[----:B0-----:R-:W-:Y:S02]  /*2c3f0*/  @!P3 IMAD.MOV.U32 R4, RZ, RZ, R31 ;  /* 0x000000ffff04b224 */ /* 0x001fe400078e001f */
[----:B--2---:R-:W-:-:S05]  /*2c400*/  @!P3 IMAD.MOV.U32 R5, RZ, RZ, R59 ;  /* 0x000000ffff05b224 */ /* 0x004fca00078e003b */
[----:B------:R0:W2:Y:S04]  /*2c410*/  @!P3 LDG.E.U16 R28, desc[UR6][R4.64] ;  /* 0x00000006041cb981 */ /* 0x0000a8000c1e1500 */
[----:B------:R4:W-:Y:S04]  /*2c420*/  STL [R1+0x385c], R57 ;  /* 0x00385c3901007387 */ /* 0x0009e80000100800 */
[----:B------:R-:W4:Y:S04]  /*2c430*/  LDL R61, [R1+0xbec] ;  /* 0x000bec00013d7983 */ /* 0x000f280000100800 */
[----:B------:R-:W4:Y:S01]  /*2c440*/  LDL R60, [R1+0xbf0] ;  /* 0x000bf000013c7983 */ /* 0x000f220000100800 */
[----:B------:R-:W-:Y:S01]  /*2c450*/  PRMT R27, RZ, 0x7610, R27 ;  /* 0x00007610ff1b7816 */ /* 0x000fe2000000001b */
[----:B0-----:R-:W-:-:S02]  /*2c460*/  @!P0 IMAD.MOV.U32 R4, RZ, RZ, R2 ;  /* 0x000000ffff048224 */ /* 0x001fc400078e0002 */
[----:B------:R-:W-:-:S05]  /*2c470*/  @!P0 IMAD.MOV.U32 R5, RZ, RZ, R30 ;  /* 0x000000ffff058224 */ /* 0x000fca00078e001e */
[----:B------:R0:W4:Y:S01]  /*2c480*/  @!P0 LDG.E.U16 R27, desc[UR6][R4.64] ;  /* 0x00000006041b8981 */ /* 0x000122000c1e1500 */
[----:B------:R-:W-:-:S03]  /*2c490*/  PRMT R26, RZ, 0x7610, R26 ;  /* 0x00007610ff1a7816 */ /* 0x000fc6000000001a */
[----:B---3--:R3:W-:Y:S04]  /*2c4a0*/  STL [R1+0x3860], R29 ;  /* 0x0038601d01007387 */ /* 0x0087e80000100800 */
[----:B------:R-:W3:Y:S04]  /*2c4b0*/  LDL R59, [R1+0xbe4] ;  /* 0x000be400013b7983 */ /* 0x000ee80000100800 */
[----:B-1----:R-:W3:Y:S04]  /*2c4c0*/  LDL R58, [R1+0xbe8] ;  /* 0x000be800013a7983 */ /* 0x002ee80000100800 */
[----:B--2---:R1:W-:Y:S04]  /*2c4d0*/  STL [R1+0x3864], R28 ;  /* 0x0038641c01007387 */ /* 0x0043e80000100800 */
[----:B----4-:R-:W2:Y:S04]  /*2c4e0*/  LDL R57, [R1+0xbdc] ;  /* 0x000bdc0001397983 */ /* 0x010ea80000100800 */
[----:B------:R-:W4:Y:S04]  /*2c4f0*/  LDL R31, [R1+0xbe0] ;  /* 0x000be000011f7983 */ /* 0x000f280000100800 */
[----:B------:R-:W4:Y:S04]  /*2c500*/  LDL R30, [R1+0xb78] ;  /* 0x000b7800011e7983 */ /* 0x000f280000100800 */
[----:B------:R-:W4:Y:S01]  /*2c510*/  LDL R2, [R1+0x20f8] ;  /* 0x0020f80001027983 */ /* 0x000f220000100800 */
[----:B0-----:R-:W-:-:S02]  /*2c520*/  @!P1 IMAD.MOV.U32 R5, RZ, RZ, R61 ;  /* 0x000000ffff059224 */ /* 0x001fc400078e003d */
[----:B------:R-:W-:-:S05]  /*2c530*/  @!P1 IMAD.MOV.U32 R4, RZ, RZ, R60 ;  /* 0x000000ffff049224 */ /* 0x000fca00078e003c */
[----:B------:R0:W4:Y:S04]  /*2c540*/  @!P1 LDG.E.U16 R26, desc[UR6][R4.64] ;  /* 0x00000006041a9981 */ /* 0x000128000c1e1500 */
[----:B------:R4:W-:Y:S04]  /*2c550*/  STL [R1+0x3868], R27 ;  /* 0x0038681b01007387 */ /* 0x0009e80000100800 */
[----:B---3--:R-:W3:Y:S04]  /*2c560*/  LDL R29, [R1+0x20f0] ;  /* 0x0020f000011d7983 */ /* 0x008ee80000100800 */
[----:B-1----:R-:W3:Y:S01]  /*2c570*/  LDL R28, [R1+0x20f4] ;  /* 0x0020f400011c7983 */ /* 0x002ee20000100800 */
[----:B------:R-:W-:-:S02]  /*2c580*/  PRMT R25, RZ, 0x7610, R25 ;  /* 0x00007610ff197816 */ /* 0x000fc40000000019 */
[----:B------:R-:W-:Y:S01]  /*2c590*/  PRMT R24, RZ, 0x7610, R24 ;  /* 0x00007610ff187816 */ /* 0x000fe20000000018 */
[----:B0-----:R-:W-:Y:S02]  /*2c5a0*/  @!P2 IMAD.MOV.U32 R5, RZ, RZ, R59 ;  /* 0x000000ffff05a224 */ /* 0x001fe400078e003b */
[----:B------:R-:W-:-:S05]  /*2c5b0*/  @!P2 IMAD.MOV.U32 R4, RZ, RZ, R58 ;  /* 0x000000ffff04a224 */ /* 0x000fca00078e003a */
[----:B------:R2:W3:Y:S02]  /*2c5c0*/  @!P2 LDG.E.U16 R25, desc[UR6][R4.64] ;  /* 0x000000060419a981 */ /* 0x0004e4000c1e1500 */
[----:B--2---:R-:W-:Y:S02]  /*2c5d0*/  @!P3 IMAD.MOV.U32 R5, RZ, RZ, R57 ;  /* 0x000000ffff05b224 */ /* 0x004fe400078e0039 */
[----:B----4-:R-:W-:-:S05]  /*2c5e0*/  @!P3 IMAD.MOV.U32 R4, RZ, RZ, R31 ;  /* 0x000000ffff04b224 */ /* 0x010fca00078e001f */
[----:B------:R0:W2:Y:S04]  /*2c5f0*/  @!P3 LDG.E.U16 R24, desc[UR6][R4.64] ;  /* 0x000000060418b981 */ /* 0x0000a8000c1e1500 */
[----:B------:R1:W-:Y:S04]  /*2c600*/  STL [R1+0x386c], R26 ;  /* 0x00386c1a01007387 */ /* 0x0003e80000100800 */
[----:B------:R-:W4:Y:S04]  /*2c610*/  LDL R27, [R1+0x20e8] ;  /* 0x0020e800011b7983 */ /* 0x000f280000100800 */
[----:B-1----:R-:W4:Y:S01]  /*2c620*/  LDL R26, [R1+0x20ec] ;  /* 0x0020ec00011a7983 */ /* 0x002f220000100800 */
[----:B------:R-:W-:Y:S01]  /*2c630*/  PRMT R23, RZ, 0x7610, R23 ;  /* 0x00007610ff177816 */ /* 0x000fe20000000017 */
[----:B0-----:R-:W-:-:S02]  /*2c640*/  @!P0 IMAD.MOV.U32 R4, RZ, RZ, R2 ;  /* 0x000000ffff048224 */ /* 0x001fc400078e0002 */
[----:B------:R-:W-:Y:S01]  /*2c650*/  @!P0 IMAD.MOV.U32 R5, RZ, RZ, R30 ;  /* 0x000000ffff058224 */ /* 0x000fe200078e001e */
[----:B------:R-:W-:-:S04]  /*2c660*/  PRMT R22, RZ, 0x7610, R22 ;  /* 0x00007610ff167816 */ /* 0x000fc80000000016 */
[----:B------:R3:W4:Y:S02]  /*2c670*/  @!P0 LDG.E.U16 R23, desc[UR6][R4.64] ;  /* 0x0000000604178981 */ /* 0x000724000c1e1500 */
[----:B---3--:R-:W-:Y:S02]  /*2c680*/  @!P1 IMAD.MOV.U32 R4, RZ, RZ, R28 ;  /* 0x000000ffff049224 */ /* 0x008fe400078e001c */
[----:B------:R-:W-:-:S05]  /*2c690*/  @!P1 IMAD.MOV.U32 R5, RZ, RZ, R29 ;  /* 0x000000ffff059224 */ /* 0x000fca00078e001d */
[----:B------:R4:W3:Y:S01]  /*2c6a0*/  @!P1 LDG.E.U16 R22, desc[UR6][R4.64] ;  /* 0x0000000604169981 */ /* 0x0008e2000c1e1500 */
[----:B------:R-:W-:-:S03]  /*2c6b0*/  PRMT R21, RZ, 0x7610, R21 ;  /* 0x00007610ff157816 */ /* 0x000fc60000000015 */
[----:B------:R0:W-:Y:S04]  /*2c6c0*/  STL [R1+0x3870], R25 ;  /* 0x0038701901007387 */ /* 0x0001e80000100800 */
[----:B--2---:R1:W-:Y:S04]  /*2c6d0*/  STL [R1+0x3874], R24 ;  /* 0x0038741801007387 */ /* 0x0043e80000100800 */
[----:B------:R-:W2:Y:S04]  /*2c6e0*/  LDL R2, [R1+0x20e4] ;  /* 0x0020e40001027983 */ /* 0x000ea80000100800 */
[----:B0-----:R-:W2:Y:S01]  /*2c6f0*/  LDL R25, [R1+0x20e0] ;  /* 0x0020e00001197983 */ /* 0x001ea20000100800 */
[----:B----4-:R-:W-:-:S02]  /*2c700*/  @!P2 IMAD.MOV.U32 R5, RZ, RZ, R27 ;  /* 0x000000ffff05a224 */ /* 0x010fc400078e001b */
[----:B------:R-:W-:-:S05]  /*2c710*/  @!P2 IMAD.MOV.U32 R4, RZ, RZ, R26 ;  /* 0x000000ffff04a224 */ /* 0x000fca00078e001a */
[----:B------:R2:W4:Y:S04]  /*2c720*/  @!P2 LDG.E.U16 R21, desc[UR6][R4.64] ;  /* 0x000000060415a981 */ /* 0x000528000c1e1500 */
[----:B------:R0:W-:Y:S04]  /*2c730*/  STL [R1+0x3878], R23 ;  /* 0x0038781701007387 */ /* 0x0001e80000100800 */
[----:B------:R-:W4:Y:S04]  /*2c740*/  LDL R29, [R1+0x2154] ;  /* 0x00215400011d7983 */ /* 0x000f280000100800 */
[----:B------:R-:W4:Y:S04]  /*2c750*/  LDL R28, [R1+0x2160] ;  /* 0x00216000011c7983 */ /* 0x000f280000100800 */
[----:B---3--:R3:W-:Y:S04]  /*2c760*/  STL [R1+0x387c], R22 ;  /* 0x00387c1601007387 */ /* 0x0087e80000100800 */
[----:B------:R-:W3:Y:S04]  /*2c770*/  LDL R27, [R1+0x215c] ;  /* 0x00215c00011b7983 */ /* 0x000ee80000100800 */
[----:B------:R-:W3:Y:S01]  /*2c780*/  LDL R26, [R1+0x2168] ;  /* 0x00216800011a7983 */ /* 0x000ee20000100800 */
[----:B------:R-:W-:-:S03]  /*2c790*/  PRMT R20, RZ, 0x7610, R20 ;  /* 0x00007610ff147816 */ /* 0x000fc60000000014 */
[----:B-1----:R-:W3:Y:S01]  /*2c7a0*/  LDL R24, [R1+0x2170] ;  /* 0x0021700001187983 */ /* 0x002ee20000100800 */
[----:B--2---:R-:W-:Y:S02]  /*2c7b0*/  @!P3 IMAD.MOV.U32 R4, RZ, RZ, R2 ;  /* 0x000000ffff04b224 */ /* 0x004fe400078e0002 */
[----:B------:R-:W-:-:S05]  /*2c7c0*/  @!P3 IMAD.MOV.U32 R5, RZ, RZ, R25 ;  /* 0x000000ffff05b224 */ /* 0x000fca00078e0019 */
[----:B------:R1:W2:Y:S04]  /*2c7d0*/  @!P3 LDG.E.U16 R20, desc[UR6][R4.64] ;  /* 0x000000060414b981 */ /* 0x0002a8000c1e1500 */
[----:B----4-:R4:W-:Y:S04]  /*2c7e0*/  STL [R1+0x3880], R21 ;  /* 0x0038801501007387 */ /* 0x0109e80000100800 */
[----:B------:R-:W4:Y:S01]  /*2c7f0*/  LDL R25, [R1+0x2164] ;  /* 0x0021640001197983 */ /* 0x000f220000100800 */
[----:B------:R-:W-:Y:S01]  /*2c800*/  PRMT R19, RZ, 0x7610, R19 ;  /* 0x00007610ff137816 */ /* 0x000fe20000000013 */
[----:B-1----:R-:W-:-:S02]  /*2c810*/  @!P0 IMAD.MOV.U32 R4, RZ, RZ, R28 ;  /* 0x000000ffff048224 */ /* 0x002fc400078e001c */
[----:B------:R-:W-:Y:S01]  /*2c820*/  @!P0 IMAD.MOV.U32 R5, RZ, RZ, R29 ;  /* 0x000000ffff058224 */ /* 0x000fe200078e001d */
[----:B------:R-:W-:Y:S01]  /*2c830*/  PRMT R18, RZ, 0x7610, R18 ;  /* 0x00007610ff127816 */ /* 0x000fe20000000012 */
[----:B0-----:R-:W4:Y:S04]  /*2c840*/  LDL R23, [R1+0x216c] ;  /* 0x00216c0001177983 */ /* 0x001f280000100800 */
[----:B------:R3:W4:Y:S04]  /*2c850*/  @!P0 LDG.E.U16 R19, desc[UR6][R4.64] ;  /* 0x0000000604138981 */ /* 0x000728000c1e1500 */
[----:B------:R-:W4:Y:S01]  /*2c860*/  LDL R2, [R1+0x2178] ;  /* 0x0021780001027983 */ /* 0x000f220000100800 */
[----:B---3--:R-:W-:-:S02]  /*2c870*/  @!P1 IMAD.MOV.U32 R5, RZ, RZ, R27 ;  /* 0x000000ffff059224 */ /* 0x008fc400078e001b */
[----:B------:R-:W-:-:S05]  /*2c880*/  @!P1 IMAD.MOV.U32 R4, RZ, RZ, R26 ;  /* 0x000000ffff049224 */ /* 0x000fca00078e001a */
[----:B------:R0:W3:Y:S01]  /*2c890*/  @!P1 LDG.E.U16 R18, desc[UR6][R4.64] ;  /* 0x0000000604129981 */ /* 0x0000e2000c1e1500 */
[----:B------:R-:W-:Y:S01]  /*2c8a0*/  PRMT R17, RZ, 0x7610, R17 ;  /* 0x00007610ff117816 */ /* 0x000fe20000000011 */
[----:B0-----:R-:W-:Y:S02]  /*2c8b0*/  @!P2 IMAD.MOV.U32 R4, RZ, RZ, R24 ;  /* 0x000000ffff04a224 */ /* 0x001fe400078e0018 */
[----:B--2---:R-:W-:Y:S04]  /*2c8c0*/  STL [R1+0x3884], R20 ;  /* 0x0038841401007387 */ /* 0x004fe80000100800 */
[----:B------:R-:W2:Y:S04]  /*2c8d0*/  LDL R22, [R1+0x21d4] ;  /* 0x0021d40001167983 */ /* 0x000ea80000100800 */
[----:B----4-:R-:W4:Y:S01]  /*2c8e0*/  LDL R21, [R1+0x21e0] ;  /* 0x0021e00001157983 */ /* 0x010f220000100800 */
[----:B------:R-:W-:-:S05]  /*2c8f0*/  @!P2 IMAD.MOV.U32 R5, RZ, RZ, R25 ;  /* 0x000000ffff05a224 */ /* 0x000fca00078e0019 */
[----:B------:R0:W2:Y:S04]  /*2c900*/  @!P2 LDG.E.U16 R17, desc[UR6][R4.64] ;  /* 0x000000060411a981 */ /* 0x0000a8000c1e1500 */
[----:B------:R1:W-:Y:S04]  /*2c910*/  STL [R1+0x3888], R19 ;  /* 0x0038881301007387 */ /* 0x0003e80000100800 */
[----:B-1----:R-:W2:Y:S04]  /*2c920*/  LDL R19, [R1+0x21e8] ;  /* 0x0021e80001137983 */ /* 0x002ea80000100800 */
[----:B---3--:R1:W-:Y:S01]  /*2c930*/  STL [R1+0x388c], R18 ;  /* 0x00388c1201007387 */ /* 0x0083e20000100800 */
[----:B------:R-:W-:Y:S01]  /*2c940*/  PRMT R16, RZ, 0x7610, R16 ;  /* 0x00007610ff107816 */ /* 0x000fe20000000010 */
[----:B0-----:R-:W-:-:S02]  /*2c950*/  @!P3 IMAD.MOV.U32 R4, RZ, RZ, R2 ;  /* 0x000000ffff04b224 */ /* 0x001fc400078e0002 */
[----:B------:R-:W-:Y:S01]  /*2c960*/  @!P3 IMAD.MOV.U32 R5, RZ, RZ, R23 ;  /* 0x000000ffff05b224 */ /* 0x000fe200078e0017 */
[----:B------:R-:W3:Y:S04]  /*2c970*/  LDL R25, [R1+0x21e4] ;  /* 0x0021e40001197983 */ /* 0x000ee80000100800 */
[----:B------:R-:W3:Y:S01]  /*2c980*/  LDL R20, [R1+0x21f0] ;  /* 0x0021f00001147983 */ /* 0x000ee20000100800 */
[----:B------:R-:W-:-:S03]  /*2c990*/  PRMT R15, RZ, 0x7610, R15 ;  /* 0x00007610ff0f7816 */ /* 0x000fc6000000000f */
[----:B------:R4:W3:Y:S04]  /*2c9a0*/  @!P3 LDG.E.U16 R16, desc[UR6][R4.64] ;  /* 0x000000060410b981 */ /* 0x0008e8000c1e1500 */
[----:B-1----:R-:W3:Y:S01]  /*2c9b0*/  LDL R18, [R1+0x21dc] ;  /* 0x0021dc0001127983 */ /* 0x002ee20000100800 */
[----:B----4-:R-:W-:Y:S02]  /*2c9c0*/  @!P0 IMAD.MOV.U32 R4, RZ, RZ, R21 ;  /* 0x000000ffff048224 */ /* 0x010fe400078e0015 */
[----:B--2---:R-:W-:-:S05]  /*2c9d0*/  @!P0 IMAD.MOV.U32 R5, RZ, RZ, R22 ;  /* 0x000000ffff058224 */ /* 0x004fca00078e0016 */
[----:B------:R0:W2:Y:S04]  /*2c9e0*/  @!P0 LDG.E.U16 R15, desc[UR6][R4.64] ;  /* 0x00000006040f8981 */ /* 0x0000a8000c1e1500 */
[----:B------:R-:W-:Y:S04]  /*2c9f0*/  STL [R1+0x3890], R17 ;  /* 0x0038901101007387 */ /* 0x000fe80000100800 */
[----:B------:R-:W4:Y:S04]  /*2ca00*/  LDL R24, [R1+0x21ec] ;  /* 0x0021ec0001187983 */ /* 0x000f280000100800 */
[----:B------:R-:W4:Y:S01]  /*2ca10*/  LDL R2, [R1+0x21f8] ;  /* 0x0021f80001027983 */ /* 0x000f220000100800 */
[----:B------:R-:W-:Y:S01]  /*2ca20*/  PRMT R14, RZ, 0x7610, R14 ;  /* 0x00007610ff0e7816 */ /* 0x000fe2000000000e */
[----:B0-----:R-:W-:Y:S01]  /*2ca30*/  @!P1 IMAD.MOV.U32 R4, RZ, RZ, R19 ;  /* 0x000000ffff049224 */ /* 0x001fe200078e0013 */
[----:B------:R-:W-:Y:S01]  /*2ca40*/  PRMT R13, RZ, 0x7610, R13 ;  /* 0x00007610ff0d7816 */ /* 0x000fe2000000000d */
[----:B---3--:R-:W-:-:S05]  /*2ca50*/  @!P1 IMAD.MOV.U32 R5, RZ, RZ, R18 ;  /* 0x000000ffff059224 */ /* 0x008fca00078e0012 */
[----:B------:R0:W3:Y:S04]  /*2ca60*/  @!P1 LDG.E.U16 R14, desc[UR6][R4.64] ;  /* 0x00000006040e9981 */ /* 0x0000e8000c1e1500 */
[----:B------:R-:W-:Y:S04]  /*2ca70*/  STL [R1+0x3894], R16 ;  /* 0x0038941001007387 */ /* 0x000fe80000100800 */
[----:B------:R-:W3:Y:S04]  /*2ca80*/  LDL R23, [R1+0x2254] ;  /* 0x0022540001177983 */ /* 0x000ee80000100800 */
[----:B------:R-:W3:Y:S01]  /*2ca90*/  LDL R22, [R1+0x2260] ;  /* 0x0022600001167983 */ /* 0x000ee20000100800 */
[----:B------:R-:W-:-:S03]  /*2caa0*/  PRMT R12, RZ, 0x7610, R12 ;  /* 0x00007610ff0c7816 */ /* 0x000fc6000000000c */
[----:B------:R-:W3:Y:S01]  /*2cab0*/  LDL R21, [R1+0x2268] ;  /* 0x0022680001157983 */ /* 0x000ee20000100800 */
[----:B0-----:R-:W-:Y:S02]  /*2cac0*/  @!P2 IMAD.MOV.U32 R4, RZ, RZ, R20 ;  /* 0x000000ffff04a224 */ /* 0x001fe400078e0014 */
[----:B------:R-:W-:-:S05]  /*2cad0*/  @!P2 IMAD.MOV.U32 R5, RZ, RZ, R25 ;  /* 0x000000ffff05a224 */ /* 0x000fca00078e0019 */
[----:B------:R4:W3:Y:S04]  /*2cae0*/  @!P2 LDG.E.U16 R13, desc[UR6][R4.64] ;  /* 0x00000006040da981 */ /* 0x0008e8000c1e1500 */
[----:B--2---:R0:W-:Y:S04]  /*2caf0*/  STL [R1+0x3898], R15 ;  /* 0x0038980f01007387 */ /* 0x0041e80000100800 */
[----:B------:R-:W2:Y:S04]  /*2cb00*/  LDL R19, [R1+0x2264] ;  /* 0x0022640001137983 */ /* 0x000ea80000100800 */
[----:B------:R-:W2:Y:S04]  /*2cb10*/  LDL R18, [R1+0x2270] ;  /* 0x0022700001127983 */ /* 0x000ea80000100800 */
[----:B0-----:R-:W2:Y:S01]  /*2cb20*/  LDL R15, [R1+0x225c] ;  /* 0x00225c00010f7983 */ /* 0x001ea20000100800 */
[----:B----4-:R-:W-:-:S02]  /*2cb30*/  @!P3 IMAD.MOV.U32 R5, RZ, RZ, R24 ;  /* 0x000000ffff05b224 */ /* 0x010fc400078e0018 */
[----:B------:R-:W-:-:S05]  /*2cb40*/  @!P3 IMAD.MOV.U32 R4, RZ, RZ, R2 ;  /* 0x000000ffff04b224 */ /* 0x000fca00078e0002 */
[----:B------:R0:W4:Y:S01]  /*2cb50*/  @!P3 LDG.E.U16 R12, desc[UR6][R4.64] ;  /* 0x00000006040cb981 */ /* 0x000122000c1e1500 */
[----:B------:R-:W-:Y:S02]  /*2cb60*/  PRMT R11, RZ, 0x7610, R11 ;  /* 0x00007610ff0b7816 */ /* 0x000fe4000000000b */
[----:B------:R-:W-:Y:S01]  /*2cb70*/  PRMT R10, RZ, 0x7610, R10 ;  /* 0x00007610ff0a7816 */ /* 0x000fe2000000000a */
[----:B---3--:R1:W-:Y:S04]  /*2cb80*/  STL [R1+0x389c], R14 ;  /* 0x00389c0e01007387 */ /* 0x0083e80000100800 */
[----:B------:R-:W3:Y:S04]  /*2cb90*/  LDL R20, [R1+0x226c] ;  /* 0x00226c0001147983 */ /* 0x000ee80000100800 */
[----:B------:R-:W3:Y:S01]  /*2cba0*/  LDL R17, [R1+0x2278] ;  /* 0x0022780001117983 */ /* 0x000ee20000100800 */
[----:B0-----:R-:W-:-:S02]  /*2cbb0*/  @!P0 IMAD.MOV.U32 R4, RZ, RZ, R22 ;  /* 0x000000ffff048224 */ /* 0x001fc400078e0016 */
[----:B------:R-:W-:-:S05]  /*2cbc0*/  @!P0 IMAD.MOV.U32 R5, RZ, RZ, R23 ;  /* 0x000000ffff058224 */ /* 0x000fca00078e0017 */
[----:B------:R0:W3:Y:S04]  /*2cbd0*/  @!P0 LDG.E.U16 R11, desc[UR6][R4.64] ;  /* 0x00000006040b8981 */ /* 0x0000e8000c1e1500 */
[----:B------:R-:W-:Y:S04]  /*2cbe0*/  STL [R1+0x38a0], R13 ;  /* 0x0038a00d01007387 */ /* 0x000fe80000100800 */
[----:B------:R-:W3:Y:S04]  /*2cbf0*/  LDL R16, [R1+0x22d4] ;  /* 0x0022d40001107983 */ /* 0x000ee80000100800 */
[----:B------:R-:W3:Y:S01]  /*2cc00*/  LDL R2, [R1+0x22e0] ;  /* 0x0022e00001027983 */ /* 0x000ee20000100800 */
[----:B0-----:R-:W-:-:S02]  /*2cc10*/  @!P1 IMAD.MOV.U32 R4, RZ, RZ, R21 ;  /* 0x000000ffff049224 */ /* 0x001fc400078e0015 */
[----:B--2---:R-:W-:-:S05]  /*2cc20*/  @!P1 IMAD.MOV.U32 R5, RZ, RZ, R15 ;  /* 0x000000ffff059224 */ /* 0x004fca00078e000f */
[----:B------:R0:W2:Y:S01]  /*2cc30*/  @!P1 LDG.E.U16 R10, desc[UR6][R4.64] ;  /* 0x00000006040a9981 */ /* 0x0000a2000c1e1500 */
[----:B------:R-:W-:Y:S01]  /*2cc40*/  PRMT R9, RZ, 0x7610, R9 ;  /* 0x00007610ff097816 */ /* 0x000fe20000000009 */
[----:B0-----:R-:W-:Y:S02]  /*2cc50*/  @!P2 IMAD.MOV.U32 R4, RZ, RZ, R18 ;  /* 0x000000ffff04a224 */ /* 0x001fe400078e0012 */
[----:B------:R-:W-:-:S05]  /*2cc60*/  @!P2 IMAD.MOV.U32 R5, RZ, RZ, R19 ;  /* 0x000000ffff05a224 */ /* 0x000fca00078e0013 */
[----:B------:R3:W2:Y:S04]  /*2cc70*/  @!P2 LDG.E.U16 R9, desc[UR6][R4.64] ;  /* 0x000000060409a981 */ /* 0x0006a8000c1e1500 */
[----:B----4-:R0:W-:Y:S04]  /*2cc80*/  STL [R1+0x38a4], R12 ;  /* 0x0038a40c01007387 */ /* 0x0101e80000100800 */
[----:B-1----:R-:W4:Y:S04]  /*2cc90*/  LDL R14, [R1+0x22dc] ;  /* 0x0022dc00010e7983 */ /* 0x002f280000100800 */
[----:B0-----:R-:W4:Y:S01]  /*2cca0*/  LDL R12, [R1+0x22e8] ;  /* 0x0022e800010c7983 */ /* 0x001f220000100800 */
[----:B------:R-:W-:-:S02]  /*2ccb0*/  PRMT R8, RZ, 0x7610, R8 ;  /* 0x00007610ff087816 */ /* 0x000fc40000000008 */
[----:B------:R-:W-:Y:S01]  /*2ccc0*/  PRMT R7, RZ, 0x7610, R7 ;  /* 0x00007610ff077816 */ /* 0x000fe20000000007 */
[----:B---3--:R-:W-:Y:S02]  /*2ccd0*/  @!P3 IMAD.MOV.U32 R5, RZ, RZ, R20 ;  /* 0x000000ffff05b224 */ /* 0x008fe400078e0014 */
[----:B------:R-:W-:-:S05]  /*2cce0*/  @!P3 IMAD.MOV.U32 R4, RZ, RZ, R17 ;  /* 0x000000ffff04b224 */ /* 0x000fca00078e0011 */
[----:B------:R0:W3:Y:S01]  /*2ccf0*/  @!P3 LDG.E.U16 R8, desc[UR6][R4.64] ;  /* 0x000000060408b981 */ /* 0x0000e2000c1e1500 */
[----:B------:R-:W-:-:S03]  /*2cd00*/  PRMT R6, RZ, 0x7610, R6 ;  /* 0x00007610ff067816 */ /* 0x000fc60000000006 */
[----:B------:R-:W-:Y:S04]  /*2cd10*/  STL [R1+0x38a8], R11 ;  /* 0x0038a80b01007387 */ /* 0x000fe80000100800 */
[----:B------:R-:W3:Y:S01]  /*2cd20*/  LDL R15, [R1+0x22f0] ;  /* 0x0022f000010f7983 */ /* 0x000ee20000100800 */
[----:B0-----:R-:W-:Y:S02]  /*2cd30*/  @!P0 IMAD.MOV.U32 R5, RZ, RZ, R16 ;  /* 0x000000ffff058224 */ /* 0x001fe400078e0010 */
[----:B------:R-:W-:-:S05]  /*2cd40*/  @!P0 IMAD.MOV.U32 R4, RZ, RZ, R2 ;  /* 0x000000ffff048224 */ /* 0x000fca00078e0002 */
[----:B------:R0:W3:Y:S04]  /*2cd50*/  @!P0 LDG.E.U16 R7, desc[UR6][R4.64] ;  /* 0x0000000604078981 */ /* 0x0000e8000c1e1500 */
[----:B--2---:R1:W-:Y:S04]  /*2cd60*/  STL [R1+0x38ac], R10 ;  /* 0x0038ac0a01007387 */ /* 0x0043e80000100800 */
[----:B------:R-:W2:Y:S04]  /*2cd70*/  LDL R19, [R1+0x22e4] ;  /* 0x0022e40001137983 */ /* 0x000ea80000100800 */
[----:B------:R-:W2:Y:S04]  /*2cd80*/  LDL R18, [R1+0x22ec] ;  /* 0x0022ec0001127983 */ /* 0x000ea80000100800 */
[----:B------:R-:W2:Y:S04]  /*2cd90*/  LDL R13, [R1+0x22f8] ;  /* 0x0022f800010d7983 */ /* 0x000ea80000100800 */
[----:B------:R2:W-:Y:S04]  /*2cda0*/  STL [R1+0x38b0], R9 ;  /* 0x0038b00901007387 */ /* 0x0005e80000100800 */
[----:B-1----:R-:W2:Y:S04]  /*2cdb0*/  LDL R10, [R1+0x10d8] ;  /* 0x0010d800010a7983 */ /* 0x002ea80000100800 */
[----:B------:R-:W2:Y:S01]  /*2cdc0*/  LDL R17, [R1+0x10d4] ;  /* 0x0010d40001117983 */ /* 0x000ea20000100800 */
[----:B----4-:R-:W-:-:S02]  /*2cdd0*/  @!P1 IMAD.MOV.U32 R31, RZ, RZ, R14 ;  /* 0x000000ffff1f9224 */ /* 0x010fc400078e000e */
[----:B------:R-:W-:-:S05]  /*2cde0*/  @!P1 IMAD.MOV.U32 R30, RZ, RZ, R12 ;  /* 0x000000ffff1e9224 */ /* 0x000fca00078e000c */
[----:B------:R1:W4:Y:S01]  /*2cdf0*/  @!P1 LDG.E.U16 R6, desc[UR6][R30.64] ;  /* 0x000000061e069981 */ /* 0x000322000c1e1500 */
[----:B0-----:R-:W-:-:S03]  /*2ce00*/  PRMT R5, RZ, 0x7610, R5 ;  /* 0x00007610ff057816 */ /* 0x001fc60000000005 */
[----:B---3--:R-:W-:Y:S04]  /*2ce10*/  STL [R1+0x38b4], R8 ;  /* 0x0038b40801007387 */ /* 0x008fe80000100800 */
[----:B------:R-:W3:Y:S04]  /*2ce20*/  LDL R16, [R1+0x10cc] ;  /* 0x0010cc0001107983 */ /* 0x000ee80000100800 */
[----:B------:R-:W3:Y:S04]  /*2ce30*/  LDL R2, [R1+0x10d0] ;  /* 0x0010d00001027983 */ /* 0x000ee80000100800 */
[----:B------:R-:W3:Y:S01]  /*2ce40*/  LDL R11, [R1+0x10c8] ;  /* 0x0010c800010b7983 */ /* 0x000ee20000100800 */
[----:B-1----:R-:W-:Y:S01]  /*2ce50*/  @!P2 IMAD.MOV.U32 R30, RZ, RZ, R15 ;  /* 0x000000ffff1ea224 */ /* 0x002fe200078e000f */
[----:B------:R-:W-:-:S02]  /*2ce60*/  PRMT R4, RZ, 0x7610, R4 ;  /* 0x00007610ff047816 */ /* 0x000fc40000000004 */
[----:B------:R0:W-:Y:S04]  /*2ce70*/  STL [R1+0x38b8], R7 ;  /* 0x0038b80701007387 */ /* 0x0001e80000100800 */
[----:B------:R-:W3:Y:S04]  /*2ce80*/  LDL R14, [R1+0x10c4] ;  /* 0x0010c400010e7983 */ /* 0x000ee80000100800 */
[----:B------:R-:W3:Y:S01]  /*2ce90*/  LDL R12, [R1+0x10c0] ;  /* 0x0010c000010c7983 */ /* 0x000ee20000100800 */
[----:B--2---:R-:W-:-:S05]  /*2cea0*/  @!P2 IMAD.MOV.U32 R31, RZ, RZ, R19 ;  /* 0x000000ffff1fa224 */ /* 0x004fca00078e0013 */
[----:B------:R1:W2:Y:S02]  /*2ceb0*/  @!P2 LDG.E.U16 R5, desc[UR6][R30.64] ;  /* 0x000000061e05a981 */ /* 0x0002a4000c1e1500 */
[----:B-1----:R-:W-:Y:S02]  /*2cec0*/  @!P3 IMAD.MOV.U32 R30, RZ, RZ, R13 ;  /* 0x000000ffff1eb224 */ /* 0x002fe400078e000d */
[----:B------:R-:W-:-:S05]  /*2ced0*/  @!P3 IMAD.MOV.U32 R31, RZ, RZ, R18 ;  /* 0x000000ffff1fb224 */ /* 0x000fca00078e0012 */
[----:B------:R1:W2:Y:S02]  /*2cee0*/  @!P3 LDG.E.U16 R4, desc[UR6][R30.64] ;  /* 0x000000061e04b981 */ /* 0x0002a4000c1e1500 */
[----:B-1----:R-:W-:Y:S02]  /*2cef0*/  @!P0 IMAD.MOV.U32 R30, RZ, RZ, R10 ;  /* 0x000000ffff1e8224 */ /* 0x002fe400078e000a */
[----:B----4-:R1:W-:Y:S04]  /*2cf00*/  STL [R1+0x38bc], R6 ;  /* 0x0038bc0601007387 */ /* 0x0103e80000100800 */
[----:B------:R-:W4:Y:S04]  /*2cf10*/  LDL R15, [R1+0x10bc] ;  /* 0x0010bc00010f7983 */ /* 0x000f280000100800 */
[----:B------:R-:W2:Y:S04]  /*2cf20*/  LDL R9, [R1+0x1058] ;  /* 0x0010580001097983 */ /* 0x000ea80000100800 */
[----:B------:R-:W2:Y:S04]  /*2cf30*/  LDL R13, [R1+0x1054] ;  /* 0x00105400010d7983 */ /* 0x000ea80000100800 */
[----:B------:R-:W2:Y:S04]  /*2cf40*/  LDL R10, [R1+0x104c] ;  /* 0x00104c00010a7983 */ /* 0x000ea80000100800 */
[----:B0-----:R-:W2:Y:S01]  /*2cf50*/  LDL R7, [R1+0x1044] ;  /* 0x0010440001077983 */ /* 0x001ea20000100800 */
[----:B------:R-:W-:Y:S01]  /*2cf60*/  PRMT R56, RZ, 0x7610, R56 ;  /* 0x00007610ff387816 */ /* 0x000fe20000000038 */
[----:B------:R-:W-:Y:S01]  /*2cf70*/  @!P0 IMAD.MOV.U32 R31, RZ, RZ, R17 ;  /* 0x000000ffff1f8224 */ /* 0x000fe200078e0011 */
[----:B------:R-:W-:-:S02]  /*2cf80*/  PRMT R55, RZ, 0x7610, R55 ;  /* 0x00007610ff377816 */ /* 0x000fc40000000037 */
[----:B------:R-:W-:Y:S01]  /*2cf90*/  PRMT R54, RZ, 0x7610, R54 ;  /* 0x00007610ff367816 */ /* 0x000fe20000000036 */
[----:B-1----:R-:W2:Y:S04]  /*2cfa0*/  LDL R6, [R1+0x1050] ;  /* 0x0010500001067983 */ /* 0x002ea80000100800 */
[----:B------:R3:W2:Y:S01]  /*2cfb0*/  @!P0 LDG.E.U16 R56, desc[UR6][R30.64] ;  /* 0x000000061e388981 */ /* 0x0006a2000c1e1500 */
[----:B------:R-:W-:-:S03]  /*2cfc0*/  PRMT R50, RZ, 0x7610, R50 ;  /* 0x00007610ff327816 */ /* 0x000fc60000000032 */
[----:B------:R-:W2:Y:S01]  /*2cfd0*/  LDL R17, [R1+0xfd4] ;  /* 0x000fd40001117983 */ /* 0x000ea20000100800 */
[----:B------:R-:W-:Y:S02]  /*2cfe0*/  PRMT R48, RZ, 0x7610, R48 ;  /* 0x00007610ff307816 */ /* 0x000fe40000000030 */
[----:B------:R-:W-:Y:S02]  /*2cff0*/  PRMT R46, RZ, 0x7610, R46 ;  /* 0x00007610ff2e7816 */ /* 0x000fe4000000002e */
[----:B------:R-:W-:Y:S02]  /*2d000*/  PRMT R44, RZ, 0x7610, R44 ;  /* 0x00007610ff2c7816 */ /* 0x000fe4000000002c */
[----:B------:R-:W-:Y:S02]  /*2d010*/  PRMT R42, RZ, 0x7610, R42 ;  /* 0x00007610ff2a7816 */ /* 0x000fe4000000002a */
[----:B------:R-:W-:Y:S02]  /*2d020*/  PRMT R40, RZ, 0x7610, R40 ;  /* 0x00007610ff287816 */ /* 0x000fe40000000028 */
[----:B------:R-:W-:-:S02]  /*2d030*/  PRMT R38, RZ, 0x7610, R38 ;  /* 0x00007610ff267816 */ /* 0x000fc40000000026 */
[----:B------:R-:W-:Y:S01]  /*2d040*/  PRMT R36, RZ, 0x7610, R36 ;  /* 0x00007610ff247816 */ /* 0x000fe20000000024 */
[----:B---3--:R-:W-:Y:S02]  /*2d050*/  @!P1 IMAD.MOV.U32 R30, RZ, RZ, R2 ;  /* 0x000000ffff1e9224 */ /* 0x008fe400078e0002 */
[----:B------:R-:W-:Y:S01]  /*2d060*/  @!P1 IMAD.MOV.U32 R31, RZ, RZ, R16 ;  /* 0x000000ffff1f9224 */ /* 0x000fe200078e0010 */
[----:B------:R-:W3:Y:S04]  /*2d070*/  LDL R2, [R1+0x1048] ;  /* 0x0010480001027983 */ /* 0x000ee80000100800 */
[----:B------:R-:W3:Y:S04]  /*2d080*/  LDL R16, [R1+0xfcc] ;  /* 0x000fcc0001107983 */ /* 0x000ee80000100800 */
[----:B------:R0:W3:Y:S01]  /*2d090*/  @!P1 LDG.E.U16 R55, desc[UR6][R30.64] ;  /* 0x000000061e379981 */ /* 0x0000e2000c1e1500 */
[----:B------:R-:W-:-:S02]  /*2d0a0*/  PRMT R34, RZ, 0x7610, R34 ;  /* 0x00007610ff227816 */ /* 0x000fc40000000022 */
[----:B------:R-:W-:Y:S01]  /*2d0b0*/  PRMT R32, RZ, 0x7610, R32 ;  /* 0x00007610ff207816 */ /* 0x000fe20000000020 */
[----:B------:R-:W3:Y:S04]  /*2d0c0*/  LDL R19, [R1+0xecc] ;  /* 0x000ecc0001137983 */ /* 0x000ee80000100800 */
[----:B------:R-:W3:Y:S01]  /*2d0d0*/  LDL R18, [R1+0xec4] ;  /* 0x000ec40001127983 */ /* 0x000ee20000100800 */
[----:B0-----:R-:W-:-:S03]  /*2d0e0*/  @!P2 IMAD.MOV.U32 R30, RZ, RZ, R11 ;  /* 0x000000ffff1ea224 */ /* 0x001fc600078e000b */
[----:B------:R-:W3:Y:S01]  /*2d0f0*/  LDL R11, [R1+0x1040] ;  /* 0x00104000010b7983 */ /* 0x000ee20000100800 */
[----:B------:R-:W-:-:S03]  /*2d100*/  @!P2 IMAD.MOV.U32 R31, RZ, RZ, R14 ;  /* 0x000000ffff1fa224 */ /* 0x000fc600078e000e */
[----:B------:R-:W3:Y:S04]  /*2d110*/  LDL R14, [R1+0x103c] ;  /* 0x00103c00010e7983 */ /* 0x000ee80000100800 */
[----:B------:R0:W3:Y:S02]  /*2d120*/  @!P2 LDG.E.U16 R54, desc[UR6][R30.64] ;  /* 0x000000061e36a981 */ /* 0x0000e4000c1e1500 */
[----:B0-----:R-:W-:Y:S02]  /*2d130*/  @!P3 IMAD.MOV.U32 R30, RZ, RZ, R12 ;  /* 0x000000ffff1eb224 */ /* 0x001fe400078e000c */
[----:B------:R-:W3:Y:S01]  /*2d140*/  LDL R12, [R1+0xfd8] ;  /* 0x000fd800010c7983 */ /* 0x000ee20000100800 */
[----:B----4-:R-:W-:-:S03]  /*2d150*/  @!P3 IMAD.MOV.U32 R31, RZ, RZ, R15 ;  /* 0x000000ffff1fb224 */ /* 0x010fc600078e000f */
[----:B------:R-:W4:Y:S04]  /*2d160*/  LDL R15, [R1+0xf54] ;  /* 0x000f5400010f7983 */ /* 0x000f280000100800 */
[----:B------:R2:W4:Y:S02]  /*2d170*/  @!P3 LDG.E.U16 R50, desc[UR6][R30.64] ;  /* 0x000000061e32b981 */ /* 0x000524000c1e1500 */
[----:B--2---:R-:W-:Y:S02]  /*2d180*/  @!P0 IMAD.MOV.U32 R30, RZ, RZ, R9 ;  /* 0x000000ffff1e8224 */ /* 0x004fe400078e0009 */
[----:B------:R-:W-:Y:S01]  /*2d190*/  @!P0 IMAD.MOV.U32 R31, RZ, RZ, R13 ;  /* 0x000000ffff1f8224 */ /* 0x000fe200078e000d */
[----:B------:R-:W2:Y:S04]  /*2d1a0*/  LDL R9, [R1+0xfc8] ;  /* 0x000fc80001097983 */ /* 0x000ea80000100800 */
[----:B------:R-:W4:Y:S04]  /*2d1b0*/  LDL R13, [R1+0xfd0] ;  /* 0x000fd000010d7983 */ /* 0x000f280000100800 */
[----:B------:R0:W2:Y:S02]  /*2d1c0*/  @!P0 LDG.E.U16 R48, desc[UR6][R30.64] ;  /* 0x000000061e308981 */ /* 0x0000a4000c1e1500 */
[----:B0-----:R-:W-:-:S02]  /*2d1d0*/  @!P1 IMAD.MOV.U32 R30, RZ, RZ, R6 ;  /* 0x000000ffff1e9224 */ /* 0x001fc400078e0006 */
[----:B------:R-:W-:Y:S01]  /*2d1e0*/  @!P1 IMAD.MOV.U32 R31, RZ, RZ, R10 ;  /* 0x000000ffff1f9224 */ /* 0x000fe200078e000a */
[----:B------:R-:W2:Y:S04]  /*2d1f0*/  LDL R6, [R1+0xfc0] ;  /* 0x000fc00001067983 */ /* 0x000ea80000100800 */
[----:B------:R-:W2:Y:S04]  /*2d200*/  LDL R10, [R1+0xfc4] ;  /* 0x000fc400010a7983 */ /* 0x000ea80000100800 */
[----:B------:R0:W2:Y:S02]  /*2d210*/  @!P1 LDG.E.U16 R46, desc[UR6][R30.64] ;  /* 0x000000061e2e9981 */ /* 0x0000a4000c1e1500 */
[----:B0-----:R-:W-:-:S02]  /*2d220*/  @!P2 IMAD.MOV.U32 R31, RZ, RZ, R7 ;  /* 0x000000ffff1fa224 */ /* 0x001fc400078e0007 */
[----:B------:R-:W2:Y:S01]  /*2d230*/  LDL R7, [R1+0xfbc] ;  /* 0x000fbc0001077983 */ /* 0x000ea20000100800 */
[----:B---3--:R-:W-:-:S03]  /*2d240*/  @!P2 IMAD.MOV.U32 R30, RZ, RZ, R2 ;  /* 0x000000ffff1ea224 */ /* 0x008fc600078e0002 */
[----:B------:R-:W3:Y:S04]  /*2d250*/  LDL R2, [R1+0xf58] ;  /* 0x000f580001027983 */ /* 0x000ee80000100800 */
[----:B------:R0:W3:Y:S02]  /*2d260*/  @!P2 LDG.E.U16 R44, desc[UR6][R30.64] ;  /* 0x000000061e2ca981 */ /* 0x0000e4000c1e1500 */
[----:B0-----:R-:W-:Y:S02]  /*2d270*/  @!P3 IMAD.MOV.U32 R30, RZ, RZ, R11 ;  /* 0x000000ffff1eb224 */ /* 0x001fe400078e000b */
[----:B------:R-:W3:Y:S01]  /*2d280*/  LDL R11, [R1+0xf50] ;  /* 0x000f5000010b7983 */ /* 0x000ee20000100800 */
[----:B------:R-:W-:-:S03]  /*2d290*/  @!P3 IMAD.MOV.U32 R31, RZ, RZ, R14 ;  /* 0x000000ffff1fb224 */ /* 0x000fc600078e000e */
[----:B------:R-:W3:Y:S04]  /*2d2a0*/  LDL R14, [R1+0xf4c] ;  /* 0x000f4c00010e7983 */ /* 0x000ee80000100800 */
[----:B------:R0:W3:Y:S02]  /*2d2b0*/  @!P3 LDG.E.U16 R42, desc[UR6][R30.64] ;  /* 0x000000061e2ab981 */ /* 0x0000e4000c1e1500 */
[----:B0-----:R-:W-:Y:S02]  /*2d2c0*/  @!P0 IMAD.MOV.U32 R30, RZ, RZ, R12 ;  /* 0x000000ffff1e8224 */ /* 0x001fe400078e000c */
[----:B------:R-:W-:Y:S01]  /*2d2d0*/  @!P0 IMAD.MOV.U32 R31, RZ, RZ, R17 ;  /* 0x000000ffff1f8224 */ /* 0x000fe200078e0011 */
[----:B------:R-:W3:Y:S04]  /*2d2e0*/  LDL R12, [R1+0xf48] ;  /* 0x000f4800010c7983 */ /* 0x000ee80000100800 */
[----:B------:R-:W3:Y:S04]  /*2d2f0*/  LDL R17, [R1+0xebc] ;  /* 0x000ebc0001117983 */ /* 0x000ee80000100800 */
[----:B------:R0:W3:Y:S02]  /*2d300*/  @!P0 LDG.E.U16 R40, desc[UR6][R30.64] ;  /* 0x000000061e288981 */ /* 0x0000e4000c1e1500 */
[----:B0-----:R-:W-:-:S02]  /*2d310*/  @!P1 IMAD.MOV.U32 R31, RZ, RZ, R16 ;  /* 0x000000ffff1f9224 */ /* 0x001fc400078e0010 */
[----:B------:R-:W3:Y:S01]  /*2d320*/  LDL R16, [R1+0xec0] ;  /* 0x000ec00001107983 */ /* 0x000ee20000100800 */
[----:B----4-:R-:W-:-:S03]  /*2d330*/  @!P1 IMAD.MOV.U32 R30, RZ, RZ, R13 ;  /* 0x000000ffff1e9224 */ /* 0x010fc600078e000d */
[----:B------:R-:W4:Y:S04]  /*2d340*/  LDL R13, [R1+0xf44] ;  /* 0x000f4400010d7983 */ /* 0x000f280000100800 */
[----:B------:R2:W4:Y:S02]  /*2d350*/  @!P1 LDG.E.U16 R38, desc[UR6][R30.64] ;  /* 0x000000061e269981 */ /* 0x000524000c1e1500 */
[----:B--2---:R-:W-:Y:S02]  /*2d360*/  @!P2 IMAD.MOV.U32 R30, RZ, RZ, R9 ;  /* 0x000000ffff1ea224 */ /* 0x004fe400078e0009 */
[----:B------:R-:W-:Y:S01]  /*2d370*/  @!P2 IMAD.MOV.U32 R31, RZ, RZ, R10 ;  /* 0x000000ffff1fa224 */ /* 0x000fe200078e000a */
[----:B------:R-:W2:Y:S04]  /*2d380*/  LDL R9, [R1+0xf40] ;  /* 0x000f400001097983 */ /* 0x000ea80000100800 */
[----:B------:R-:W2:Y:S04]  /*2d390*/  LDL R10, [R1+0xf3c] ;  /* 0x000f3c00010a7983 */ /* 0x000ea80000100800 */
[----:B------:R0:W2:Y:S02]  /*2d3a0*/  @!P2 LDG.E.U16 R36, desc[UR6][R30.64] ;  /* 0x000000061e24a981 */ /* 0x0000a4000c1e1500 */
[----:B0-----:R-:W-:-:S02]  /*2d3b0*/  @!P3 IMAD.MOV.U32 R30, RZ, RZ, R6 ;  /* 0x000000ffff1eb224 */ /* 0x001fc400078e0006 */
[----:B------:R-:W-:Y:S01]  /*2d3c0*/  @!P3 IMAD.MOV.U32 R31, RZ, RZ, R7 ;  /* 0x000000ffff1fb224 */ /* 0x000fe200078e0007 */
[----:B------:R-:W2:Y:S04]  /*2d3d0*/  LDL R6, [R1+0xed8] ;  /* 0x000ed80001067983 */ /* 0x000ea80000100800 */
[----:B------:R-:W2:Y:S04]  /*2d3e0*/  LDL R7, [R1+0xed4] ;  /* 0x000ed40001077983 */ /* 0x000ea80000100800 */
[----:B------:R3:W2:Y:S02]  /*2d3f0*/  @!P3 LDG.E.U16 R34, desc[UR6][R30.64] ;  /* 0x000000061e22b981 */ /* 0x0006a4000c1e1500 */
[----:B---3--:R-:W-:-:S02]  /*2d400*/  @!P0 IMAD.MOV.U32 R30, RZ, RZ, R2 ;  /* 0x000000ffff1e8224 */ /* 0x008fc400078e0002 */
[----:B------:R-:W-:Y:S01]  /*2d410*/  @!P0 IMAD.MOV.U32 R31, RZ, RZ, R15 ;  /* 0x000000ffff1f8224 */ /* 0x000fe200078e000f */
[----:B------:R-:W3:Y:S01]  /*2d420*/  LDL R2, [R1+0xed0] ;  /* 0x000ed00001027983 */ /* 0x000ee20000100800 */
[----:B------:R-:W-:-:S03]  /*2d430*/  PRMT R33, RZ, 0x7610, R33 ;  /* 0x00007610ff217816 */ /* 0x000fc60000000021 */
[----:B------:R-:W3:Y:S04]  /*2d440*/  LDL R15, [R1+0xe54] ;  /* 0x000e5400010f7983 */ /* 0x000ee80000100800 */
[----:B------:R0:W3:Y:S02]  /*2d450*/  @!P0 LDG.E.U16 R32, desc[UR6][R30.64] ;  /* 0x000000061e208981 */ /* 0x0000e4000c1e1500 */
[----:B0-----:R-:W-:Y:S02]  /*2d460*/  @!P1 IMAD.MOV.U32 R30, RZ, RZ, R11 ;  /* 0x000000ffff1e9224 */ /* 0x001fe400078e000b */
[----:B------:R-:W3:Y:S01]  /*2d470*/  LDL R11, [R1+0xec8] ;  /* 0x000ec800010b7983 */ /* 0x000ee20000100800 */
[----:B------:R-:W-:-:S03]  /*2d480*/  @!P1 IMAD.MOV.U32 R31, RZ, RZ, R14 ;  /* 0x000000ffff1f9224 */ /* 0x000fc600078e000e */
[----:B------:R-:W3:Y:S01]  /*2d490*/  LDL R14, [R1+0xe58] ;  /* 0x000e5800010e7983 */ /* 0x000ee20000100800 */
[----:B------:R-:W-:-:S03]  /*2d4a0*/  PRMT R35, RZ, 0x7610, R35 ;  /* 0x00007610ff237816 */ /* 0x000fc60000000023 */
[----:B------:R0:W3:Y:S01]  /*2d4b0*/  @!P1 LDG.E.U16 R33, desc[UR6][R30.64] ;  /* 0x000000061e219981 */ /* 0x0000e2000c1e1500 */
[----:B------:R-:W-:Y:S01]  /*2d4c0*/  PRMT R37, RZ, 0x7610, R37 ;  /* 0x00007610ff257816 */ /* 0x000fe20000000025 */
        /* <DEDUP_REMOVED lines=13> */
[----:B------:R-:W2:Y:S01]  /*2d5a0*/  LDL R7, [R1+0xe3c] ;  /* 0x000e3c0001077983 */ /* 0x000ea20000100800 */
[----:B------:R-:W-:Y:S02]  /*2d5b0*/  PRMT R39, RZ, 0x7610, R39 ;  /* 0x00007610ff277816 */ /* 0x000fe40000000027 */
[----:B------:R-:W-:-:S04]  /*2d5c0*/  PRMT R41, RZ, 0x7610, R41 ;  /* 0x00007610ff297816 */ /* 0x000fc80000000029 */
[----:B------:R3:W2:Y:S01]  /*2d5d0*/  @!P0 LDG.E.U16 R39, desc[UR6][R30.64] ;  /* 0x000000061e278981 */ /* 0x0006a2000c1e1500 */
[----:B------:R-:W-:Y:S01]  /*2d5e0*/  PRMT R43, RZ, 0x7610, R43 ;  /* 0x00007610ff2b7816 */ /* 0x000fe2000000002b */
[----:B---3--:R-:W-:Y:S02]  /*2d5f0*/  @!P1 IMAD.MOV.U32 R30, RZ, RZ, R2 ;  /* 0x000000ffff1e9224 */ /* 0x008fe400078e0002 */
[----:B------:R-:W-:Y:S01]  /*2d600*/  @!P1 IMAD.MOV.U32 R31, RZ, RZ, R19 ;  /* 0x000000ffff1f9224 */ /* 0x000fe200078e0013 */
[----:B------:R-:W-:Y:S02]  /*2d610*/  PRMT R45, RZ, 0x7610, R45 ;  /* 0x00007610ff2d7816 */ /* 0x000fe4000000002d */
[----:B------:R-:W-:Y:S02]  /*2d620*/  PRMT R47, RZ, 0x7610, R47 ;  /* 0x00007610ff2f7816 */ /* 0x000fe4000000002f */
[----:B------:R-:W-:Y:S01]  /*2d630*/  PRMT R49, RZ, 0x7610, R49 ;  /* 0x00007610ff317816 */ /* 0x000fe20000000031 */
[----:B------:R-:W3:Y:S04]  /*2d640*/  LDL R2, [R1+0xdd8] ;  /* 0x000dd80001027983 */ /* 0x000ee80000100800 */
[----:B------:R0:W3:Y:S02]  /*2d650*/  @!P1 LDG.E.U16 R41, desc[UR6][R30.64] ;  /* 0x000000061e299981 */ /* 0x0000e4000c1e1500 */
[----:B0-----:R-:W-:-:S02]  /*2d660*/  @!P2 IMAD.MOV.U32 R30, RZ, RZ, R11 ;  /* 0x000000ffff1ea224 */ /* 0x001fc400078e000b */
[----:B------:R-:W-:Y:S01]  /*2d670*/  @!P2 IMAD.MOV.U32 R31, RZ, RZ, R18 ;  /* 0x000000ffff1fa224 */ /* 0x000fe200078e0012 */
[----:B------:R-:W3:Y:S04]  /*2d680*/  LDL R11, [R1+0xdd4] ;  /* 0x000dd400010b7983 */ /* 0x000ee80000100800 */
[----:B------:R0:W3:Y:S02]  /*2d690*/  @!P2 LDG.E.U16 R43, desc[UR6][R30.64] ;  /* 0x000000061e2ba981 */ /* 0x0000e4000c1e1500 */
[----:B0-----:R-:W-:Y:S02]  /*2d6a0*/  @!P3 IMAD.MOV.U32 R30, RZ, RZ, R16 ;  /* 0x000000ffff1eb224 */ /* 0x001fe400078e0010 */
[----:B------:R-:W-:-:S05]  /*2d6b0*/  @!P3 IMAD.MOV.U32 R31, RZ, RZ, R17 ;  /* 0x000000ffff1fb224 */ /* 0x000fca00078e0011 */
[----:B------:R0:W3:Y:S02]  /*2d6c0*/  @!P3 LDG.E.U16 R45, desc[UR6][R30.64] ;  /* 0x000000061e2db981 */ /* 0x0000e4000c1e1500 */
[----:B0-----:R-:W-:Y:S02]  /*2d6d0*/  @!P0 IMAD.MOV.U32 R30, RZ, RZ, R14 ;  /* 0x000000ffff1e8224 */ /* 0x001fe400078e000e */
[----:B------:R-:W-:-:S05]  /*2d6e0*/  @!P0 IMAD.MOV.U32 R31, RZ, RZ, R15 ;  /* 0x000000ffff1f8224 */ /* 0x000fca00078e000f */
[----:B------:R0:W3:Y:S01]  /*2d6f0*/  @!P0 LDG.E.U16 R47, desc[UR6][R30.64] ;  /* 0x000000061e2f8981 */ /* 0x0000e2000c1e1500 */
[----:B------:R-:W-:Y:S01]  /*2d700*/  PRMT R51, RZ, 0x7610, R51 ;  /* 0x00007610ff337816 */ /* 0x000fe20000000033 */
[----:B0-----:R-:W-:Y:S02]  /*2d710*/  @!P1 IMAD.MOV.U32 R30, RZ, RZ, R12 ;  /* 0x000000ffff1e9224 */ /* 0x001fe400078e000c */
[----:B----4-:R-:W-:-:S05]  /*2d720*/  @!P1 IMAD.MOV.U32 R31, RZ, RZ, R13 ;  /* 0x000000ffff1f9224 */ /* 0x010fca00078e000d */
[----:B------:R2:W4:Y:S02]  /*2d730*/  @!P1 LDG.E.U16 R49, desc[UR6][R30.64] ;  /* 0x000000061e319981 */ /* 0x000524000c1e1500 */
[----:B--2---:R-:W-:Y:S02]  /*2d740*/  @!P2 IMAD.MOV.U32 R30, RZ, RZ, R9 ;  /* 0x000000ffff1ea224 */ /* 0x004fe400078e0009 */
[----:B------:R-:W-:Y:S01]  /*2d750*/  @!P2 IMAD.MOV.U32 R31, RZ, RZ, R10 ;  /* 0x000000ffff1fa224 */ /* 0x000fe200078e000a */
[----:B------:R-:W2:Y:S04]  /*2d760*/  LDL R9, [R1+0x2340] ;  /* 0x0023400001097983 */ /* 0x000ea80000100800 */
[----:B------:R-:W4:Y:S04]  /*2d770*/  LDL R10, [R1+0x2334] ;  /* 0x00233400010a7983 */ /* 0x000f280000100800 */
[----:B------:R0:W4:Y:S02]  /*2d780*/  @!P2 LDG.E.U16 R51, desc[UR6][R30.64] ;  /* 0x000000061e33a981 */ /* 0x000124000c1e1500 */
[----:B0-----:R-:W-:-:S02]  /*2d790*/  @!P3 IMAD.MOV.U32 R30, RZ, RZ, R6 ;  /* 0x000000ffff1eb224 */ /* 0x001fc400078e0006 */
[----:B------:R-:W-:Y:S01]  /*2d7a0*/  @!P3 IMAD.MOV.U32 R31, RZ, RZ, R7 ;  /* 0x000000ffff1fb224 */ /* 0x000fe200078e0007 */
[----:B------:R-:W4:Y:S04]  /*2d7b0*/  LDL R6, [R1+0x2348] ;  /* 0x0023480001067983 */ /* 0x000f280000100800 */
[----:B------:R-:W4:Y:S01]  /*2d7c0*/  LDL R7, [R1+0x233c] ;  /* 0x00233c0001077983 */ /* 0x000f220000100800 */
[----:B------:R-:W-:Y:S02]  /*2d7d0*/  PRMT R52, RZ, 0x7610, R52 ;  /* 0x00007610ff347816 */ /* 0x000fe40000000034 */
[----:B------:R-:W-:Y:S02]  /*2d7e0*/  PRMT R53, RZ, 0x7610, R53 ;  /* 0x00007610ff357816 */ /* 0x000fe40000000035 */
[----:B------:R-:W-:-:S02]  /*2d7f0*/  PRMT R8, RZ, 0x7610, R8 ;  /* 0x00007610ff087816 */ /* 0x000fc40000000008 */
[----:B------:R-:W-:Y:S01]  /*2d800*/  PRMT R0, RZ, 0x7610, R0 ;  /* 0x00007610ff007816 */ /* 0x000fe20000000000 */
[----:B------:R-:W4:Y:S04]  /*2d810*/  LDL.LU R18, [R1+0xb54] ;  /* 0x000b540001127983 */ /* 0x000f280000300800 */
[----:B------:R3:W4:Y:S04]  /*2d820*/  @!P3 LDG.E.U16 R52, desc[UR6][R30.64] ;  /* 0x000000061e34b981 */ /* 0x000728000c1e1500 */
        /* <DEDUP_REMOVED lines=9> */
[----:B---3--:R-:W-:-:S03]  /*2d8c0*/  @!P0 IMAD.MOV.U32 R30, RZ, RZ, R2 ;  /* 0x000000ffff1e8224 */ /* 0x008fc600078e0002 */
        /* <DEDUP_REMOVED lines=8> */
[----:B------:R-:W-:-:S05]  /*2d950*/  @!P0 IMAD.MOV.U32 R31, RZ, RZ, R11 ;  /* 0x000000ffff1f8224 */ /* 0x000fca00078e000b */
[----:B------:R2:W3:Y:S02]  /*2d960*/  @!P0 LDG.E.U16 R53, desc[UR6][R30.64] ;  /* 0x000000061e358981 */ /* 0x0004e4000c1e1500 */
[----:B--2---:R-:W-:Y:S02]  /*2d970*/  @!P0 IMAD.MOV.U32 R30, RZ, RZ, R9 ;  /* 0x000000ffff1e8224 */ /* 0x004fe400078e0009 */
[----:B----4-:R-:W-:-:S05]  /*2d980*/  @!P0 IMAD.MOV.U32 R31, RZ, RZ, R10 ;  /* 0x000000ffff1f8224 */ /* 0x010fca00078e000a */
[----:B------:R0:W2:Y:S02]  /*2d990*/  @!P0 LDG.E.U16 R8, desc[UR6][R30.64] ;  /* 0x000000061e088981 */ /* 0x0000a4000c1e1500 */
[----:B0-----:R-:W-:Y:S02]  /*2d9a0*/  @!P1 IMAD.MOV.U32 R30, RZ, RZ, R6 ;  /* 0x000000ffff1e9224 */ /* 0x001fe400078e0006 */
[----:B------:R-:W-:-:S05]  /*2d9b0*/  @!P1 IMAD.MOV.U32 R31, RZ, RZ, R7 ;  /* 0x000000ffff1f9224 */ /* 0x000fca00078e0007 */
[----:B------:R-:W4:Y:S01]  /*2d9c0*/  @!P1 LDG.E.U16 R0, desc[UR6][R30.64] ;  /* 0x000000061e009981 */ /* 0x000f22000c1e1500 */
[----:B------:R-:W0:Y:S03]  /*2d9d0*/  S2R R3, SR_TID.X ;  /* 0x0000000000037919 */ /* 0x000e260000002100 */
[----:B------:R-:W-:Y:S04]  /*2d9e0*/  STL [R1+0x36b0], R30 ;  /* 0x0036b01e01007387 */ /* 0x000fe80000100800 */
[----:B------:R-:W-:Y:S04]  /*2d9f0*/  STL [R1+0x36b8], R30 ;  /* 0x0036b81e01007387 */ /* 0x000fe80000100800 */
[----:B------:R-:W-:Y:S04]  /*2da00*/  STL [R1+0x36c0], R30 ;  /* 0x0036c01e01007387 */ /* 0x000fe80000100800 */
[----:B------:R-:W-:Y:S04]  /*2da10*/  STL [R1+0x369c], R31 ;  /* 0x00369c1f01007387 */ /* 0x000fe80000100800 */
[----:B------:R-:W-:Y:S01]  /*2da20*/  STL [R1+0x36a4], R31 ;  /* 0x0036a41f01007387 */ /* 0x000fe20000100800 */
[----:B0-----:R-:W-:-:S05]  /*2da30*/  LOP3.LUT R3, R3, 0x1f, RZ, 0xc0, !PT ;  /* 0x0000001f03037812 */ /* 0x001fca00078ec0ff */
[----:B------:R-:W-:Y:S01]  /*2da40*/  IMAD.SHL.U32 R3, R3, 0x2, RZ ;  /* 0x0000000203037824 */ /* 0x000fe200078e00ff */
[----:B----4-:R0:W-:Y:S04]  /*2da50*/  STL [R1+0x1b4], R0 ;  /* 0x0001b40001007387 */ /* 0x0101e80000100800 */
[----:B------:R-:W-:Y:S04]  /*2da60*/  STL [R1+0x36ac], R31 ;  /* 0x0036ac1f01007387 */ /* 0x000fe80000100800 */
[----:B------:R-:W-:Y:S04]  /*2da70*/  STL [R1+0x36b4], R31 ;  /* 0x0036b41f01007387 */ /* 0x000fe80000100800 */
[----:B------:R-:W-:Y:S01]  /*2da80*/  STL [R1+0x36bc], R31 ;  /* 0x0036bc1f01007387 */ /* 0x000fe20000100800 */
[----:B0-----:R-:W-:-:S03]  /*2da90*/  LOP3.LUT R0, R3, 0x30, RZ, 0x3c, !PT ;  /* 0x0000003003007812 */ /* 0x001fc600078e3cff */
[----:B------:R-:W4:Y:S04]  /*2daa0*/  LDL.LU R3, [R1+0xaec] ;  /* 0x000aec0001037983 */ /* 0x000f280000300800 */
[----:B--2---:R0:W-:Y:S04]  /*2dab0*/  STL [R1+0x1b8], R8 ;  /* 0x0001b80801007387 */ /* 0x0041e80000100800 */
[----:B------:R-:W2:Y:S04]  /*2dac0*/  LDL.LU R6, [R1+0xab4] ;  /* 0x000ab40001067983 */ /* 0x000ea80000300800 */
[----:B------:R-:W2:Y:S04]  /*2dad0*/  LDL.LU R7, [R1+0xaac] ;  /* 0x000aac0001077983 */ /* 0x000ea80000300800 */
[----:B0-----:R-:W2:Y:S04]  /*2dae0*/  LDL.LU R8, [R1+0xaa4] ;  /* 0x000aa40001087983 */ /* 0x001ea80000300800 */
        /* <DEDUP_REMOVED lines=17> */
[----:B---3--:R-:W3:Y:S04]  /*2dc00*/  LDL.LU R20, [R1+0x9b4] ;  /* 0x0009b40001147983 */ /* 0x008ee80000300800 */
[----:B------:R-:W3:Y:S04]  /*2dc10*/  LDL.LU R21, [R1+0x9ac] ;  /* 0x0009ac0001157983 */ /* 0x000ee80000300800 */
[----:B------:R-:W3:Y:S04]  /*2dc20*/  LDL.LU R22, [R1+0x980] ;  /* 0x0009800001167983 */ /* 0x000ee80000300800 */
[----:B------:R0:W-:Y:S04]  /*2dc30*/  STS.U16 [R0+UR4+0x1780], R24 ;  /* 0x0017801800007988 */ /* 0x0001e80008000404 */
[----:B------:R-:W3:Y:S04]  /*2dc40*/  LDL.LU R23, [R1+0x978] ;  /* 0x0009780001177983 */ /* 0x000ee80000300800 */
        /* <DEDUP_REMOVED lines=23> */
[----:B----4-:R0:W-:Y:S04]  /*2ddc0*/  STS.U16 [R0+UR4+0x23c0], R3 ;  /* 0x0023c00300007988 */ /* 0x0101e80008000404 */
[----:B--2---:R1:W-:Y:S04]  /*2ddd0*/  STS.U16 [R0+UR4+0x2740], R6 ;  /* 0x0027400600007988 */ /* 0x0043e80008000404 */
[----:B------:R2:W-:Y:S04]  /*2dde0*/  STS.U16 [R0+UR4+0x2700], R7 ;  /* 0x0027000700007988 */ /* 0x0005e80008000404 */
[----:B0-----:R-:W4:Y:S04]  /*2ddf0*/  LDL.LU R3, [R1+0x8b0] ;  /* 0x0008b00001037983 */ /* 0x001f280000300800 */
[----:B-1----:R-:W4:Y:S04]  /*2de00*/  LDL.LU R6, [R1+0x8a8] ;  /* 0x0008a80001067983 */ /* 0x002f280000300800 */
[----:B------:R0:W-:Y:S04]  /*2de10*/  STS.U16 [R0+UR4+0x27c0], R8 ;  /* 0x0027c00800007988 */ /* 0x0001e80008000404 */
[----:B--2---:R-:W2:Y:S04]  /*2de20*/  LDL.LU R7, [R1+0x880] ;  /* 0x0008800001077983 */ /* 0x004ea80000300800 */
        /* <DEDUP_REMOVED lines=51> */
[----:B0-----:R-:W3:Y:S04]  /*2e160*/  LDL.LU R59, [R1+0x6f4] ;  /* 0x0006f400013b7983 */ /* 0x001ee80000300800 */
[----:B-1----:R-:W3:Y:S04]  /*2e170*/  LDL.LU R60, [R1+0x6ec] ;  /* 0x0006ec00013c7983 */ /* 0x002ee80000300800 */
[----:B------:R-:W3:Y:S04]  /*2e180*/  LDL.LU R61, [R1+0x6e4] ;  /* 0x0006e400013d7983 */ /* 0x000ee80000300800 */
[----:B------:R-:W3:Y:S04]  /*2e190*/  LDL.LU R2, [R1+0x2a0] ;  /* 0x0002a00001027983 */ /* 0x000ee80000300800 */
[----:B----4-:R0:W-:Y:S04]  /*2e1a0*/  STS.U16 [R0+UR4+0x4380], R3 ;  /* 0x0043800300007988 */ /* 0x0101e80008000404 */
[----:B------:R1:W-:Y:S04]  /*2e1b0*/  STS.U16 [R0+UR4+0x43c0], R6 ;  /* 0x0043c00600007988 */ /* 0x0003e80008000404 */
[----:B--2---:R2:W-:Y:S04]  /*2e1c0*/  STS.U16 [R0+UR4+0x4740], R7 ;  /* 0x0047400700007988 */ /* 0x0045e80008000404 */
        /* <DEDUP_REMOVED lines=20> */
[----:B---3--:R3:W-:Y:S04]  /*2e310*/  STS.U16 [R0+UR4+0x5300], R19 ;  /* 0x0053001300007988 */ /* 0x0087e80008000404 */
[----:B0-----:R-:W2:Y:S04]  /*2e320*/  LDL.LU R14, [R1+0x240] ;  /* 0x00024000010e7983 */ /* 0x001ea80000300800 */
[----:B-1----:R-:W2:Y:S04]  /*2e330*/  LDL.LU R15, [R1+0x238] ;  /* 0x00023800010f7983 */ /* 0x002ea80000300800 */
[----:B------:R-:W2:Y:S04]  /*2e340*/  LDL.LU R16, [R1+0x210] ;  /* 0x0002100001107983 */ /* 0x000ea80000300800 */
[----:B------:R-:W2:Y:S04]  /*2e350*/  LDL.LU R17, [R1+0x208] ;  /* 0x0002080001117983 */ /* 0x000ea80000300800 */
[----:B------:R-:W2:Y:S04]  /*2e360*/  LDL.LU R18, [R1+0x200] ;  /* 0x0002000001127983 */ /* 0x000ea80000300800 */
[----:B------:R0:W-:Y:S04]  /*2e370*/  STS.U16 [R0+UR4+0x5340], R20 ;  /* 0x0053401400007988 */ /* 0x0001e80008000404 */
[----:B---3--:R-:W3:Y:S04]  /*2e380*/  LDL.LU R19, [R1+0x1f8] ;  /* 0x0001f80001137983 */ /* 0x008ee80000300800 */
        /* <DEDUP_REMOVED lines=31> */
[----:B----4-:R-:W-:Y:S04]  /*2e580*/  STS.U16 [R0+UR4+0x6340], R3 ;  /* 0x0063400300007988 */ /* 0x010fe80008000404 */
[----:B------:R0:W-:Y:S04]  /*2e590*/  STS.U16 [R0+UR4+0x6380], R6 ;  /* 0x0063800600007988 */ /* 0x0001e80008000404 */
[----:B--2---:R1:W-:Y:S04]  /*2e5a0*/  STS.U16 [R0+UR4+0x63c0], R7 ;  /* 0x0063c00700007988 */ /* 0x0043e80008000404 */
[----:B0-----:R-:W2:Y:S04]  /*2e5b0*/  LDL.LU R6, [R1+0x80] ;  /* 0x0000800001067983 */ /* 0x001ea80000300800 */
[----:B------:R0:W-:Y:S04]  /*2e5c0*/  STS.U16 [R0+UR4+0x6740], R8 ;  /* 0x0067400800007988 */ /* 0x0001e80008000404 */
[----:B-1----:R-:W4:Y:S04]  /*2e5d0*/  LDL.LU R7, [R1+0x7c] ;  /* 0x00007c0001077983 */ /* 0x002f280000300800 */
        /* <DEDUP_REMOVED lines=16> */
[----:B---3--:R3:W-:Y:S04]  /*2e6e0*/  STS.U16 [R0+UR4+0x6f80], R19 ;  /* 0x006f801300007988 */ /* 0x0087e80008000404 */
[----:B0-----:R-:W4:Y:S04]  /*2e6f0*/  LDL.LU R14, [R1+0x60] ;  /* 0x00006000010e7983 */ /* 0x001f280000300800 */
[----:B-1----:R-:W4:Y:S04]  /*2e700*/  LDL.LU R15, [R1+0x5c] ;  /* 0x00005c00010f7983 */ /* 0x002f280000300800 */
[----:B------:R-:W4:Y:S04]  /*2e710*/  LDL.LU R16, [R1+0x58] ;  /* 0x0000580001107983 */ /* 0x000f280000300800 */
[----:B------:R-:W4:Y:S04]  /*2e720*/  LDL.LU R17, [R1+0x54] ;  /* 0x0000540001117983 */ /* 0x000f280000300800 */
[----:B------:R-:W4:Y:S04]  /*2e730*/  LDL.LU R18, [R1+0x50] ;  /* 0x0000500001127983 */ /* 0x000f280000300800 */
        /* <DEDUP_REMOVED lines=33> */
[----:B------:R-:W3:Y:S01]  /*2e950*/  LDL.LU R2, [R1+0x8] ;  /* 0x0000080001027983 */ /* 0x000ee20000300800 */
[----:B------:R-:W0:Y:S02]  /*2e960*/  S2R R3, SR_TID.X ;  /* 0x0000000000037919 */ /* 0x000e240000002100 */
[----:B0-----:R-:W-:-:S05]  /*2e970*/  LOP3.LUT R3, R3, 0x1f, RZ, 0xc0, !PT ;  /* 0x0000001f03037812 */ /* 0x001fca00078ec0ff */
[----:B------:R-:W-:-:S05]  /*2e980*/  IMAD.SHL.U32 R3, R3, 0x2, RZ ;  /* 0x0000000203037824 */ /* 0x000fca00078e00ff */
[----:B--2---:R0:W-:Y:S04]  /*2e990*/  STS.U16 [R3+UR4+0x8000], R6 ;  /* 0x0080000603007988 */ /* 0x0041e80008000404 */
[----:B----4-:R1:W-:Y:S04]  /*2e9a0*/  STS.U16 [R3+UR4+0x8040], R7 ;  /* 0x0080400703007988 */ /* 0x0103e80008000404 */
[----:B0-----:R-:W2:Y:S04]  /*2e9b0*/  LDL.LU R6, [R1+0x38bc] ;  /* 0x0038bc0001067983 */ /* 0x001ea80000300800 */
[----:B-1----:R-:W4:Y:S04]  /*2e9c0*/  LDL.LU R7, [R1+0x38b8] ;  /* 0x0038b80001077983 */ /* 0x002f280000300800 */
[----:B------:R0:W-:Y:S04]  /*2e9d0*/  STS.U16 [R3+UR4+0x8080], R8 ;  /* 0x0080800803007988 */ /* 0x0001e80008000404 */
[----:B------:R1:W-:Y:S04]  /*2e9e0*/  STS.U16 [R3+UR4+0x80c0], R9 ;  /* 0x0080c00903007988 */ /* 0x0003e80008000404 */
[----:B------:R1:W-:Y:S04]  /*2e9f0*/  STS.U16 [R3+UR4+0x8440], R10 ;  /* 0x0084400a03007988 */ /* 0x0003e80008000404 */
[----:B------:R1:W-:Y:S04]  /*2ea00*/  STS.U16 [R3+UR4+0x8400], R11 ;  /* 0x0084000b03007988 */ /* 0x0003e80008000404 */
[----:B------:R1:W-:Y:S04]  /*2ea10*/  STS.U16 [R3+UR4+0x84c0], R12 ;  /* 0x0084c00c03007988 */ /* 0x0003e80008000404 */
[----:B------:R1:W-:Y:S04]  /*2ea20*/  STS.U16 [R3+UR4+0x8480], R13 ;  /* 0x0084800d03007988 */ /* 0x0003e80008000404 */
[----:B0-----:R-:W2:Y:S04]  /*2ea30*/  LDL.LU R8, [R1+0x38b4] ;  /* 0x0038b40001087983 */ /* 0x001ea80000300800 */
[----:B-1----:R-:W4:Y:S04]  /*2ea40*/  LDL.LU R9, [R1+0x38b0] ;  /* 0x0038b00001097983 */ /* 0x002f280000300800 */
[----:B------:R-:W2:Y:S04]  /*2ea50*/  LDL.LU R10, [R1+0x38ac] ;  /* 0x0038ac00010a7983 */ /* 0x000ea80000300800 */
[----:B------:R-:W4:Y:S04]  /*2ea60*/  LDL.LU R11, [R1+0x38a8] ;  /* 0x0038a800010b7983 */ /* 0x000f280000300800 */
[----:B------:R-:W2:Y:S04]  /*2ea70*/  LDL.LU R12, [R1+0x38a4] ;  /* 0x0038a400010c7983 */ /* 0x000ea80000300800 */
[----:B------:R-:W4:Y:S04]  /*2ea80*/  LDL.LU R13, [R1+0x38a0] ;  /* 0x0038a000010d7983 */ /* 0x000f280000300800 */
[----:B------:R0:W-:Y:S04]  /*2ea90*/  STS.U16 [R3+UR4+0x8800], R14 ;  /* 0x0088000e03007988 */ /* 0x0001e80008000404 */
[----:B------:R1:W-:Y:S04]  /*2eaa0*/  STS.U16 [R3+UR4+0x8840], R15 ;  /* 0x0088400f03007988 */ /* 0x0003e80008000404 */
[----:B------:R1:W-:Y:S04]  /*2eab0*/  STS.U16 [R3+UR4+0x8880], R16 ;  /* 0x0088801003007988 */ /* 0x0003e80008000404 */
[----:B------:R1:W-:Y:S04]  /*2eac0*/  STS.U16 [R3+UR4+0x88c0], R17 ;  /* 0x0088c01103007988 */ /* 0x0003e80008000404 */
[----:B------:R1:W-:Y:S04]  /*2ead0*/  STS.U16 [R3+UR4+0x8c40], R18 ;  /* 0x008c401203007988 */ /* 0x0003e80008000404 */
[----:B---3--:R3:W-:Y:S04]  /*2eae0*/  STS.U16 [R3+UR4+0x8c00], R19 ;  /* 0x008c001303007988 */ /* 0x0087e80008000404 */
[----:B0-----:R-:W2:Y:S04]  /*2eaf0*/  LDL.LU R14, [R1+0x389c] ;  /* 0x00389c00010e7983 */ /* 0x001ea80000300800 */
[----:B-1----:R-:W4:Y:S04]  /*2eb00*/  LDL.LU R15, [R1+0x3898] ;  /* 0x00389800010f7983 */ /* 0x002f280000300800 */
[----:B------:R-:W2:Y:S04]  /*2eb10*/  LDL.LU R16, [R1+0x3894] ;  /* 0x0038940001107983 */ /* 0x000ea80000300800 */
[----:B------:R-:W4:Y:S04]  /*2eb20*/  LDL.LU R17, [R1+0x3890] ;  /* 0x0038900001117983 */ /* 0x000f280000300800 */
[----:B------:R-:W2:Y:S04]  /*2eb30*/  LDL.LU R18, [R1+0x388c] ;  /* 0x00388c0001127983 */ /* 0x000ea80000300800 */
[----:B---3--:R-:W3:Y:S04]  /*2eb40*/  LDL.LU R19, [R1+0x3888] ;  /* 0x0038880001137983 */ /* 0x008ee80000300800 */
[----:B------:R0:W-:Y:S04]  /*2eb50*/  STS.U16 [R3+UR4+0x8cc0], R20 ;  /* 0x008cc01403007988 */ /* 0x0001e80008000404 */
[----:B------:R1:W-:Y:S04]  /*2eb60*/  STS.U16 [R3+UR4+0x8c80], R21 ;  /* 0x008c801503007988 */ /* 0x0003e80008000404 */
[----:B------:R1:W-:Y:S04]  /*2eb70*/  STS.U16 [R3+UR4+0x9000], R22 ;  /* 0x0090001603007988 */ /* 0x0003e80008000404 */
[----:B------:R1:W-:Y:S04]  /*2eb80*/  STS.U16 [R3+UR4+0x9040], R23 ;  /* 0x0090401703007988 */ /* 0x0003e80008000404 */
[----:B------:R1:W-:Y:S04]  /*2eb90*/  STS.U16 [R3+UR4+0x9080], R24 ;  /* 0x0090801803007988 */ /* 0x0003e80008000404 */
[----:B------:R1:W-:Y:S04]  /*2eba0*/  STS.U16 [R3+UR4+0x90c0], R25 ;  /* 0x0090c01903007988 */ /* 0x0003e80008000404 */
[----:B0-----:R-:W4:Y:S04]  /*2ebb0*/  LDL.LU R20, [R1+0x3884] ;  /* 0x0038840001147983 */ /* 0x001f280000300800 */
[----:B-1----:R-:W2:Y:S04]  /*2ebc0*/  LDL.LU R21, [R1+0x3880] ;  /* 0x0038800001157983 */ /* 0x002ea80000300800 */
[----:B------:R-:W3:Y:S04]  /*2ebd0*/  LDL.LU R22, [R1+0x387c] ;  /* 0x00387c0001167983 */ /* 0x000ee80000300800 */
[----:B------:R-:W4:Y:S04]  /*2ebe0*/  LDL.LU R23, [R1+0x3878] ;  /* 0x0038780001177983 */ /* 0x000f280000300800 */
[----:B------:R-:W2:Y:S04]  /*2ebf0*/  LDL.LU R24, [R1+0x3874] ;  /* 0x0038740001187983 */ /* 0x000ea80000300800 */
[----:B------:R-:W3:Y:S04]  /*2ec00*/  LDL.LU R25, [R1+0x3870] ;  /* 0x0038700001197983 */ /* 0x000ee80000300800 */
        /* <DEDUP_REMOVED lines=22> */
[----:B------:R-:W-:Y:S04]  /*2ed70*/  STS.U16 [R3+UR4+0xbcc0], R5 ;  /* 0x00bcc00503007988 */ /* 0x000fe80008000404 */
[----:B------:R-:W-:Y:S04]  /*2ed80*/  STS.U16 [R3+UR4+0xbc80], R4 ;  /* 0x00bc800403007988 */ /* 0x000fe80008000404 */
[----:B----4-:R-:W-:Y:S04]  /*2ed90*/  STS.U16 [R3+UR4+0xa000], R0 ;  /* 0x00a0000003007988 */ /* 0x010fe80008000404 */
[----:B--2---:R0:W-:Y:S04]  /*2eda0*/  STS.U16 [R3+UR4+0x9c80], R2 ;  /* 0x009c800203007988 */ /* 0x0041e80008000404 */
[----:B0-----:R-:W2:Y:S04]  /*2edb0*/  LDL.LU R2, [R1+0x3840] ;  /* 0x0038400001027983 */ /* 0x001ea80000300800 */
[----:B------:R-:W4:Y:S04]  /*2edc0*/  LDL.LU R0, [R1+0x383c] ;  /* 0x00383c0001007983 */ /* 0x000f280000300800 */
[----:B---3--:R-:W-:Y:S04]  /*2edd0*/  STL [R1+0x36a0], R61 ;  /* 0x0036a03d01007387 */ /* 0x008fe80000100800 */
[----:B------:R-:W-:Y:S04]  /*2ede0*/  STL [R1+0x36a8], R61 ;  /* 0x0036a83d01007387 */ /* 0x000fe80000100800 */
[----:B------:R-:W3:Y:S04]  /*2edf0*/  LDL R5, [R1+0x10b8] ;  /* 0x0010b80001057983 */ /* 0x000ee80000100800 */
[----:B------:R-:W3:Y:S04]  /*2ee00*/  LDL R4, [R1+0x10b4] ;  /* 0x0010b40001047983 */ /* 0x000ee80000100800 */
        /* <DEDUP_REMOVED lines=13> */
[----:B------:R-:W-:Y:S01]  /*2eee0*/  STS.U16 [R3+UR4+0xacc0], R21 ;  /* 0x00acc01503007988 */ /* 0x000fe20008000404 */
[----:B---3--:R-:W-:-:S02]  /*2eef0*/  @!P0 LOP3.LUT R5, R5, R4, RZ, 0x3c, !PT ;  /* 0x0000000405058212 */ /* 0x008fc400078e3cff */
[----:B----4-:R-:W-:Y:S02]  /*2ef00*/  PRMT R0, RZ, 0x7610, R0 ;  /* 0x00007610ff007816 */ /* 0x010fe40000000000 */
[----:B------:R-:W-:-:S04]  /*2ef10*/  @!P0 LOP3.LUT R4, R5, R4, RZ, 0x3c, !PT ;  /* 0x0000000405048212 */ /* 0x000fc800078e3cff */
[----:B------:R-:W-:-:S05]  /*2ef20*/  @!P0 LOP3.LUT R5, R5, R4, RZ, 0x3c, !PT ;  /* 0x0000000405058212 */ /* 0x000fca00078e3cff */
[----:B------:R-:W3:Y:S04]  /*2ef30*/  @!P0 LDG.E.U16 R0, desc[UR6][R4.64] ;  /* 0x0000000604008981 */ /* 0x000ee8000c1e1500 */
        /* <DEDUP_REMOVED lines=15> */
[----:B--2---:R-:W-:Y:S04]  /*2f030*/  STS.U16 [R2+UR4+0x8100], R56 ;  /* 0x0081003802007988 */ /* 0x004fe80008000404 */
        /* <DEDUP_REMOVED lines=23> */
[----:B0-----:R-:W2:Y:S04]  /*2f1b0*/  LDL.LU R3, [R1+0x232c] ;  /* 0x00232c0001037983 */ /* 0x001ea80000300800 */
[----:B------:R0:W-:Y:S04]  /*2f1c0*/  STS.U16 [R2+UR4+0x9900], R53 ;  /* 0x0099003502007988 */ /* 0x0001e80008000404 */
[----:B0-----:R-:W4:Y:S04]  /*2f1d0*/  LDL.LU R2, [R1+0x3838] ;  /* 0x0038380001027983 */ /* 0x001f280000300800 */
        /* <DEDUP_REMOVED lines=836> */
[----:B------:R0:W2:Y:S04]  /*32620*/  @!P2 LDG.E.U16 R2, desc[UR6][R4.64] ;  /* 0x000000060402a981 */ /* 0x0000a8000c1e1500 */
[----:B------:R-:W0:Y:S04]  /*32630*/  LDL R4, [R1+0xbfc] ;  /* 0x000bfc0001047983 */ /* 0x000e280000100800 */
[----:B------:R-:W0:Y:S01]  /*32640*/  LDL R5, [R1+0xc00] ;  /* 0x000c000001057983 */ /* 0x000e220000100800 */
[----:B---3--:R-:W-:Y:S02]  /*32650*/  PRMT R0, RZ, 0x7610, R0 ;  /* 0x00007610ff007816 */ /* 0x008fe40000000000 */
[----:B0-----:R-:W-:-:S04]  /*32660*/  @!P3 LOP3.LUT R5, R5, R4, RZ, 0x3c, !PT ;  /* 0x000000040505b212 */ /* 0x001fc800078e3cff */
        /* <DEDUP_REMOVED lines=9> */
[----:B------:R-:W-:-:S05]  /*32700*/  @!P0 LOP3.LUT R5, R5, R4, RZ, 0x3c, !PT ;  /* 0x0000000405058212 */ /* 0x000fca00078e3cff */
[----:B------:R-:W3:Y:S04]  /*32710*/  @!P0 LDG.E.U16 R30, desc[UR6][R4.64] ;  /* 0x00000006041e8981 */ /* 0x000ee8000c1e1500 */
[----:B--2---:R-:W-:Y:S04]  /*32720*/  STL [R1+0x3644], R0 ;  /* 0x0036440001007387 */ /* 0x004fe80000100800 */
[----:B---3--:R0:W-:Y:S04]  /*32730*/  STL [R1+0x34], R30 ;  /* 0x0000341e01007387 */ /* 0x0081e80000100800 */
[----:B0-----:R-:W2:Y:S04]  /*32740*/  LDL.LU R30, [R1+0x36c0] ;  /* 0x0036c000011e7983 */ /* 0x001ea80000300800 */
[----:B------:R-:W3:Y:S04]  /*32750*/  LDL R4, [R1+0xbcc] ;  /* 0x000bcc0001047983 */ /* 0x000ee80000100800 */
[----:B------:R-:W3:Y:S01]  /*32760*/  LDL R5, [R1+0xbd0] ;  /* 0x000bd00001057983 */ /* 0x000ee20000100800 */
[----:B------:R-:W-:-:S02]  /*32770*/  PRMT R31, RZ, 0x7610, R31 ;  /* 0x00007610ff1f7816 */ /* 0x000fc4000000001f */
        /* <DEDUP_REMOVED lines=51> */
[----:B------:R-:W-:Y:S02]  /*32ab0*/  PRMT R61, RZ, 0x7610, R61 ;  /* 0x00007610ff3d7816 */ /* 0x000fe4000000003d */
[----:B0-----:R-:W-:-:S04]  /*32ac0*/  @!P0 LOP3.LUT R5, R5, R4, RZ, 0x3c, !PT ;  /* 0x0000000405058212 */ /* 0x001fc800078e3cff */
[----:B------:R-:W-:-:S04]  /*32ad0*/  @!P0 LOP3.LUT R4, R5, R4, RZ, 0x3c, !PT ;  /* 0x0000000405048212 */ /* 0x000fc800078e3cff */
[----:B------:R-:W-:-:S05]  /*32ae0*/  @!P0 LOP3.LUT R5, R5, R4, RZ, 0x3c, !PT ;  /* 0x0000000405058212 */ /* 0x000fca00078e3cff */
[----:B------:R-:W4:Y:S04]  /*32af0*/  @!P0 LDG.E.U16 R61, desc[UR6][R4.64] ;  /* 0x00000006043d8981 */ /* 0x000f28000c1e1500 */
[----:B--2---:R0:W-:Y:S04]  /*32b00*/  STL [R1+0x1c], R30 ;  /* 0x00001c1e01007387 */ /* 0x0041e80000100800 */
[----:B0-----:R-:W2:Y:S04]  /*32b10*/  LDL R30, [R1+0x2188] ;  /* 0x00218800011e7983 */ /* 0x001ea80000100800 */
[----:B----4-:R0:W-:Y:S04]  /*32b20*/  STL [R1+0x14], R61 ;  /* 0x0000143d01007387 */ /* 0x0101e80000100800 */
[----:B0-----:R-:W4:Y:S04]  /*32b30*/  LDL.LU R61, [R1+0x36a8] ;  /* 0x0036a800013d7983 */ /* 0x001f280000300800 */
[----:B------:R-:W2:Y:S04]  /*32b40*/  LDL R4, [R1+0x2110] ;  /* 0x0021100001047983 */ /* 0x000ea80000100800 */
[----:B------:R-:W2:Y:S01]  /*32b50*/  LDL R5, [R1+0x2114] ;  /* 0x0021140001057983 */ /* 0x000ea20000100800 */
[----:B---3--:R-:W-:-:S02]  /*32b60*/  PRMT R31, RZ, 0x7610, R31 ;  /* 0x00007610ff1f7816 */ /* 0x008fc4000000001f */
[----:B--2---:R-:W-:-:S04]  /*32b70*/  @!P1 LOP3.LUT R5, R5, R4, RZ, 0x3c, !PT ;  /* 0x0000000405059212 */ /* 0x004fc800078e3cff */
[----:B------:R-:W-:-:S04]  /*32b80*/  @!P1 LOP3.LUT R4, R5, R4, RZ, 0x3c, !PT ;  /* 0x0000000405049212 */ /* 0x000fc800078e3cff */
[----:B------:R-:W-:-:S05]  /*32b90*/  @!P1 LOP3.LUT R5, R5, R4, RZ, 0x3c, !PT ;  /* 0x0000000405059212 */ /* 0x000fca00078e3cff */
[----:B------:R-:W2:Y:S04]  /*32ba0*/  @!P1 LDG.E.U16 R31, desc[UR6][R4.64] ;  /* 0x00000006041f9981 */ /* 0x000ea8000c1e1500 */
        /* <DEDUP_REMOVED lines=27> */
[----:B------:R-:W3:Y:S01]  /*32d60*/  LDL R5, [R1+0x217c] ;  /* 0x00217c0001057983 */ /* 0x000ee20000100800 */
[----:B------:R-:W-:Y:S01]  /*32d70*/  PRMT R58, RZ, 0x7610, R58 ;  /* 0x00007610ff3a7816 */ /* 0x000fe2000000003a */
[----:B0-----:R-:W-:Y:S02]  /*32d80*/  @!P1 IMAD.MOV.U32 R4, RZ, RZ, R30 ;  /* 0x000000ffff049224 */ /* 0x001fe400078e001e */
[----:B----4-:R0:W-:Y:S01]  /*32d90*/  STL [R1+0x3678], R59 ;  /* 0x0036783b01007387 */ /* 0x0101e20000100800 */
[----:B------:R-:W-:-:S03]  /*32da0*/  PRMT R54, RZ, 0x7610, R54 ;  /* 0x00007610ff367816 */ /* 0x000fc60000000036 */
[----:B------:R-:W4:Y:S04]  /*32db0*/  LDL R30, [R1+0x2208] ;  /* 0x00220800011e7983 */ /* 0x000f280000100800 */
[----:B---3--:R-:W3:Y:S04]  /*32dc0*/  @!P1 LDG.E.U16 R58, desc[UR6][R4.64] ;  /* 0x00000006043a9981 */ /* 0x008ee8000c1e1500 */
[----:B0-----:R-:W2:Y:S04]  /*32dd0*/  LDL R59, [R1+0x21fc] ;  /* 0x0021fc00013b7983 */ /* 0x001ea80000100800 */
[----:B------:R-:W4:Y:S04]  /*32de0*/  LDL R4, [R1+0x2184] ;  /* 0x0021840001047983 */ /* 0x000f280000100800 */
[----:B------:R-:W4:Y:S04]  /*32df0*/  LDL R5, [R1+0x2190] ;  /* 0x0021900001057983 */ /* 0x000f280000100800 */
[----:B---3--:R0:W-:Y:S04]  /*32e00*/  STL [R1+0x367c], R58 ;  /* 0x00367c3a01007387 */ /* 0x0081e80000100800 */
[----:B0-----:R-:W3:Y:S01]  /*32e10*/  LDL R58, [R1+0x2198] ;  /* 0x00219800013a7983 */ /* 0x001ee20000100800 */
[----:B----4-:R-:W-:-:S04]  /*32e20*/  @!P2 LOP3.LUT R5, R5, R4, RZ, 0x3c, !PT ;  /* 0x000000040505a212 */ /* 0x010fc800078e3cff */
[----:B------:R-:W-:-:S04]  /*32e30*/  @!P2 LOP3.LUT R4, R5, R4, RZ, 0x3c, !PT ;  /* 0x000000040504a212 */ /* 0x000fc800078e3cff */
[----:B------:R-:W-:-:S05]  /*32e40*/  @!P2 LOP3.LUT R5, R5, R4, RZ, 0x3c, !PT ;  /* 0x000000040505a212 */ /* 0x000fca00078e3cff */
[----:B------:R3:W4:Y:S04]  /*32e50*/  @!P2 LDG.E.U16 R54, desc[UR6][R4.64] ;  /* 0x000000060436a981 */ /* 0x000728000c1e1500 */
[----:B------:R-:W2:Y:S01]  /*32e60*/  LDL R5, [R1+0x218c] ;  /* 0x00218c0001057983 */ /* 0x000ea20000100800 */
[----:B------:R-:W-:Y:S01]  /*32e70*/  PRMT R52, RZ, 0x7610, R52 ;  /* 0x00007610ff347816 */ /* 0x000fe20000000034 */
[----:B---3--:R-:W-:Y:S02]  /*32e80*/  @!P3 IMAD.MOV.U32 R4, RZ, RZ, R58 ;  /* 0x000000ffff04b224 */ /* 0x008fe400078e003a */
[----:B----4-:R0:W-:Y:S04]  /*32e90*/  STL [R1+0x3680], R54 ;  /* 0x0036803601007387 */ /* 0x0101e80000100800 */
[----:B------:R-:W3:Y:S04]  /*32ea0*/  LDL R58, [R1+0x2204] ;  /* 0x00220400013a7983 */ /* 0x000ee80000100800 */
[----:B--2---:R1:W2:Y:S04]  /*32eb0*/  @!P3 LDG.E.U16 R52, desc[UR6][R4.64] ;  /* 0x000000060434b981 */ /* 0x0042a8000c1e1500 */
[----:B0-----:R-:W4:Y:S04]  /*32ec0*/  LDL R54, [R1+0x2210] ;  /* 0x0022100001367983 */ /* 0x001f280000100800 */
[----:B------:R-:W1:Y:S04]  /*32ed0*/  LDL R4, [R1+0x21f4] ;  /* 0x0021f40001047983 */ /* 0x000e680000100800 */
[----:B------:R-:W1:Y:S01]  /*32ee0*/  LDL R5, [R1+0x2200] ;  /* 0x0022000001057983 */ /* 0x000e620000100800 */
[----:B------:R-:W-:-:S02]  /*32ef0*/  PRMT R29, RZ, 0x7610, R29 ;  /* 0x00007610ff1d7816 */ /* 0x000fc4000000001d */
[----:B------:R-:W-:Y:S02]  /*32f00*/  PRMT R28, RZ, 0x7610, R28 ;  /* 0x00007610ff1c7816 */ /* 0x000fe4000000001c */
[----:B------:R-:W-:Y:S02]  /*32f10*/  PRMT R27, RZ, 0x7610, R27 ;  /* 0x00007610ff1b7816 */ /* 0x000fe4000000001b */
[----:B-1----:R-:W-:-:S04]  /*32f20*/  @!P0 LOP3.LUT R5, R5, R4, RZ, 0x3c, !PT ;  /* 0x0000000405058212 */ /* 0x002fc800078e3cff */
[----:B------:R-:W-:-:S04]  /*32f30*/  @!P0 LOP3.LUT R4, R5, R4, RZ, 0x3c, !PT ;  /* 0x0000000405048212 */ /* 0x000fc800078e3cff */
[----:B------:R-:W-:-:S05]  /*32f40*/  @!P0 LOP3.LUT R5, R5, R4, RZ, 0x3c, !PT ;  /* 0x0000000405058212 */ /* 0x000fca00078e3cff */
[----:B------:R0:W2:Y:S02]  /*32f50*/  @!P0 LDG.E.U16 R29, desc[UR6][R4.64] ;  /* 0x00000006041d8981 */ /* 0x0000a4000c1e1500 */
[----:B0-----:R-:W-:Y:S02]  /*32f60*/  @!P1 IMAD.MOV.U32 R4, RZ, RZ, R30 ;  /* 0x000000ffff049224 */ /* 0x001fe400078e001e */
[----:B------:R-:W-:-:S05]  /*32f70*/  @!P1 IMAD.MOV.U32 R5, RZ, RZ, R59 ;  /* 0x000000ffff059224 */ /* 0x000fca00078e003b */
[----:B------:R4:W2:Y:S02]  /*32f80*/  @!P1 LDG.E.U16 R28, desc[UR6][R4.64] ;  /* 0x00000006041c9981 */ /* 0x0008a4000c1e1500 */
[----:B----4-:R-:W-:Y:S02]  /*32f90*/  @!P2 IMAD.MOV.U32 R4, RZ, RZ, R54 ;  /* 0x000000ffff04a224 */ /* 0x010fe400078e0036 */
[----:B---3--:R-:W-:-:S05]  /*32fa0*/  @!P2 IMAD.MOV.U32 R5, RZ, RZ, R58 ;  /* 0x000000ffff05a224 */ /* 0x008fca00078e003a */
[----:B------:R-:W3:Y:S04]  /*32fb0*/  @!P2 LDG.E.U16 R27, desc[UR6][R4.64] ;  /* 0x00000006041ba981 */ /* 0x000ee8000c1e1500 */
[----:B--2---:R0:W-:Y:S04]  /*32fc0*/  STL [R1+0x3684], R52 ;  /* 0x0036843401007387 */ /* 0x0041e80000100800 */
[----:B0-----:R-:W2:Y:S04]  /*32fd0*/  LDL R52, [R1+0x2218] ;  /* 0x0022180001347983 */ /* 0x001ea80000100800 */
[----:B------:R0:W-:Y:S04]  /*32fe0*/  STL [R1+0x3688], R29 ;  /* 0x0036881d01007387 */ /* 0x0001e80000100800 */
[----:B------:R-:W4:Y:S04]  /*32ff0*/  LDL R59, [R1+0x2280] ;  /* 0x00228000013b7983 */ /* 0x000f280000100800 */
[----:B------:R-:W4:Y:S04]  /*33000*/  LDL R30, [R1+0x227c] ;  /* 0x00227c00011e7983 */ /* 0x000f280000100800 */
[----:B0-----:R-:W4:Y:S04]  /*33010*/  LDL R29, [R1+0x2288] ;  /* 0x00228800011d7983 */ /* 0x001f280000100800 */
[----:B------:R0:W-:Y:S04]  /*33020*/  STL [R1+0x368c], R28 ;  /* 0x00368c1c01007387 */ /* 0x0001e80000100800 */
[----:B------:R-:W4:Y:S04]  /*33030*/  LDL R58, [R1+0x2284] ;  /* 0x00228400013a7983 */ /* 0x000f280000100800 */
[----:B------:R-:W4:Y:S04]  /*33040*/  LDL R54, [R1+0x2290] ;  /* 0x0022900001367983 */ /* 0x000f280000100800 */
[----:B0-----:R-:W4:Y:S04]  /*33050*/  LDL R28, [R1+0x220c] ;  /* 0x00220c00011c7983 */ /* 0x001f280000100800 */
[----:B---3--:R0:W-:Y:S04]  /*33060*/  STL [R1+0x3690], R27 ;  /* 0x0036901b01007387 */ /* 0x0081e80000100800 */
[----:B0-----:R-:W3:Y:S01]  /*33070*/  LDL R27, [R1+0x2274] ;  /* 0x00227400011b7983 */ /* 0x001ee20000100800 */
[----:B------:R-:W-:Y:S01]  /*33080*/  PRMT R26, RZ, 0x7610, R26 ;  /* 0x00007610ff1a7816 */ /* 0x000fe2000000001a */
[----:B--2---:R-:W-:Y:S01]  /*33090*/  @!P3 IMAD.MOV.U32 R4, RZ, RZ, R52 ;  /* 0x000000ffff04b224 */ /* 0x004fe200078e0034 */
[----:B------:R-:W-:Y:S01]  /*330a0*/  PRMT R25, RZ, 0x7610, R25 ;  /* 0x00007610ff197816 */ /* 0x000fe20000000019 */
[----:B------:R-:W2:Y:S01]  /*330b0*/  LDL R52, [R1+0x228c] ;  /* 0x00228c0001347983 */ /* 0x000ea20000100800 */
[----:B----4-:R-:W-:-:S03]  /*330c0*/  @!P3 IMAD.MOV.U32 R5, RZ, RZ, R28 ;  /* 0x000000ffff05b224 */ /* 0x010fc600078e001c */
[----:B------:R-:W4:Y:S04]  /*330d0*/  LDL R28, [R1+0x2298] ;  /* 0x00229800011c7983 */ /* 0x000f280000100800 */
[----:B------:R0:W2:Y:S02]  /*330e0*/  @!P3 LDG.E.U16 R26, desc[UR6][R4.64] ;  /* 0x00000006041ab981 */ /* 0x0000a4000c1e1500 */
[----:B0-----:R-:W-:Y:S02]  /*330f0*/  @!P0 IMAD.MOV.U32 R4, RZ, RZ, R59 ;  /* 0x000000ffff048224 */ /* 0x001fe400078e003b */
[----:B---3--:R-:W-:-:S05]  /*33100*/  @!P0 IMAD.MOV.U32 R5, RZ, RZ, R27 ;  /* 0x000000ffff058224 */ /* 0x008fca00078e001b */
[----:B------:R0:W3:Y:S01]  /*33110*/  @!P0 LDG.E.U16 R25, desc[UR6][R4.64] ;  /* 0x0000000604198981 */ /* 0x0000e2000c1e1500 */
[----:B------:R-:W-:Y:S01]  /*33120*/  PRMT R24, RZ, 0x7610, R24 ;  /* 0x00007610ff187816 */ /* 0x000fe20000000018 */
[----:B0-----:R-:W-:Y:S02]  /*33130*/  @!P1 IMAD.MOV.U32 R4, RZ, RZ, R29 ;  /* 0x000000ffff049224 */ /* 0x001fe400078e001d */
[----:B------:R-:W-:-:S05]  /*33140*/  @!P1 IMAD.MOV.U32 R5, RZ, RZ, R30 ;  /* 0x000000ffff059224 */ /* 0x000fca00078e001e */
[----:B------:R0:W4:Y:S02]  /*33150*/  @!P1 LDG.E.U16 R24, desc[UR6][R4.64] ;  /* 0x0000000604189981 */ /* 0x000124000c1e1500 */
[----:B0-----:R-:W-:Y:S02]  /*33160*/  @!P2 IMAD.MOV.U32 R5, RZ, RZ, R58 ;  /* 0x000000ffff05a224 */ /* 0x001fe400078e003a */
[----:B--2---:R0:W-:Y:S04]  /*33170*/  STL [R1+0x3694], R26 ;  /* 0x0036941a01007387 */ /* 0x0041e80000100800 */
[----:B---3--:R1:W-:Y:S04]  /*33180*/  STL [R1+0x3698], R25 ;  /* 0x0036981901007387 */ /* 0x0083e80000100800 */
[----:B------:R-:W2:Y:S04]  /*33190*/  LDL R30, [R1+0x22f4] ;  /* 0x0022f400011e7983 */ /* 0x000ea80000100800 */
[----:B------:R-:W3:Y:S04]  /*331a0*/  LDL R29, [R1+0x2300] ;  /* 0x00230000011d7983 */ /* 0x000ee80000100800 */
[----:B------:R-:W3:Y:S04]  /*331b0*/  LDL R59, [R1+0x22fc] ;  /* 0x0022fc00013b7983 */ /* 0x000ee80000100800 */
[----:B------:R-:W3:Y:S04]  /*331c0*/  LDL R58, [R1+0x2308] ;  /* 0x00230800013a7983 */ /* 0x000ee80000100800 */
[----:B------:R-:W3:Y:S04]  /*331d0*/  LDL R27, [R1+0x2304] ;  /* 0x00230400011b7983 */ /* 0x000ee80000100800 */
[----:B0-----:R-:W3:Y:S01]  /*331e0*/  LDL R26, [R1+0x2310] ;  /* 0x00231000011a7983 */ /* 0x001ee20000100800 */
[----:B------:R-:W-:Y:S01]  /*331f0*/  PRMT R23, RZ, 0x7610, R23 ;  /* 0x00007610ff177816 */ /* 0x000fe20000000017 */
[----:B------:R-:W-:-:S02]  /*33200*/  @!P2 IMAD.MOV.U32 R4, RZ, RZ, R54 ;  /* 0x000000ffff04a224 */ /* 0x000fc400078e0036 */
[----:B------:R-:W3:Y:S04]  /*33210*/  LDL R54, [R1+0x230c] ;  /* 0x00230c0001367983 */ /* 0x000ee80000100800 */
[----:B------:R0:W3:Y:S01]  /*33220*/  @!P2 LDG.E.U16 R23, desc[UR6][R4.64] ;  /* 0x000000060417a981 */ /* 0x0000e2000c1e1500 */
[----:B------:R-:W-:-:S03]  /*33230*/  PRMT R22, RZ, 0x7610, R22 ;  /* 0x00007610ff167816 */ /* 0x000fc60000000016 */
[----:B-1----:R-:W3:Y:S01]  /*33240*/  LDL R25, [R1+0xba0] ;  /* 0x000ba00001197983 */ /* 0x002ee20000100800 */
[----:B0-----:R-:W-:-:S03]  /*33250*/  @!P3 IMAD.MOV.U32 R5, RZ, RZ, R52 ;  /* 0x000000ffff05b224 */ /* 0x001fc600078e0034 */
[----:B------:R-:W3:Y:S01]  /*33260*/  LDL R52, [R1+0x2318] ;  /* 0x0023180001347983 */ /* 0x000ee20000100800 */
[----:B----4-:R-:W-:-:S03]  /*33270*/  @!P3 IMAD.MOV.U32 R4, RZ, RZ, R28 ;  /* 0x000000ffff04b224 */ /* 0x010fc600078e001c */
[----:B------:R-:W4:Y:S04]  /*33280*/  LDL R28, [R1+0xb9c] ;  /* 0x000b9c00011c7983 */ /* 0x000f280000100800 */
[----:B------:R2:W4:Y:S01]  /*33290*/  @!P3 LDG.E.U16 R22, desc[UR6][R4.64] ;  /* 0x000000060416b981 */ /* 0x000522000c1e1500 */
[----:B------:R-:W-:Y:S02]  /*332a0*/  PRMT R21, RZ, 0x7610, R21 ;  /* 0x00007610ff157816 */ /* 0x000fe40000000015 */
[----:B------:R-:W-:Y:S01]  /*332b0*/  PRMT R20, RZ, 0x7610, R20 ;  /* 0x00007610ff147816 */ /* 0x000fe20000000014 */
[----:B--2---:R-:W-:Y:S02]  /*332c0*/  @!P0 IMAD.MOV.U32 R5, RZ, RZ, R30 ;  /* 0x000000ffff058224 */ /* 0x004fe400078e001e */
[----:B---3--:R-:W-:Y:S01]  /*332d0*/  @!P0 IMAD.MOV.U32 R4, RZ, RZ, R29 ;  /* 0x000000ffff048224 */ /* 0x008fe200078e001d */
[----:B------:R-:W2:Y:S04]  /*332e0*/  LDL R30, [R1+0x20fc] ;  /* 0x0020fc00011e7983 */ /* 0x000ea80000100800 */
[----:B------:R-:W3:Y:S04]  /*332f0*/  LDL R29, [R1+0x2120] ;  /* 0x00212000011d7983 */ /* 0x000ee80000100800 */
[----:B------:R0:W3:Y:S02]  /*33300*/  @!P0 LDG.E.U16 R21, desc[UR6][R4.64] ;  /* 0x0000000604158981 */ /* 0x0000e4000c1e1500 */
[----:B0-----:R-:W-:-:S02]  /*33310*/  @!P1 IMAD.MOV.U32 R4, RZ, RZ, R58 ;  /* 0x000000ffff049224 */ /* 0x001fc400078e003a */
[----:B------:R-:W-:-:S05]  /*33320*/  @!P1 IMAD.MOV.U32 R5, RZ, RZ, R59 ;  /* 0x000000ffff059224 */ /* 0x000fca00078e003b */
[----:B------:R0:W3:Y:S02]  /*33330*/  @!P1 LDG.E.U16 R20, desc[UR6][R4.64] ;  /* 0x0000000604149981 */ /* 0x0000e4000c1e1500 */
[----:B0-----:R-:W-:Y:S02]  /*33340*/  @!P2 IMAD.MOV.U32 R4, RZ, RZ, R26 ;  /* 0x000000ffff04a224 */ /* 0x001fe400078e001a */
[----:B------:R-:W-:Y:S01]  /*33350*/  @!P2 IMAD.MOV.U32 R5, RZ, RZ, R27 ;  /* 0x000000ffff05a224 */ /* 0x000fe200078e001b */
[----:B------:R-:W3:Y:S04]  /*33360*/  LDL R26, [R1+0x2128] ;  /* 0x00212800011a7983 */ /* 0x000ee80000100800 */
[----:B------:R-:W3:Y:S01]  /*33370*/  LDL R27, [R1+0x211c] ;  /* 0x00211c00011b7983 */ /* 0x000ee20000100800 */
[----:B------:R-:W-:-:S02]  /*33380*/  PRMT R19, RZ, 0x7610, R19 ;  /* 0x00007610ff137816 */ /* 0x000fc40000000013 */
[----:B------:R-:W-:-:S04]  /*33390*/  PRMT R18, RZ, 0x7610, R18 ;  /* 0x00007610ff127816 */ /* 0x000fc80000000012 */
[----:B------:R0:W3:Y:S01]  /*333a0*/  @!P2 LDG.E.U16 R19, desc[UR6][R4.64] ;  /* 0x000000060413a981 */ /* 0x0000e2000c1e1500 */
[----:B------:R-:W-:Y:S01]  /*333b0*/  PRMT R31, RZ, 0x7610, R31 ;  /* 0x00007610ff1f7816 */ /* 0x000fe2000000001f */
[----:B0-----:R-:W-:Y:S02]  /*333c0*/  @!P3 IMAD.MOV.U32 R4, RZ, RZ, R52 ;  /* 0x000000ffff04b224 */ /* 0x001fe400078e0034 */
[----:B------:R-:W-:Y:S01]  /*333d0*/  @!P3 IMAD.MOV.U32 R5, RZ, RZ, R54 ;  /* 0x000000ffff05b224 */ /* 0x000fe200078e0036 */
[----:B------:R-:W-:Y:S02]  /*333e0*/  PRMT R0, RZ, 0x7610, R0 ;  /* 0x00007610ff007816 */ /* 0x000fe40000000000 */
[----:B------:R-:W-:Y:S01]  /*333f0*/  PRMT R2, RZ, 0x7610, R2 ;  /* 0x00007610ff027816 */ /* 0x000fe20000000002 */
[----:B------:R-:W3:Y:S04]  /*33400*/  LDL R52, [R1+0x212c] ;  /* 0x00212c0001347983 */ /* 0x000ee80000100800 */
[----:B------:R0:W3:Y:S02]  /*33410*/  @!P3 LDG.E.U16 R18, desc[UR6][R4.64] ;  /* 0x000000060412b981 */ /* 0x0000e4000c1e1500 */
[----:B0-----:R-:W-:-:S02]  /*33420*/  @!P3 IMAD.MOV.U32 R4, RZ, RZ, R25 ;  /* 0x000000ffff04b224 */ /* 0x001fc400078e0019 */
[----:B----4-:R-:W-:Y:S01]  /*33430*/  @!P3 IMAD.MOV.U32 R5, RZ, RZ, R28 ;  /* 0x000000ffff05b224 */ /* 0x010fe200078e001c */
[----:B------:R-:W4:Y:S04]  /*33440*/  LDL R25, [R1+0x2130] ;  /* 0x0021300001197983 */ /* 0x000f280000100800 */
[----:B------:R-:W4:Y:S04]  /*33450*/  LDL R28, [R1+0x2124] ;  /* 0x00212400011c7983 */ /* 0x000f280000100800 */
[----:B------:R2:W4:Y:S02]  /*33460*/  @!P3 LDG.E.U16 R31, desc[UR6][R4.64] ;  /* 0x00000006041fb981 */ /* 0x000524000c1e1500 */
[----:B--2---:R-:W-:-:S02]  /*33470*/  @!P0 IMAD.MOV.U32 R5, RZ, RZ, R30 ;  /* 0x000000ffff058224 */ /* 0x004fc400078e001e */
[----:B---3--:R-:W-:-:S05]  /*33480*/  @!P0 IMAD.MOV.U32 R4, RZ, RZ, R29 ;  /* 0x000000ffff048224 */ /* 0x008fca00078e001d */
[----:B------:R0:W2:Y:S02]  /*33490*/  @!P0 LDG.E.U16 R0, desc[UR6][R4.64] ;  /* 0x0000000604008981 */ /* 0x0000a4000c1e1500 */
[----:B0-----:R-:W-:Y:S02]  /*334a0*/  @!P1 IMAD.MOV.U32 R4, RZ, RZ, R26 ;  /* 0x000000ffff049224 */ /* 0x001fe400078e001a */
[----:B------:R-:W-:-:S05]  /*334b0*/  @!P1 IMAD.MOV.U32 R5, RZ, RZ, R27 ;  /* 0x000000ffff059224 */ /* 0x000fca00078e001b */
[----:B------:R0:W3:Y:S01]  /*334c0*/  @!P1 LDG.E.U16 R2, desc[UR6][R4.64] ;  /* 0x0000000604029981 */ /* 0x0000e2000c1e1500 */
[----:B------:R-:W-:-:S03]  /*334d0*/  PRMT R61, RZ, 0x7610, R61 ;  /* 0x00007610ff3d7816 */ /* 0x000fc6000000003d */
[----:B----4-:R1:W-:Y:S04]  /*334e0*/  STL [R1+0x18], R31 ;  /* 0x0000181f01007387 */ /* 0x0103e80000100800 */
[----:B-1----:R-:W4:Y:S01]  /*334f0*/  LDL R31, [R1+0x2138] ;  /* 0x00213800011f7983 */ /* 0x002f220000100800 */
[----:B0-----:R-:W-:Y:S02]  /*33500*/  @!P2 IMAD.MOV.U32 R4, RZ, RZ, R25 ;  /* 0x000000ffff04a224 */ /* 0x001fe400078e0019 */
[----:B------:R-:W-:-:S05]  /*33510*/  @!P2 IMAD.MOV.U32 R5, RZ, RZ, R28 ;  /* 0x000000ffff05a224 */ /* 0x000fca00078e001c */
[----:B------:R0:W4:Y:S04]  /*33520*/  @!P2 LDG.E.U16 R61, desc[UR6][R4.64] ;  /* 0x00000006043da981 */ /* 0x000128000c1e1500 */
[----:B--2---:R-:W-:Y:S04]  /*33530*/  STL [R1+0x3648], R0 ;  /* 0x0036480001007387 */ /* 0x004fe80000100800 */
[----:B------:R-:W2:Y:S04]  /*33540*/  LDL R30, [R1+0x2194] ;  /* 0x00219400011e7983 */ /* 0x000ea80000100800 */
[----:B------:R-:W2:Y:S04]  /*33550*/  LDL R29, [R1+0x21a0] ;  /* 0x0021a000011d7983 */ /* 0x000ea80000100800 */
[----:B------:R-:W2:Y:S04]  /*33560*/  LDL R27, [R1+0x219c] ;  /* 0x00219c00011b7983 */ /* 0x000ea80000100800 */
[----:B------:R-:W2:Y:S04]  /*33570*/  LDL R26, [R1+0x21a8] ;  /* 0x0021a800011a7983 */ /* 0x000ea80000100800 */
[----:B---3--:R1:W-:Y:S04]  /*33580*/  STL [R1+0x364c], R2 ;  /* 0x00364c0201007387 */ /* 0x0083e80000100800 */
[----:B------:R-:W3:Y:S04]  /*33590*/  LDL R28, [R1+0x21a4] ;  /* 0x0021a400011c7983 */ /* 0x000ee80000100800 */
[----:B------:R-:W3:Y:S01]  /*335a0*/  LDL R25, [R1+0x21b0] ;  /* 0x0021b00001197983 */ /* 0x000ee20000100800 */
[----:B------:R-:W-:Y:S01]  /*335b0*/  PRMT R60, RZ, 0x7610, R60 ;  /* 0x00007610ff3c7816 */ /* 0x000fe2000000003c */
[----:B0-----:R-:W-:Y:S01]  /*335c0*/  @!P3 IMAD.MOV.U32 R5, RZ, RZ, R52 ;  /* 0x000000ffff05b224 */ /* 0x001fe200078e0034 */
[----:B------:R-:W-:-:S02]  /*335d0*/  PRMT R50, RZ, 0x7610, R50 ;  /* 0x00007610ff327816 */ /* 0x000fc40000000032 */
[----:B------:R-:W-:Y:S02]  /*335e0*/  PRMT R48, RZ, 0x7610, R48 ;  /* 0x00007610ff307816 */ /* 0x000fe40000000030 */
[----:B------:R-:W-:Y:S01]  /*335f0*/  PRMT R17, RZ, 0x7610, R17 ;  /* 0x00007610ff117816 */ /* 0x000fe20000000011 */
[----:B----4-:R-:W-:-:S05]  /*33600*/  @!P3 IMAD.MOV.U32 R4, RZ, RZ, R31 ;  /* 0x000000ffff04b224 */ /* 0x010fca00078e001f */
[----:B------:R2:W4:Y:S04]  /*33610*/  @!P3 LDG.E.U16 R60, desc[UR6][R4.64] ;  /* 0x00000006043cb981 */ /* 0x000528000c1e1500 */
[----:B------:R-:W-:Y:S04]  /*33620*/  STL [R1+0x3650], R61 ;  /* 0x0036503d01007387 */ /* 0x000fe80000100800 */
[----:B-1----:R-:W4:Y:S04]  /*33630*/  LDL R2, [R1+0x21ac] ;  /* 0x0021ac0001027983 */ /* 0x002f280000100800 */
[----:B------:R-:W4:Y:S01]  /*33640*/  LDL R0, [R1+0x21b8] ;  /* 0x0021b80001007983 */ /* 0x000f220000100800 */
[----:B--2---:R-:W-:-:S02]  /*33650*/  @!P0 IMAD.MOV.U32 R5, RZ, RZ, R30 ;  /* 0x000000ffff058224 */ /* 0x004fc400078e001e */
[----:B------:R-:W-:-:S05]  /*33660*/  @!P0 IMAD.MOV.U32 R4, RZ, RZ, R29 ;  /* 0x000000ffff048224 */ /* 0x000fca00078e001d */
[----:B------:R0:W2:Y:S02]  /*33670*/  @!P0 LDG.E.U16 R50, desc[UR6][R4.64] ;  /* 0x0000000604328981 */ /* 0x0000a4000c1e1500 */
[----:B0-----:R-:W-:Y:S02]  /*33680*/  @!P1 IMAD.MOV.U32 R4, RZ, RZ, R26 ;  /* 0x000000ffff049224 */ /* 0x001fe400078e001a */
[----:B------:R-:W-:-:S05]  /*33690*/  @!P1 IMAD.MOV.U32 R5, RZ, RZ, R27 ;  /* 0x000000ffff059224 */ /* 0x000fca00078e001b */
[----:B------:R3:W2:Y:S02]  /*336a0*/  @!P1 LDG.E.U16 R48, desc[UR6][R4.64] ;  /* 0x0000000604309981 */ /* 0x0006a4000c1e1500 */
[----:B---3--:R-:W-:Y:S02]  /*336b0*/  @!P2 IMAD.MOV.U32 R4, RZ, RZ, R25 ;  /* 0x000000ffff04a224 */ /* 0x008fe400078e0019 */
[----:B------:R-:W-:-:S05]  /*336c0*/  @!P2 IMAD.MOV.U32 R5, RZ, RZ, R28 ;  /* 0x000000ffff05a224 */ /* 0x000fca00078e001c */
[----:B------:R0:W3:Y:S04]  /*336d0*/  @!P2 LDG.E.U16 R17, desc[UR6][R4.64] ;  /* 0x000000060411a981 */ /* 0x0000e8000c1e1500 */
[----:B----4-:R-:W-:Y:S01]  /*336e0*/  STL [R1+0x3654], R60 ;  /* 0x0036543c01007387 */ /* 0x010fe20000100800 */
[----:B0-----:R-:W-:Y:S02]  /*336f0*/  @!P3 IMAD.MOV.U32 R5, RZ, RZ, R2 ;  /* 0x000000ffff05b224 */ /* 0x001fe400078e0002 */
[----:B------:R-:W-:Y:S01]  /*33700*/  @!P3 IMAD.MOV.U32 R4, RZ, RZ, R0 ;  /* 0x000000ffff04b224 */ /* 0x000fe200078e0000 */
[----:B--2---:R-:W-:Y:S04]  /*33710*/  STL [R1+0x3658], R50 ;  /* 0x0036583201007387 */ /* 0x004fe80000100800 */
[----:B------:R-:W2:Y:S04]  /*33720*/  LDL R27, [R1+0x2214] ;  /* 0x00221400011b7983 */ /* 0x000ea80000100800 */
[----:B------:R-:W4:Y:S04]  /*33730*/  LDL R26, [R1+0x2220] ;  /* 0x00222000011a7983 */ /* 0x000f280000100800 */
[----:B------:R-:W-:Y:S04]  /*33740*/  STL [R1+0x365c], R48 ;  /* 0x00365c3001007387 */ /* 0x000fe80000100800 */
[----:B------:R-:W4:Y:S04]  /*33750*/  LDL R30, [R1+0x221c] ;  /* 0x00221c00011e7983 */ /* 0x000f280000100800 */
[----:B------:R-:W4:Y:S04]  /*33760*/  LDL R25, [R1+0x2228] ;  /* 0x0022280001197983 */ /* 0x000f280000100800 */
[----:B---3--:R0:W-:Y:S04]  /*33770*/  STL [R1+0x3660], R17 ;  /* 0x0036601101007387 */ /* 0x0081e80000100800 */
[----:B------:R-:W3:Y:S04]  /*33780*/  LDL R29, [R1+0x2224] ;  /* 0x00222400011d7983 */ /* 0x000ee80000100800 */
[----:B------:R-:W3:Y:S04]  /*33790*/  LDL R2, [R1+0x2230] ;  /* 0x0022300001027983 */ /* 0x000ee80000100800 */
[----:B------:R-:W3:Y:S04]  /*337a0*/  LDL R28, [R1+0x222c] ;  /* 0x00222c00011c7983 */ /* 0x000ee80000100800 */
[----:B------:R-:W3:Y:S01]  /*337b0*/  LDL R0, [R1+0x2238] ;  /* 0x0022380001007983 */ /* 0x000ee20000100800 */
[----:B------:R-:W-:-:S02]  /*337c0*/  PRMT R16, RZ, 0x7610, R16 ;  /* 0x00007610ff107816 */ /* 0x000fc40000000010 */
[----:B------:R-:W-:-:S04]  /*337d0*/  PRMT R15, RZ, 0x7610, R15 ;  /* 0x00007610ff0f7816 */ /* 0x000fc8000000000f */
[----:B------:R2:W3:Y:S01]  /*337e0*/  @!P3 LDG.E.U16 R16, desc[UR6][R4.64] ;  /* 0x000000060410b981 */ /* 0x0004e2000c1e1500 */
[----:B------:R-:W-:Y:S02]  /*337f0*/  PRMT R14, RZ, 0x7610, R14 ;  /* 0x00007610ff0e7816 */ /* 0x000fe4000000000e */
[----:B------:R-:W-:Y:S02]  /*33800*/  PRMT R13, RZ, 0x7610, R13 ;  /* 0x00007610ff0d7816 */ /* 0x000fe4000000000d */
[----:B------:R-:W-:Y:S01]  /*33810*/  PRMT R12, RZ, 0x7610, R12 ;  /* 0x00007610ff0c7816 */ /* 0x000fe2000000000c */
[----:B--2---:R-:W-:Y:S02]  /*33820*/  @!P0 IMAD.MOV.U32 R5, RZ, RZ, R27 ;  /* 0x000000ffff058224 */ /* 0x004fe400078e001b */
[----:B----4-:R-:W-:-:S05]  /*33830*/  @!P0 IMAD.MOV.U32 R4, RZ, RZ, R26 ;  /* 0x000000ffff048224 */ /* 0x010fca00078e001a */
[----:B------:R1:W2:Y:S02]  /*33840*/  @!P0 LDG.E.U16 R15, desc[UR6][R4.64] ;  /* 0x00000006040f8981 */ /* 0x0002a4000c1e1500 */
[----:B-1----:R-:W-:Y:S02]  /*33850*/  @!P1 IMAD.MOV.U32 R5, RZ, RZ, R30 ;  /* 0x000000ffff059224 */ /* 0x002fe400078e001e */
[----:B------:R-:W-:-:S05]  /*33860*/  @!P1 IMAD.MOV.U32 R4, RZ, RZ, R25 ;  /* 0x000000ffff049224 */ /* 0x000fca00078e0019 */
[----:B------:R3:W4:Y:S02]  /*33870*/  @!P1 LDG.E.U16 R14, desc[UR6][R4.64] ;  /* 0x00000006040e9981 */ /* 0x000724000c1e1500 */
[----:B---3--:R-:W-:Y:S02]  /*33880*/  @!P2 IMAD.MOV.U32 R5, RZ, RZ, R29 ;  /* 0x000000ffff05a224 */ /* 0x008fe400078e001d */
[----:B------:R-:W-:-:S05]  /*33890*/  @!P2 IMAD.MOV.U32 R4, RZ, RZ, R2 ;  /* 0x000000ffff04a224 */ /* 0x000fca00078e0002 */
[----:B------:R1:W3:Y:S02]  /*338a0*/  @!P2 LDG.E.U16 R13, desc[UR6][R4.64] ;  /* 0x00000006040da981 */ /* 0x0002e4000c1e1500 */
[----:B-1----:R-:W-:Y:S02]  /*338b0*/  @!P3 IMAD.MOV.U32 R4, RZ, RZ, R0 ;  /* 0x000000ffff04b224 */ /* 0x002fe400078e0000 */
[----:B------:R-:W-:-:S05]  /*338c0*/  @!P3 IMAD.MOV.U32 R5, RZ, RZ, R28 ;  /* 0x000000ffff05b224 */ /* 0x000fca00078e001c */
[----:B------:R-:W3:Y:S04]  /*338d0*/  @!P3 LDG.E.U16 R12, desc[UR6][R4.64] ;  /* 0x00000006040cb981 */ /* 0x000ee8000c1e1500 */
[----:B------:R-:W-:Y:S04]  /*338e0*/  STL [R1+0x3664], R16 ;  /* 0x0036641001007387 */ /* 0x000fe80000100800 */
[----:B------:R-:W3:Y:S04]  /*338f0*/  LDL R27, [R1+0x2294] ;  /* 0x00229400011b7983 */ /* 0x000ee80000100800 */
[----:B------:R-:W3:Y:S04]  /*33900*/  LDL R26, [R1+0x22a0] ;  /* 0x0022a000011a7983 */ /* 0x000ee80000100800 */
[----:B--2---:R1:W-:Y:S04]  /*33910*/  STL [R1+0x3668], R15 ;  /* 0x0036680f01007387 */ /* 0x0043e80000100800 */
[----:B------:R-:W2:Y:S04]  /*33920*/  LDL R25, [R1+0x229c] ;  /* 0x00229c0001197983 */ /* 0x000ea80000100800 */
[----:B0-----:R-:W2:Y:S04]  /*33930*/  LDL R17, [R1+0x22b0] ;  /* 0x0022b00001117983 */ /* 0x001ea80000100800 */
[----:B-1----:R-:W2:Y:S04]  /*33940*/  LDL R15, [R1+0x22a8] ;  /* 0x0022a800010f7983 */ /* 0x002ea80000100800 */
[----:B----4-:R0:W-:Y:S04]  /*33950*/  STL [R1+0x366c], R14 ;  /* 0x00366c0e01007387 */ /* 0x0101e80000100800 */
[----:B------:R-:W4:Y:S04]  /*33960*/  LDL R2, [R1+0x22b8] ;  /* 0x0022b80001027983 */ /* 0x000f280000100800 */
[----:B0-----:R-:W4:Y:S04]  /*33970*/  LDL R14, [R1+0x22a4] ;  /* 0x0022a400010e7983 */ /* 0x001f280000100800 */
[----:B---3--:R0:W-:Y:S04]  /*33980*/  STL [R1+0x3670], R13 ;  /* 0x0036700d01007387 */ /* 0x0081e80000100800 */
[----:B------:R-:W3:Y:S04]  /*33990*/  LDL R16, [R1+0x22ac] ;  /* 0x0022ac0001107983 */ /* 0x000ee80000100800 */
[----:B------:R-:W3:Y:S04]  /*339a0*/  LDL R0, [R1+0x2320] ;  /* 0x0023200001007983 */ /* 0x000ee80000100800 */
[----:B------:R1:W-:Y:S01]  /*339b0*/  STL [R1+0x3674], R12 ;  /* 0x0036740c01007387 */ /* 0x0003e20000100800 */
[----:B------:R-:W-:Y:S01]  /*339c0*/  PRMT R11, RZ, 0x7610, R11 ;  /* 0x00007610ff0b7816 */ /* 0x000fe2000000000b */
[----:B------:R-:W-:-:S02]  /*339d0*/  @!P0 IMAD.MOV.U32 R5, RZ, RZ, R27 ;  /* 0x000000ffff058224 */ /* 0x000fc400078e001b */
[----:B------:R-:W-:Y:S01]  /*339e0*/  @!P0 IMAD.MOV.U32 R4, RZ, RZ, R26 ;  /* 0x000000ffff048224 */ /* 0x000fe200078e001a */
[----:B0-----:R-:W3:Y:S04]  /*339f0*/  LDL R13, [R1+0x2328] ;  /* 0x00232800010d7983 */ /* 0x001ee80000100800 */
[----:B------:R2:W3:Y:S04]  /*33a00*/  @!P0 LDG.E.U16 R11, desc[UR6][R4.64] ;  /* 0x00000006040b8981 */ /* 0x0004e8000c1e1500 */
[----:B-1----:R-:W3:Y:S01]  /*33a10*/  LDL R12, [R1+0x2314] ;  /* 0x00231400010c7983 */ /* 0x002ee20000100800 */
[----:B------:R-:W-:-:S02]  /*33a20*/  PRMT R10, RZ, 0x7610, R10 ;  /* 0x00007610ff0a7816 */ /* 0x000fc4000000000a */
[----:B------:R-:W-:Y:S02]  /*33a30*/  PRMT R9, RZ, 0x7610, R9 ;  /* 0x00007610ff097816 */ /* 0x000fe40000000009 */
[----:B------:R-:W-:Y:S01]  /*33a40*/  PRMT R8, RZ, 0x7610, R8 ;  /* 0x00007610ff087816 */ /* 0x000fe20000000008 */
[----:B--2---:R-:W-:Y:S02]  /*33a50*/  @!P1 IMAD.MOV.U32 R5, RZ, RZ, R25 ;  /* 0x000000ffff059224 */ /* 0x004fe400078e0019 */
[----:B------:R-:W2:Y:S01]  /*33a60*/  LDL R25, [R1+0x2338] ;  /* 0x0023380001197983 */ /* 0x000ea20000100800 */
[----:B------:R-:W-:-:S03]  /*33a70*/  @!P1 IMAD.MOV.U32 R4, RZ, RZ, R15 ;  /* 0x000000ffff049224 */ /* 0x000fc600078e000f */
[----:B------:R-:W2:Y:S04]  /*33a80*/  LDL R15, [R1+0x231c] ;  /* 0x00231c00010f7983 */ /* 0x000ea80000100800 */
[----:B------:R0:W2:Y:S02]  /*33a90*/  @!P1 LDG.E.U16 R10, desc[UR6][R4.64] ;  /* 0x00000006040a9981 */ /* 0x0000a4000c1e1500 */
[----:B0-----:R-:W-:Y:S01]  /*33aa0*/  @!P2 IMAD.MOV.U32 R4, RZ, RZ, R17 ;  /* 0x000000ffff04a224 */ /* 0x001fe200078e0011 */
[----:B------:R-:W-:Y:S02]  /*33ab0*/  PRMT R7, RZ, 0x7610, R7 ;  /* 0x00007610ff077816 */ /* 0x000fe40000000007 */
[----:B------:R-:W-:Y:S01]  /*33ac0*/  PRMT R6, RZ, 0x7610, R6 ;  /* 0x00007610ff067816 */ /* 0x000fe20000000006 */
[----:B----4-:R-:W-:Y:S01]  /*33ad0*/  @!P2 IMAD.MOV.U32 R5, RZ, RZ, R14 ;  /* 0x000000ffff05a224 */ /* 0x010fe200078e000e */
[----:B------:R-:W4:Y:S04]  /*33ae0*/  LDL R17, [R1+0xb84] ;  /* 0x000b840001117983 */ /* 0x000f280000100800 */
[----:B------:R-:W4:Y:S04]  /*33af0*/  LDL R14, [R1+0x2330] ;  /* 0x00233000010e7983 */ /* 0x000f280000100800 */
[----:B------:R0:W4:Y:S02]  /*33b00*/  @!P2 LDG.E.U16 R9, desc[UR6][R4.64] ;  /* 0x000000060409a981 */ /* 0x000124000c1e1500 */
[----:B0-----:R-:W-:-:S02]  /*33b10*/  @!P3 IMAD.MOV.U32 R4, RZ, RZ, R2 ;  /* 0x000000ffff04b224 */ /* 0x001fc400078e0002 */
[----:B---3--:R-:W-:Y:S01]  /*33b20*/  @!P3 IMAD.MOV.U32 R5, RZ, RZ, R16 ;  /* 0x000000ffff05b224 */ /* 0x008fe200078e0010 */
[----:B------:R-:W3:Y:S04]  /*33b30*/  LDL R2, [R1+0xb98] ;  /* 0x000b980001027983 */ /* 0x000ee80000100800 */
[----:B------:R-:W3:Y:S04]  /*33b40*/  LDL R16, [R1+0x2324] ;  /* 0x0023240001107983 */ /* 0x000ee80000100800 */
[----:B------:R0:W3:Y:S02]  /*33b50*/  @!P3 LDG.E.U16 R8, desc[UR6][R4.64] ;  /* 0x000000060408b981 */ /* 0x0000e4000c1e1500 */
[----:B0-----:R-:W-:-:S02]  /*33b60*/  @!P0 IMAD.MOV.U32 R5, RZ, RZ, R12 ;  /* 0x000000ffff058224 */ /* 0x001fc400078e000c */
[----:B------:R-:W3:Y:S01]  /*33b70*/  LDL R12, [R1+0xb94] ;  /* 0x000b9400010c7983 */ /* 0x000ee20000100800 */
[----:B------:R-:W-:-:S03]  /*33b80*/  @!P0 IMAD.MOV.U32 R4, RZ, RZ, R0 ;  /* 0x000000ffff048224 */ /* 0x000fc600078e0000 */
[----:B------:R-:W3:Y:S01]  /*33b90*/  LDL R0, [R1+0xb90] ;  /* 0x000b900001007983 */ /* 0x000ee20000100800 */
[----:B------:R-:W-:-:S03]  /*33ba0*/  @!P1 IMAD.MOV.U32 R30, RZ, RZ, R13 ;  /* 0x000000ffff1e9224 */ /* 0x000fc600078e000d */
[----:B------:R-:W3:Y:S04]  /*33bb0*/  LDL R13, [R1+0xb88] ;  /* 0x000b8800010d7983 */ /* 0x000ee80000100800 */
[----:B------:R0:W3:Y:S02]  /*33bc0*/  @!P0 LDG.E.U16 R7, desc[UR6][R4.64] ;  /* 0x0000000604078981 */ /* 0x0000e4000c1e1500 */
[----:B0-----:R-:W-:Y:S02]  /*33bd0*/  PRMT R4, RZ, 0x7610, R4 ;  /* 0x00007610ff047816 */ /* 0x001fe40000000004 */
[----:B------:R-:W-:Y:S02]  /*33be0*/  PRMT R5, RZ, 0x7610, R5 ;  /* 0x00007610ff057816 */ /* 0x000fe40000000005 */
[----:B------:R-:W-:Y:S01]  /*33bf0*/  PRMT R46, RZ, 0x7610, R46 ;  /* 0x00007610ff2e7816 */ /* 0x000fe2000000002e */
[----:B--2---:R-:W-:-:S02]  /*33c00*/  @!P1 IMAD.MOV.U32 R31, RZ, RZ, R15 ;  /* 0x000000ffff1f9224 */ /* 0x004fc400078e000f */
[----:B------:R-:W2:Y:S04]  /*33c10*/  LDL R15, [R1+0xb8c] ;  /* 0x000b8c00010f7983 */ /* 0x000ea80000100800 */
[----:B------:R0:W2:Y:S04]  /*33c20*/  @!P1 LDG.E.U16 R6, desc[UR6][R30.64] ;  /* 0x000000061e069981 */ /* 0x0000a8000c1e1500 */
[----:B------:R1:W-:Y:S01]  /*33c30*/  STL [R1+0x236c], R3 ;  /* 0x00236c0301007387 */ /* 0x0003e20000100800 */
[----:B0-----:R-:W-:Y:S02]  /*33c40*/  @!P3 IMAD.MOV.U32 R30, RZ, RZ, R25 ;  /* 0x000000ffff1eb224 */ /* 0x001fe400078e0019 */
[----:B------:R-:W-:-:S05]  /*33c50*/  @!P3 IMAD.MOV.U32 R31, RZ, RZ, R3 ;  /* 0x000000ffff1fb224 */ /* 0x000fca00078e0003 */
[----:B------:R4:W2:Y:S02]  /*33c60*/  @!P3 LDG.E.U16 R4, desc[UR6][R30.64] ;  /* 0x000000061e04b981 */ /* 0x0008a4000c1e1500 */
[----:B----4-:R-:W-:Y:S02]  /*33c70*/  @!P2 IMAD.MOV.U32 R30, RZ, RZ, R14 ;  /* 0x000000ffff1ea224 */ /* 0x010fe400078e000e */
[----:B------:R-:W4:Y:S01]  /*33c80*/  LDL R14, [R1+0xb80] ;  /* 0x000b8000010e7983 */ /* 0x000f220000100800 */
[----:B---3--:R-:W-:-:S03]  /*33c90*/  @!P2 IMAD.MOV.U32 R31, RZ, RZ, R16 ;  /* 0x000000ffff1fa224 */ /* 0x008fc600078e0010 */
[----:B------:R-:W3:Y:S04]  /*33ca0*/  LDL R16, [R1+0xb7c] ;  /* 0x000b7c0001107983 */ /* 0x000ee80000100800 */
[----:B-1----:R-:W3:Y:S01]  /*33cb0*/  LDL.LU R3, [R1+0x22cc] ;  /* 0x0022cc0001037983 */ /* 0x002ee20000300800 */
[----:B------:R-:W-:Y:S02]  /*33cc0*/  PRMT R44, RZ, 0x7610, R44 ;  /* 0x00007610ff2c7816 */ /* 0x000fe4000000002c */
[----:B------:R-:W-:Y:S01]  /*33cd0*/  PRMT R42, RZ, 0x7610, R42 ;  /* 0x00007610ff2a7816 */ /* 0x000fe2000000002a */
[----:B------:R0:W3:Y:S01]  /*33ce0*/  @!P2 LDG.E.U16 R5, desc[UR6][R30.64] ;  /* 0x000000061e05a981 */ /* 0x0000e2000c1e1500 */
[----:B------:R-:W-:-:S03]  /*33cf0*/  PRMT R40, RZ, 0x7610, R40 ;  /* 0x00007610ff287816 */ /* 0x000fc60000000028 */
[----:B------:R-:W3:Y:S04]  /*33d00*/  LDL R25, [R1+0x2158] ;  /* 0x0021580001197983 */ /* 0x000ee80000100800 */
[----:B------:R-:W3:Y:S01]  /*33d10*/  LDL R26, [R1+0x214c] ;  /* 0x00214c00011a7983 */ /* 0x000ee20000100800 */
[----:B------:R-:W-:Y:S02]  /*33d20*/  PRMT R38, RZ, 0x7610, R38 ;  /* 0x00007610ff267816 */ /* 0x000fe40000000026 */
[----:B------:R-:W-:Y:S02]  /*33d30*/  PRMT R36, RZ, 0x7610, R36 ;  /* 0x00007610ff247816 */ /* 0x000fe40000000024 */
[----:B------:R-:W-:Y:S02]  /*33d40*/  PRMT R34, RZ, 0x7610, R34 ;  /* 0x00007610ff227816 */ /* 0x000fe40000000022 */
[----:B------:R-:W-:-:S02]  /*33d50*/  PRMT R32, RZ, 0x7610, R32 ;  /* 0x00007610ff207816 */ /* 0x000fc40000000020 */
[----:B------:R-:W-:Y:S02]  /*33d60*/  PRMT R33, RZ, 0x7610, R33 ;  /* 0x00007610ff217816 */ /* 0x000fe40000000021 */
[----:B------:R-:W-:Y:S01]  /*33d70*/  PRMT R35, RZ, 0x7610, R35 ;  /* 0x00007610ff237816 */ /* 0x000fe20000000023 */
[----:B0-----:R-:W-:Y:S02]  /*33d80*/  @!P0 IMAD.MOV.U32 R30, RZ, RZ, R2 ;  /* 0x000000ffff1e8224 */ /* 0x001fe400078e0002 */
[----:B------:R-:W-:Y:S01]  /*33d90*/  @!P0 IMAD.MOV.U32 R31, RZ, RZ, R12 ;  /* 0x000000ffff1f8224 */ /* 0x000fe200078e000c */
[----:B------:R-:W3:Y:S04]  /*33da0*/  LDL R2, [R1+0x2140] ;  /* 0x0021400001027983 */ /* 0x000ee80000100800 */
[----:B------:R-:W3:Y:S04]  /*33db0*/  LDL R12, [R1+0x2134] ;  /* 0x00213400010c7983 */ /* 0x000ee80000100800 */
[----:B------:R0:W3:Y:S04]  /*33dc0*/  @!P0 LDG.E.U16 R46, desc[UR6][R30.64] ;  /* 0x000000061e2e8981 */ /* 0x0000e8000c1e1500 */
[----:B------:R-:W3:Y:S04]  /*33dd0*/  LDL R28, [R1+0x223c] ;  /* 0x00223c00011c7983 */ /* 0x000ee80000100800 */
[----:B------:R-:W3:Y:S01]  /*33de0*/  LDL R27, [R1+0x2244] ;  /* 0x00224400011b7983 */ /* 0x000ee20000100800 */
[----:B0-----:R-:W-:-:S03]  /*33df0*/  @!P1 IMAD.MOV.U32 R30, RZ, RZ, R0 ;  /* 0x000000ffff1e9224 */ /* 0x001fc600078e0000 */
[----:B------:R-:W3:Y:S01]  /*33e00*/  LDL R0, [R1+0x2148] ;  /* 0x0021480001007983 */ /* 0x000ee20000100800 */
[----:B--2---:R-:W-:-:S03]  /*33e10*/  @!P1 IMAD.MOV.U32 R31, RZ, RZ, R15 ;  /* 0x000000ffff1f9224 */ /* 0x004fc600078e000f */
[----:B------:R-:W2:Y:S04]  /*33e20*/  LDL R15, [R1+0x213c] ;  /* 0x00213c00010f7983 */ /* 0x000ea80000100800 */
[----:B------:R0:W2:Y:S02]  /*33e30*/  @!P1 LDG.E.U16 R44, desc[UR6][R30.64] ;  /* 0x000000061e2c9981 */ /* 0x0000a4000c1e1500 */
[----:B0-----:R-:W-:Y:S02]  /*33e40*/  @!P2 IMAD.MOV.U32 R30, RZ, RZ, R13 ;  /* 0x000000ffff1ea224 */ /* 0x001fe400078e000d */
[----:B------:R-:W-:Y:S01]  /*33e50*/  @!P2 IMAD.MOV.U32 R31, RZ, RZ, R17 ;  /* 0x000000ffff1fa224 */ /* 0x000fe200078e0011 */
[----:B------:R-:W2:Y:S04]  /*33e60*/  LDL R13, [R1+0x2150] ;  /* 0x00215000010d7983 */ /* 0x000ea80000100800 */
[----:B------:R-:W2:Y:S04]  /*33e70*/  LDL R17, [R1+0x21bc] ;  /* 0x0021bc0001117983 */ /* 0x000ea80000100800 */
[----:B------:R4:W2:Y:S02]  /*33e80*/  @!P2 LDG.E.U16 R42, desc[UR6][R30.64] ;  /* 0x000000061e2aa981 */ /* 0x0008a4000c1e1500 */
[----:B----4-:R-:W-:-:S02]  /*33e90*/  @!P3 IMAD.MOV.U32 R30, RZ, RZ, R14 ;  /* 0x000000ffff1eb224 */ /* 0x010fc400078e000e */
[----:B------:R-:W4:Y:S01]  /*33ea0*/  LDL R14, [R1+0x2144] ;  /* 0x00214400010e7983 */ /* 0x000f220000100800 */
[----:B---3--:R-:W-:-:S03]  /*33eb0*/  @!P3 IMAD.MOV.U32 R31, RZ, RZ, R16 ;  /* 0x000000ffff1fb224 */ /* 0x008fc600078e0010 */
        /* <DEDUP_REMOVED lines=9> */
[----:B--2---:R-:W-:-:S03]  /*33f50*/  @!P1 IMAD.MOV.U32 R31, RZ, RZ, R15 ;  /* 0x000000ffff1f9224 */ /* 0x004fc600078e000f */
[----:B------:R-:W2:Y:S04]  /*33f60*/  LDL R15, [R1+0x21c4] ;  /* 0x0021c400010f7983 */ /* 0x000ea80000100800 */
[----:B------:R0:W2:Y:S02]  /*33f70*/  @!P1 LDG.E.U16 R36, desc[UR6][R30.64] ;  /* 0x000000061e249981 */ /* 0x0000a4000c1e1500 */
[----:B0-----:R-:W-:Y:S02]  /*33f80*/  @!P2 IMAD.MOV.U32 R30, RZ, RZ, R13 ;  /* 0x000000ffff1ea224 */ /* 0x001fe400078e000d */
[----:B------:R-:W2:Y:S01]  /*33f90*/  LDL R13, [R1+0x21d8] ;  /* 0x0021d800010d7983 */ /* 0x000ea20000100800 */
[----:B----4-:R-:W-:-:S03]  /*33fa0*/  @!P2 IMAD.MOV.U32 R31, RZ, RZ, R14 ;  /* 0x000000ffff1fa224 */ /* 0x010fc600078e000e */
[----:B------:R-:W4:Y:S04]  /*33fb0*/  LDL R14, [R1+0x21cc] ;  /* 0x0021cc00010e7983 */ /* 0x000f280000100800 */
[----:B------:R0:W4:Y:S02]  /*33fc0*/  @!P2 LDG.E.U16 R34, desc[UR6][R30.64] ;  /* 0x000000061e22a981 */ /* 0x000124000c1e1500 */
[----:B0-----:R-:W-:Y:S02]  /*33fd0*/  @!P3 IMAD.MOV.U32 R30, RZ, RZ, R25 ;  /* 0x000000ffff1eb224 */ /* 0x001fe400078e0019 */
[----:B------:R-:W-:Y:S01]  /*33fe0*/  @!P3 IMAD.MOV.U32 R31, RZ, RZ, R26 ;  /* 0x000000ffff1fb224 */ /* 0x000fe200078e001a */
[----:B------:R-:W4:Y:S04]  /*33ff0*/  LDL R25, [R1+0x224c] ;  /* 0x00224c0001197983 */ /* 0x000f280000100800 */
[----:B------:R-:W4:Y:S04]  /*34000*/  LDL R26, [R1+0x2250] ;  /* 0x00225000011a7983 */ /* 0x000f280000100800 */
[----:B------:R3:W4:Y:S02]  /*34010*/  @!P3 LDG.E.U16 R32, desc[UR6][R30.64] ;  /* 0x000000061e20b981 */ /* 0x000724000c1e1500 */
[----:B---3--:R-:W-:-:S02]  /*34020*/  @!P0 IMAD.MOV.U32 R30, RZ, RZ, R2 ;  /* 0x000000ffff1e8224 */ /* 0x008fc400078e0002 */
[----:B------:R-:W-:Y:S01]  /*34030*/  @!P0 IMAD.MOV.U32 R31, RZ, RZ, R12 ;  /* 0x000000ffff1f8224 */ /* 0x000fe200078e000c */
[----:B------:R-:W3:Y:S04]  /*34040*/  LDL R2, [R1+0x2240] ;  /* 0x0022400001027983 */ /* 0x000ee80000100800 */
[----:B------:R-:W3:Y:S04]  /*34050*/  LDL R12, [R1+0x2234] ;  /* 0x00223400010c7983 */ /* 0x000ee80000100800 */
[----:B------:R0:W3:Y:S02]  /*34060*/  @!P0 LDG.E.U16 R33, desc[UR6][R30.64] ;  /* 0x000000061e218981 */ /* 0x0000e4000c1e1500 */
[----:B0-----:R-:W-:-:S02]  /*34070*/  @!P1 IMAD.MOV.U32 R30, RZ, RZ, R16 ;  /* 0x000000ffff1e9224 */ /* 0x001fc400078e0010 */
[----:B------:R-:W-:Y:S01]  /*34080*/  @!P1 IMAD.MOV.U32 R31, RZ, RZ, R17 ;  /* 0x000000ffff1f9224 */ /* 0x000fe200078e0011 */
[----:B------:R-:W-:Y:S01]  /*34090*/  PRMT R37, RZ, 0x7610, R37 ;  /* 0x00007610ff257816 */ /* 0x000fe20000000025 */
[----:B------:R-:W3:Y:S04]  /*340a0*/  LDL R17, [R1+0x2258] ;  /* 0x0022580001117983 */ /* 0x000ee80000100800 */
[----:B------:R0:W3:Y:S04]  /*340b0*/  @!P1 LDG.E.U16 R35, desc[UR6][R30.64] ;  /* 0x000000061e239981 */ /* 0x0000e8000c1e1500 */
[----:B------:R-:W3:Y:S01]  /*340c0*/  LDL R16, [R1+0x22b4] ;  /* 0x0022b40001107983 */ /* 0x000ee20000100800 */
[----:B0-----:R-:W-:-:S03]  /*340d0*/  @!P2 IMAD.MOV.U32 R30, RZ, RZ, R0 ;  /* 0x000000ffff1ea224 */ /* 0x001fc600078e0000 */
[----:B------:R-:W3:Y:S01]  /*340e0*/  LDL R0, [R1+0x2248] ;  /* 0x0022480001007983 */ /* 0x000ee20000100800 */
[----:B------:R-:W-:Y:S02]  /*340f0*/  PRMT R39, RZ, 0x7610, R39 ;  /* 0x00007610ff277816 */ /* 0x000fe40000000027 */
[----:B------:R-:W-:Y:S01]  /*34100*/  PRMT R41, RZ, 0x7610, R41 ;  /* 0x00007610ff297816 */ /* 0x000fe20000000029 */
[----:B--2---:R-:W-:Y:S02]  /*34110*/  @!P2 IMAD.MOV.U32 R31, RZ, RZ, R15 ;  /* 0x000000ffff1fa224 */ /* 0x004fe400078e000f */
[----:B------:R-:W2:Y:S04]  /*34120*/  LDL R15, [R1+0x22c0] ;  /* 0x0022c000010f7983 */ /* 0x000ea80000100800 */
[----:B------:R0:W2:Y:S02]  /*34130*/  @!P2 LDG.E.U16 R37, desc[UR6][R30.64] ;  /* 0x000000061e25a981 */ /* 0x0000a4000c1e1500 */
[----:B0-----:R-:W-:-:S02]  /*34140*/  @!P3 IMAD.MOV.U32 R30, RZ, RZ, R13 ;  /* 0x000000ffff1eb224 */ /* 0x001fc400078e000d */
[----:B------:R-:W2:Y:S01]  /*34150*/  LDL R13, [R1+0x22c8] ;  /* 0x0022c800010d7983 */ /* 0x000ea20000100800 */
[----:B----4-:R-:W-:-:S03]  /*34160*/  @!P3 IMAD.MOV.U32 R31, RZ, RZ, R14 ;  /* 0x000000ffff1fb224 */ /* 0x010fc600078e000e */
[----:B------:R-:W4:Y:S04]  /*34170*/  LDL R14, [R1+0x22bc] ;  /* 0x0022bc00010e7983 */ /* 0x000f280000100800 */
[----:B------:R3:W4:Y:S02]  /*34180*/  @!P3 LDG.E.U16 R39, desc[UR6][R30.64] ;  /* 0x000000061e27b981 */ /* 0x000724000c1e1500 */
[----:B---3--:R-:W-:Y:S02]  /*34190*/  @!P0 IMAD.MOV.U32 R31, RZ, RZ, R12 ;  /* 0x000000ffff1f8224 */ /* 0x008fe400078e000c */
[----:B------:R-:W3:Y:S01]  /*341a0*/  LDL R12, [R1+0x22c4] ;  /* 0x0022c400010c7983 */ /* 0x000ee20000100800 */
[----:B------:R-:W-:-:S03]  /*341b0*/  @!P0 IMAD.MOV.U32 R30, RZ, RZ, R2 ;  /* 0x000000ffff1e8224 */ /* 0x000fc600078e0002 */
[----:B------:R-:W3:Y:S04]  /*341c0*/  LDL R2, [R1+0x22d0] ;  /* 0x0022d00001027983 */ /* 0x000ee80000100800 */
[----:B------:R0:W3:Y:S02]  /*341d0*/  @!P0 LDG.E.U16 R41, desc[UR6][R30.64] ;  /* 0x000000061e298981 */ /* 0x0000e4000c1e1500 */
[----:B0-----:R-:W-:Y:S02]  /*341e0*/  @!P1 IMAD.MOV.U32 R30, RZ, RZ, R0 ;  /* 0x000000ffff1e9224 */ /* 0x001fe400078e0000 */
[----:B------:R-:W3:Y:S01]  /*341f0*/  LDL R0, [R1+0x22d8] ;  /* 0x0022d80001007983 */ /* 0x000ee20000100800 */
[----:B------:R-:W-:Y:S01]  /*34200*/  PRMT R43, RZ, 0x7610, R43 ;  /* 0x00007610ff2b7816 */ /* 0x000fe2000000002b */
[----:B------:R-:W-:Y:S01]  /*34210*/  @!P1 IMAD.MOV.U32 R31, RZ, RZ, R28 ;  /* 0x000000ffff1f9224 */ /* 0x000fe200078e001c */
[----:B------:R-:W-:-:S04]  /*34220*/  PRMT R45, RZ, 0x7610, R45 ;  /* 0x00007610ff2d7816 */ /* 0x000fc8000000002d */
[----:B------:R0:W3:Y:S01]  /*34230*/  @!P1 LDG.E.U16 R43, desc[UR6][R30.64] ;  /* 0x000000061e2b9981 */ /* 0x0000e2000c1e1500 */
[----:B------:R-:W-:Y:S01]  /*34240*/  PRMT R47, RZ, 0x7610, R47 ;  /* 0x00007610ff2f7816 */ /* 0x000fe2000000002f */
[----:B0-----:R-:W-:Y:S02]  /*34250*/  @!P2 IMAD.MOV.U32 R30, RZ, RZ, R26 ;  /* 0x000000ffff1ea224 */ /* 0x001fe400078e001a */
[----:B------:R-:W-:-:S05]  /*34260*/  @!P2 IMAD.MOV.U32 R31, RZ, RZ, R27 ;  /* 0x000000ffff1fa224 */ /* 0x000fca00078e001b */
[----:B------:R0:W3:Y:S01]  /*34270*/  @!P2 LDG.E.U16 R45, desc[UR6][R30.64] ;  /* 0x000000061e2da981 */ /* 0x0000e2000c1e1500 */
[----:B------:R-:W-:Y:S01]  /*34280*/  PRMT R49, RZ, 0x7610, R49 ;  /* 0x00007610ff317816 */ /* 0x000fe20000000031 */
[----:B0-----:R-:W-:Y:S02]  /*34290*/  @!P3 IMAD.MOV.U32 R30, RZ, RZ, R17 ;  /* 0x000000ffff1eb224 */ /* 0x001fe400078e0011 */
[----:B------:R-:W-:Y:S01]  /*342a0*/  @!P3 IMAD.MOV.U32 R31, RZ, RZ, R25 ;  /* 0x000000ffff1fb224 */ /* 0x000fe200078e0019 */
[----:B------:R-:W-:Y:S01]  /*342b0*/  PRMT R51, RZ, 0x7610, R51 ;  /* 0x00007610ff337816 */ /* 0x000fe20000000033 */
[----:B------:R-:W3:Y:S04]  /*342c0*/  LDL.LU R25, [R1+0xf0] ;  /* 0x0000f00001197983 */ /* 0x000ee80000300800 */
[----:B------:R0:W3:Y:S04]  /*342d0*/  @!P3 LDG.E.U16 R47, desc[UR6][R30.64] ;  /* 0x000000061e2fb981 */ /* 0x0000e8000c1e1500 */
[----:B------:R-:W3:Y:S04]  /*342e0*/  LDL.LU R26, [R1+0xec] ;  /* 0x0000ec00011a7983 */ /* 0x000ee80000300800 */
[----:B------:R-:W3:Y:S04]  /*342f0*/  LDL.LU R27, [R1+0xe8] ;  /* 0x0000e800011b7983 */ /* 0x000ee80000300800 */
[----:B------:R-:W3:Y:S04]  /*34300*/  LDL.LU R28, [R1+0xc4] ;  /* 0x0000c400011c7983 */ /* 0x000ee80000300800 */
[----:B------:R-:W3:Y:S04]  /*34310*/  LDL.LU R29, [R1+0xc0] ;  /* 0x0000c000011d7983 */ /* 0x000ee80000300800 */
[----:B------:R-:W3:Y:S04]  /*34320*/  LDL.LU R52, [R1+0xbc] ;  /* 0x0000bc0001347983 */ /* 0x000ee80000300800 */
[----:B------:R-:W3:Y:S04]  /*34330*/  LDL.LU R54, [R1+0xb8] ;  /* 0x0000b80001367983 */ /* 0x000ee80000300800 */
[----:B------:R-:W3:Y:S01]  /*34340*/  LDL.LU R58, [R1+0x94] ;  /* 0x00009400013a7983 */ /* 0x000ee20000300800 */
[----:B0-----:R-:W-:-:S03]  /*34350*/  @!P0 IMAD.MOV.U32 R31, RZ, RZ, R16 ;  /* 0x000000ffff1f8224 */ /* 0x001fc600078e0010 */
[----:B------:R-:W3:Y:S01]  /*34360*/  LDL.LU R59, [R1+0x90] ;  /* 0x00009000013b7983 */ /* 0x000ee20000300800 */
[----:B------:R-:W-:Y:S02]  /*34370*/  PRMT R53, RZ, 0x7610, R53 ;  /* 0x00007610ff357816 */ /* 0x000fe40000000035 */
[----:B------:R-:W-:Y:S01]  /*34380*/  PRMT R55, RZ, 0x7610, R55 ;  /* 0x00007610ff377816 */ /* 0x000fe20000000037 */
[----:B--2---:R-:W-:-:S05]  /*34390*/  @!P0 IMAD.MOV.U32 R30, RZ, RZ, R15 ;  /* 0x000000ffff1e8224 */ /* 0x004fca00078e000f */
[----:B------:R0:W2:Y:S02]  /*343a0*/  @!P0 LDG.E.U16 R49, desc[UR6][R30.64] ;  /* 0x000000061e318981 */ /* 0x0000a4000c1e1500 */
[----:B0-----:R-:W-:Y:S02]  /*343b0*/  @!P1 IMAD.MOV.U32 R30, RZ, RZ, R13 ;  /* 0x000000ffff1e9224 */ /* 0x001fe400078e000d */
[----:B----4-:R-:W-:-:S05]  /*343c0*/  @!P1 IMAD.MOV.U32 R31, RZ, RZ, R14 ;  /* 0x000000ffff1f9224 */ /* 0x010fca00078e000e */
[----:B------:R3:W4:Y:S02]  /*343d0*/  @!P1 LDG.E.U16 R51, desc[UR6][R30.64] ;  /* 0x000000061e339981 */ /* 0x000724000c1e1500 */
[----:B---3--:R-:W-:Y:S02]  /*343e0*/  @!P2 IMAD.MOV.U32 R31, RZ, RZ, R12 ;  /* 0x000000ffff1fa224 */ /* 0x008fe400078e000c */
[----:B------:R-:W3:Y:S04]  /*343f0*/  LDL.LU R12, [R1+0x64] ;  /* 0x00006400010c7983 */ /* 0x000ee80000300800 */
[----:B------:R-:W2:Y:S01]  /*34400*/  LDL.LU R13, [R1+0x60] ;  /* 0x00006000010d7983 */ /* 0x000ea20000300800 */
[----:B------:R-:W-:-:S03]  /*34410*/  @!P2 IMAD.MOV.U32 R30, RZ, RZ, R2 ;  /* 0x000000ffff1ea224 */ /* 0x000fc600078e0002 */
[----:B------:R-:W4:Y:S04]  /*34420*/  LDL.LU R14, [R1+0x5c] ;  /* 0x00005c00010e7983 */ /* 0x000f280000300800 */
[----:B------:R-:W4:Y:S04]  /*34430*/  LDL.LU R15, [R1+0x58] ;  /* 0x00005800010f7983 */ /* 0x000f280000300800 */
[----:B------:R-:W4:Y:S04]  /*34440*/  LDL.LU R16, [R1+0x34] ;  /* 0x0000340001107983 */ /* 0x000f280000300800 */
[----:B------:R-:W4:Y:S04]  /*34450*/  LDL.LU R17, [R1+0x30] ;  /* 0x0000300001117983 */ /* 0x000f280000300800 */
[----:B------:R-:W4:Y:S04]  /*34460*/  LDL.LU R48, [R1+0x2c] ;  /* 0x00002c0001307983 */ /* 0x000f280000300800 */
[----:B------:R0:W4:Y:S04]  /*34470*/  @!P2 LDG.E.U16 R53, desc[UR6][R30.64] ;  /* 0x000000061e35a981 */ /* 0x000128000c1e1500 */
[----:B------:R-:W4:Y:S04]  /*34480*/  LDL.LU R50, [R1+0x28] ;  /* 0x0000280001327983 */ /* 0x000f280000300800 */
[----:B------:R-:W4:Y:S04]  /*34490*/  LDL.LU R60, [R1+0x14] ;  /* 0x00001400013c7983 */ /* 0x000f280000300800 */
[----:B------:R-:W4:Y:S04]  /*344a0*/  LDL.LU R61, [R1+0x10] ;  /* 0x00001000013d7983 */ /* 0x000f280000300800 */
[----:B------:R-:W4:Y:S01]  /*344b0*/  LDL.LU R2, [R1+0xc] ;  /* 0x00000c0001027983 */ /* 0x000f220000300800 */
[----:B0-----:R-:W-:-:S02]  /*344c0*/  @!P3 IMAD.MOV.U32 R31, RZ, RZ, R3 ;  /* 0x000000ffff1fb224 */ /* 0x001fc400078e0003 */
[----:B------:R-:W-:Y:S02]  /*344d0*/  @!P3 IMAD.MOV.U32 R30, RZ, RZ, R0 ;  /* 0x000000ffff1eb224 */ /* 0x000fe400078e0000 */
[----:B------:R-:W4:Y:S04]  /*344e0*/  LDL.LU R0, [R1+0x8] ;  /* 0x0000080001007983 */ /* 0x000f280000300800 */
[----:B------:R0:W-:Y:S04]  /*344f0*/  STL [R1+0x2370], R3 ;  /* 0x0023700301007387 */ /* 0x0001e80000100800 */
[----:B------:R1:W4:Y:S04]  /*34500*/  @!P3 LDG.E.U16 R55, desc[UR6][R30.64] ;  /* 0x000000061e37b981 */ /* 0x000328000c1e1500 */
[----:B0-----:R-:W3:Y:S04]  /*34510*/  LDL.LU R3, [R1+0x88] ;  /* 0x0000880001037983 */ /* 0x001ee80000300800 */
[----:B------:R-:W1:Y:S04]  /*34520*/  LDL R30, [R1+0x2344] ;  /* 0x00234400011e7983 */ /* 0x000e680000100800 */
[----:B------:R-:W1:Y:S01]  /*34530*/  LDL R31, [R1+0x2350] ;  /* 0x00235000011f7983 */ /* 0x000e620000100800 */
[----:B------:R-:W-:-:S02]  /*34540*/  PRMT R56, RZ, 0x7610, R56 ;  /* 0x00007610ff387816 */ /* 0x000fc40000000038 */
[----:B-1----:R-:W-:-:S04]  /*34550*/  @!P2 LOP3.LUT R31, R31, R30, RZ, 0x3c, !PT ;  /* 0x0000001e1f1fa212 */ /* 0x002fc800078e3cff */
[----:B------:R-:W-:-:S04]  /*34560*/  @!P2 LOP3.LUT R30, R31, R30, RZ, 0x3c, !PT ;  /* 0x0000001e1f1ea212 */ /* 0x000fc800078e3cff */
[----:B------:R-:W-:-:S05]  /*34570*/  @!P2 LOP3.LUT R31, R31, R30, RZ, 0x3c, !PT ;  /* 0x0000001e1f1fa212 */ /* 0x000fca00078e3cff */
[----:B------:R0:W4:Y:S04]  /*34580*/  @!P2 LDG.E.U16 R56, desc[UR6][R30.64] ;  /* 0x000000061e38a981 */ /* 0x000128000c1e1500 */
[----:B------:R-:W0:Y:S04]  /*34590*/  LDL R30, [R1+0x234c] ;  /* 0x00234c00011e7983 */ /* 0x000e280000100800 */
[----:B------:R-:W0:Y:S01]  /*345a0*/  LDL R31, [R1+0x2354] ;  /* 0x00235400011f7983 */ /* 0x000e220000100800 */
[----:B------:R-:W-:Y:S02]  /*345b0*/  PRMT R57, RZ, 0x7610, R57 ;  /* 0x00007610ff397816 */ /* 0x000fe40000000039 */
[----:B0-----:R-:W-:-:S04]  /*345c0*/  @!P3 LOP3.LUT R31, R31, R30, RZ, 0x3c, !PT ;  /* 0x0000001e1f1fb212 */ /* 0x001fc800078e3cff */
[----:B------:R-:W-:-:S04]  /*345d0*/  @!P3 LOP3.LUT R30, R31, R30, RZ, 0x3c, !PT ;  /* 0x0000001e1f1eb212 */ /* 0x000fc800078e3cff */
[----:B------:R-:W-:-:S05]  /*345e0*/  @!P3 LOP3.LUT R31, R31, R30, RZ, 0x3c, !PT ;  /* 0x0000001e1f1fb212 */ /* 0x000fca00078e3cff */
[----:B------:R0:W4:Y:S04]  /*345f0*/  @!P3 LDG.E.U16 R57, desc[UR6][R30.64] ;  /* 0x000000061e39b981 */ /* 0x000128000c1e1500 */
[----:B------:R-:W2:Y:S01]  /*34600*/  LDL.LU R30, [R1+0x8c] ;  /* 0x00008c00011e7983 */ /* 0x000ea20000300800 */
[----:B0-----:R-:W0:Y:S02]  /*34610*/  S2R R31, SR_TID.X ;  /* 0x00000000001f7919 */ /* 0x001e240000002100 */
[----:B0-----:R-:W-:-:S05]  /*34620*/  LOP3.LUT R31, R31, 0x1f, RZ, 0xc0, !PT ;  /* 0x0000001f1f1f7812 */ /* 0x001fca00078ec0ff */
[----:B------:R-:W-:-:S05]  /*34630*/  IMAD.SHL.U32 R31, R31, 0x2, RZ ;  /* 0x000000021f1f7824 */ /* 0x000fca00078e00ff */
[----:B------:R-:W-:-:S05]  /*34640*/  LOP3.LUT R31, R31, 0x10, RZ, 0x3c, !PT ;  /* 0x000000101f1f7812 */ /* 0x000fca00078e3cff */
        /* <DEDUP_REMOVED lines=8> */
[----:B---3--:R-:W3:Y:S04]  /*346d0*/  LDL.LU R27, [R1+0x3690] ;  /* 0x00369000011b7983 */ /* 0x008ee80000300800 */
[----:B------:R-:W3:Y:S04]  /*346e0*/  LDL.LU R28, [R1+0x368c] ;  /* 0x00368c00011c7983 */ /* 0x000ee80000300800 */
[----:B------:R-:W3:Y:S04]  /*346f0*/  LDL.LU R29, [R1+0x3688] ;  /* 0x00368800011d7983 */ /* 0x000ee80000300800 */
[----:B------:R-:W3:Y:S04]  /*34700*/  LDL.LU R52, [R1+0x3684] ;  /* 0x0036840001347983 */ /* 0x000ee80000300800 */
[----:B------:R0:W-:Y:S04]  /*34710*/  STS.U16 [R31+UR4+0x9d80], R54 ;  /* 0x009d80361f007988 */ /* 0x0001e80008000404 */
[----:B------:R1:W-:Y:S04]  /*34720*/  STS.U16 [R31+UR4+0xa100], R58 ;  /* 0x00a1003a1f007988 */ /* 0x0003e80008000404 */
[----:B------:R1:W-:Y:S04]  /*34730*/  STS.U16 [R31+UR4+0xa140], R59 ;  /* 0x00a1403b1f007988 */ /* 0x0003e80008000404 */
[----:B0-----:R-:W3:Y:S04]  /*34740*/  LDL.LU R54, [R1+0x3680] ;  /* 0x0036800001367983 */ /* 0x001ee80000300800 */
[----:B-1----:R-:W3:Y:S04]  /*34750*/  LDL.LU R58, [R1+0x367c] ;  /* 0x00367c00013a7983 */ /* 0x002ee80000300800 */
[----:B------:R-:W3:Y:S04]  /*34760*/  LDL.LU R59, [R1+0x3678] ;  /* 0x00367800013b7983 */ /* 0x000ee80000300800 */
[----:B--2---:R-:W-:Y:S04]  /*34770*/  STS.U16 [R31+UR4+0xa180], R30 ;  /* 0x00a1801e1f007988 */ /* 0x004fe80008000404 */
[----:B------:R0:W-:Y:S04]  /*34780*/  STS.U16 [R31+UR4+0xa1c0], R3 ;  /* 0x00a1c0031f007988 */ /* 0x0001e80008000404 */
[----:B------:R1:W-:Y:S04]  /*34790*/  STS.U16 [R31+UR4+0xa540], R12 ;  /* 0x00a5400c1f007988 */ /* 0x0003e80008000404 */
[----:B------:R2:W-:Y:S04]  /*347a0*/  STS.U16 [R31+UR4+0xa500], R13 ;  /* 0x00a5000d1f007988 */ /* 0x0005e80008000404 */
[----:B----4-:R4:W-:Y:S04]  /*347b0*/  STS.U16 [R31+UR4+0xa5c0], R14 ;  /* 0x00a5c00e1f007988 */ /* 0x0109e80008000404 */
[----:B------:R4:W-:Y:S04]  /*347c0*/  STS.U16 [R31+UR4+0xa580], R15 ;  /* 0x00a5800f1f007988 */ /* 0x0009e80008000404 */
[----:B------:R4:W-:Y:S04]  /*347d0*/  STS.U16 [R31+UR4+0xa900], R16 ;  /* 0x00a900101f007988 */ /* 0x0009e80008000404 */
[----:B0-----:R-:W3:Y:S04]  /*347e0*/  LDL.LU R3, [R1+0x1b0] ;  /* 0x0001b00001037983 */ /* 0x001ee80000300800 */
[----:B-1----:R-:W3:Y:S04]  /*347f0*/  LDL.LU R12, [R1+0x1ac] ;  /* 0x0001ac00010c7983 */ /* 0x002ee80000300800 */
[----:B--2---:R-:W2:Y:S04]  /*34800*/  LDL.LU R13, [R1+0x1a8] ;  /* 0x0001a800010d7983 */ /* 0x004ea80000300800 */
[----:B----4-:R-:W4:Y:S04]  /*34810*/  LDL.LU R14, [R1+0x1a4] ;  /* 0x0001a400010e7983 */ /* 0x010f280000300800 */
        /* <DEDUP_REMOVED lines=17> */
[----:B---3--:R0:W-:Y:S04]  /*34930*/  STS.U16 [R31+UR4+0xb100], R59 ;  /* 0x00b1003b1f007988 */ /* 0x0081e80008000404 */
[----:B------:R-:W-:Y:S04]  /*34940*/  STS.U16 [R31+UR4+0xb140], R58 ;  /* 0x00b1403a1f007988 */ /* 0x000fe80008000404 */
[----:B------:R-:W-:Y:S04]  /*34950*/  STS.U16 [R31+UR4+0xb180], R54 ;  /* 0x00b180361f007988 */ /* 0x000fe80008000404 */
[----:B------:R-:W-:Y:S04]  /*34960*/  STS.U16 [R31+UR4+0xb1c0], R52 ;  /* 0x00b1c0341f007988 */ /* 0x000fe80008000404 */
[----:B------:R-:W-:Y:S04]  /*34970*/  STS.U16 [R31+UR4+0xb540], R29 ;  /* 0x00b5401d1f007988 */ /* 0x000fe80008000404 */
[----:B------:R1:W-:Y:S01]  /*34980*/  STS.U16 [R31+UR4+0xb500], R28 ;  /* 0x00b5001c1f007988 */ /* 0x0003e20008000404 */
[----:B0-----:R-:W-:-:S03]  /*34990*/  LOP3.LUT R59, R30, 0x1f, RZ, 0xc0, !PT ;  /* 0x0000001f1e3b7812 */ /* 0x001fc600078ec0ff */
[----:B------:R-:W-:Y:S04]  /*349a0*/  STS.U16 [R31+UR4+0xb5c0], R27 ;  /* 0x00b5c01b1f007988 */ /* 0x000fe80008000404 */
[----:B------:R-:W-:Y:S01]  /*349b0*/  STS.U16 [R31+UR4+0xb580], R26 ;  /* 0x00b5801a1f007988 */ /* 0x000fe20008000404 */
[----:B-1----:R-:W-:-:S03]  /*349c0*/  IMAD.SHL.U32 R28, R59, 0x2, RZ ;  /* 0x000000023b1c7824 */ /* 0x002fc600078e00ff */
[----:B------:R-:W-:Y:S04]  /*349d0*/  STS.U16 [R31+UR4+0xb900], R25 ;  /* 0x00b900191f007988 */ /* 0x000fe80008000404 */
[----:B------:R-:W-:Y:S04]  /*349e0*/  STS.U16 [R31+UR4+0xb940], R24 ;  /* 0x00b940181f007988 */ /* 0x000fe80008000404 */
[----:B------:R-:W-:Y:S04]  /*349f0*/  STS.U16 [R31+UR4+0xb980], R23 ;  /* 0x00b980171f007988 */ /* 0x000fe80008000404 */
[----:B------:R-:W-:Y:S01]  /*34a00*/  STS.U16 [R31+UR4+0xb9c0], R22 ;  /* 0x00b9c0161f007988 */ /* 0x000fe20008000404 */
[----:B------:R-:W-:-:S03]  /*34a10*/  LOP3.LUT R28, R28, 0x20, RZ, 0x3c, !PT ;  /* 0x000000201c1c7812 */ /* 0x000fc600078e3cff */
[----:B------:R-:W-:Y:S04]  /*34a20*/  STS.U16 [R31+UR4+0xbd40], R21 ;  /* 0x00bd40151f007988 */ /* 0x000fe80008000404 */
[----:B------:R-:W-:Y:S04]  /*34a30*/  STS.U16 [R31+UR4+0xbd00], R20 ;  /* 0x00bd00141f007988 */ /* 0x000fe80008000404 */
[----:B------:R-:W-:Y:S04]  /*34a40*/  STS.U16 [R31+UR4+0xbdc0], R19 ;  /* 0x00bdc0131f007988 */ /* 0x000fe80008000404 */
[----:B------:R-:W-:Y:S04]  /*34a50*/  STS.U16 [R31+UR4+0xbd80], R18 ;  /* 0x00bd80121f007988 */ /* 0x000fe80008000404 */
[----:B------:R-:W-:Y:S04]  /*34a60*/  STS.U16 [R28+UR4+0x8200], R3 ;  /* 0x008200031c007988 */ /* 0x000fe80008000404 */
[----:B------:R0:W-:Y:S04]  /*34a70*/  STS.U16 [R28+UR4+0x8240], R12 ;  /* 0x0082400c1c007988 */ /* 0x0001e80008000404 */
[----:B--2---:R1:W-:Y:S04]  /*34a80*/  STS.U16 [R28+UR4+0x8280], R13 ;  /* 0x0082800d1c007988 */ /* 0x0043e80008000404 */
[----:B----4-:R2:W-:Y:S04]  /*34a90*/  STS.U16 [R28+UR4+0x82c0], R14 ;  /* 0x0082c00e1c007988 */ /* 0x0105e80008000404 */
[----:B------:R3:W-:Y:S04]  /*34aa0*/  STS.U16 [R28+UR4+0x8640], R15 ;  /* 0x0086400f1c007988 */ /* 0x0007e80008000404 */
[----:B------:R4:W-:Y:S04]  /*34ab0*/  STS.U16 [R28+UR4+0x8600], R16 ;  /* 0x008600101c007988 */ /* 0x0009e80008000404 */
[----:B0-----:R-:W4:Y:S04]  /*34ac0*/  LDL.LU R12, [R1+0x14c] ;  /* 0x00014c00010c7983 */ /* 0x001f280000300800 */
[----:B-1----:R-:W4:Y:S04]  /*34ad0*/  LDL.LU R13, [R1+0x148] ;  /* 0x00014800010d7983 */ /* 0x002f280000300800 */
[----:B--2---:R-:W2:Y:S04]  /*34ae0*/  LDL.LU R14, [R1+0x144] ;  /* 0x00014400010e7983 */ /* 0x004ea80000300800 */
        /* <DEDUP_REMOVED lines=34> */
[----:B------:R1:W-:Y:S04]  /*34d10*/  STS.U16 [R28+UR4+0x8ec0], R13 ;  /* 0x008ec00d1c007988 */ /* 0x0003e80008000404 */
[----:B--2---:R2:W-:Y:S04]  /*34d20*/  STS.U16 [R28+UR4+0x8e80], R14 ;  /* 0x008e800e1c007988 */ /* 0x0045e80008000404 */
[----:B---3--:R3:W-:Y:S04]  /*34d30*/  STS.U16 [R28+UR4+0x9200], R15 ;  /* 0x0092000f1c007988 */ /* 0x0087e80008000404 */
[----:B----4-:R4:W-:Y:S04]  /*34d40*/  STS.U16 [R28+UR4+0x9240], R16 ;  /* 0x009240101c007988 */ /* 0x0109e80008000404 */
[----:B------:R4:W-:Y:S04]  /*34d50*/  STS.U16 [R28+UR4+0x9280], R26 ;  /* 0x0092801a1c007988 */ /* 0x0009e80008000404 */
[----:B0-----:R-:W4:Y:S04]  /*34d60*/  LDL.LU R12, [R1+0x3674] ;  /* 0x00367400010c7983 */ /* 0x001f280000300800 */
[----:B-1----:R-:W4:Y:S04]  /*34d70*/  LDL.LU R13, [R1+0x3670] ;  /* 0x00367000010d7983 */ /* 0x002f280000300800 */
[----:B--2---:R-:W2:Y:S04]  /*34d80*/  LDL.LU R14, [R1+0x366c] ;  /* 0x00366c00010e7983 */ /* 0x004ea80000300800 */
[----:B---3--:R-:W3:Y:S04]  /*34d90*/  LDL.LU R15, [R1+0x3668] ;  /* 0x00366800010f7983 */ /* 0x008ee80000300800 */
[----:B----4-:R-:W4:Y:S04]  /*34da0*/  LDL.LU R16, [R1+0x3664] ;  /* 0x0036640001107983 */ /* 0x010f280000300800 */
[----:B------:R0:W-:Y:S04]  /*34db0*/  STS.U16 [R28+UR4+0x92c0], R27 ;  /* 0x0092c01b1c007988 */ /* 0x0001e80008000404 */
[----:B------:R-:W2:Y:S04]  /*34dc0*/  LDL.LU R26, [R1+0x1c] ;  /* 0x00001c00011a7983 */ /* 0x000ea80000300800 */
[----:B------:R1:W-:Y:S04]  /*34dd0*/  STS.U16 [R28+UR4+0x9640], R17 ;  /* 0x009640111c007988 */ /* 0x0003e80008000404 */
[----:B------:R1:W-:Y:S04]  /*34de0*/  STS.U16 [R28+UR4+0x9600], R48 ;  /* 0x009600301c007988 */ /* 0x0003e80008000404 */
[----:B------:R1:W-:Y:S04]  /*34df0*/  STS.U16 [R28+UR4+0x96c0], R50 ;  /* 0x0096c0321c007988 */ /* 0x0003e80008000404 */
[----:B------:R1:W-:Y:S04]  /*34e00*/  STS.U16 [R28+UR4+0x9680], R60 ;  /* 0x0096803c1c007988 */ /* 0x0003e80008000404 */
[----:B------:R1:W-:Y:S04]  /*34e10*/  STS.U16 [R28+UR4+0x9a00], R61 ;  /* 0x009a003d1c007988 */ /* 0x0003e80008000404 */
[----:B0-----:R-:W3:Y:S04]  /*34e20*/  LDL.LU R27, [R1+0x18] ;  /* 0x00001800011b7983 */ /* 0x001ee80000300800 */
[----:B-1----:R-:W4:Y:S04]  /*34e30*/  LDL.LU R17, [R1+0x3660] ;  /* 0x0036600001117983 */ /* 0x002f280000300800 */
[----:B------:R-:W4:Y:S04]  /*34e40*/  LDL.LU R48, [R1+0x365c] ;  /* 0x00365c0001307983 */ /* 0x000f280000300800 */
[----:B------:R-:W4:Y:S04]  /*34e50*/  LDL.LU R50, [R1+0x3658] ;  /* 0x0036580001327983 */ /* 0x000f280000300800 */
[----:B------:R-:W4:Y:S04]  /*34e60*/  LDL.LU R60, [R1+0x3654] ;  /* 0x00365400013c7983 */ /* 0x000f280000300800 */
[----:B------:R-:W4:Y:S04]  /*34e70*/  LDL.LU R61, [R1+0x3650] ;  /* 0x00365000013d7983 */ /* 0x000f280000300800 */
[----:B------:R0:W-:Y:S04]  /*34e80*/  STS.U16 [R28+UR4+0x9a40], R2 ;  /* 0x009a40021c007988 */ /* 0x0001e80008000404 */
[----:B------:R1:W-:Y:S04]  /*34e90*/  STS.U16 [R28+UR4+0x9a80], R0 ;  /* 0x009a80001c007988 */ /* 0x0003e80008000404 */
[----:B0-----:R-:W4:Y:S04]  /*34ea0*/  LDL.LU R2, [R1+0x364c] ;  /* 0x00364c0001027983 */ /* 0x001f280000300800 */
[----:B-1----:R-:W4:Y:S04]  /*34eb0*/  LDL.LU R0, [R1+0x3648] ;  /* 0x0036480001007983 */ /* 0x002f280000300800 */
        /* <DEDUP_REMOVED lines=17> */
[----:B------:R1:W-:Y:S04]  /*34fd0*/  STS.U16 [R28+UR4+0xaa00], R31 ;  /* 0x00aa001f1c007988 */ /* 0x0003e80008000404 */
[----:B------:R1:W-:Y:S04]  /*34fe0*/  STS.U16 [R28+UR4+0xaa40], R3 ;  /* 0x00aa40031c007988 */ /* 0x0003e80008000404 */
[----:B0-----:R-:W4:Y:S04]  /*34ff0*/  LDL.LU R30, [R1+0x180] ;  /* 0x00018000011e7983 */ /* 0x001f280000300800 */
[----:B-1----:R-:W4:Y:S04]  /*35000*/  LDL.LU R31, [R1+0x17c] ;  /* 0x00017c00011f7983 */ /* 0x002f280000300800 */
[----:B------:R-:W4:Y:S01]  /*35010*/  LDL.LU R3, [R1+0x178] ;  /* 0x0001780001037983 */ /* 0x000f220000300800 */
[----:B------:R-:W-:-:S05]  /*35020*/  IMAD.SHL.U32 R59, R59, 0x2, RZ ;  /* 0x000000023b3b7824 */ /* 0x000fca00078e00ff */
[----:B------:R-:W-:Y:S01]  /*35030*/  LOP3.LUT R59, R59, 0x30, RZ, 0x3c, !PT ;  /* 0x000000303b3b7812 */ /* 0x000fe200078e3cff */
[----:B--2---:R-:W-:Y:S04]  /*35040*/  STS.U16 [R28+UR4+0xaa80], R26 ;  /* 0x00aa801a1c007988 */ /* 0x004fe80008000404 */
[----:B---3--:R-:W-:Y:S04]  /*35050*/  STS.U16 [R28+UR4+0xaac0], R27 ;  /* 0x00aac01b1c007988 */ /* 0x008fe80008000404 */
[----:B----4-:R0:W-:Y:S04]  /*35060*/  STS.U16 [R28+UR4+0xae40], R0 ;  /* 0x00ae40001c007988 */ /* 0x0101e80008000404 */
[----:B------:R1:W-:Y:S04]  /*35070*/  STS.U16 [R28+UR4+0xae00], R2 ;  /* 0x00ae00021c007988 */ /* 0x0003e80008000404 */
        /* <DEDUP_REMOVED lines=12> */
[----:B------:R-:W-:Y:S04]  /*35140*/  STS.U16 [R28+UR4+0xba40], R10 ;  /* 0x00ba400a1c007988 */ /* 0x000fe80008000404 */
[----:B-1----:R-:W3:Y:S04]  /*35150*/  LDL.LU R2, [R1+0x3640] ;  /* 0x0036400001027983 */ /* 0x002ee80000300800 */
[----:B------:R0:W-:Y:S04]  /*35160*/  STS.U16 [R28+UR4+0xba80], R9 ;  /* 0x00ba80091c007988 */ /* 0x0001e80008000404 */
[----:B0-----:R-:W4:Y:S04]  /*35170*/  LDL.LU R9, [R1+0x174] ;  /* 0x0001740001097983 */ /* 0x001f280000300800 */
[----:B------:R-:W2:Y:S04]  /*35180*/  LDL.LU R10, [R1+0x160] ;  /* 0x00016000010a7983 */ /* 0x000ea80000300800 */
        /* <DEDUP_REMOVED lines=16> */
[----:B------:R-:W-:Y:S04]  /*35290*/  STS.U16 [R28+UR4+0xbac0], R8 ;  /* 0x00bac0081c007988 */ /* 0x000fe80008000404 */
[----:B------:R-:W3:Y:S04]  /*352a0*/  LDL.LU R23, [R1+0xd0] ;  /* 0x0000d00001177983 */ /* 0x000ee80000300800 */
[----:B------:R-:W-:Y:S04]  /*352b0*/  STS.U16 [R28+UR4+0xbe40], R7 ;  /* 0x00be40071c007988 */ /* 0x000fe80008000404 */
[----:B------:R-:W3:Y:S04]  /*352c0*/  LDL.LU R24, [R1+0xcc] ;  /* 0x0000cc0001187983 */ /* 0x000ee80000300800 */
[----:B------:R-:W-:Y:S04]  /*352d0*/  STS.U16 [R28+UR4+0xbe00], R6 ;  /* 0x00be00061c007988 */ /* 0x000fe80008000404 */
[----:B------:R-:W3:Y:S04]  /*352e0*/  LDL.LU R25, [R1+0xc8] ;  /* 0x0000c80001197983 */ /* 0x000ee80000300800 */
[----:B------:R-:W-:Y:S04]  /*352f0*/  STS.U16 [R28+UR4+0xbec0], R5 ;  /* 0x00bec0051c007988 */ /* 0x000fe80008000404 */
[----:B------:R-:W3:Y:S04]  /*35300*/  LDL.LU R26, [R1+0xa4] ;  /* 0x0000a400011a7983 */ /* 0x000ee80000300800 */
[----:B------:R0:W-:Y:S04]  /*35310*/  STS.U16 [R28+UR4+0xbe80], R4 ;  /* 0x00be80041c007988 */ /* 0x0001e80008000404 */
[----:B------:R-:W3:Y:S04]  /*35320*/  LDL.LU R27, [R1+0xa0] ;  /* 0x0000a000011b7983 */ /* 0x000ee80000300800 */
        /* <DEDUP_REMOVED lines=15> */
[----:B----4-:R-:W-:Y:S04]  /*35420*/  STS.U16 [R59+UR4+0x8780], R9 ;  /* 0x008780093b007988 */ /* 0x010fe80008000404 */
[----:B--2---:R-:W-:Y:S04]  /*35430*/  STS.U16 [R59+UR4+0x8b00], R10 ;  /* 0x008b000a3b007988 */ /* 0x004fe80008000404 */
        /* <DEDUP_REMOVED lines=27> */
[----:B-1----:R-:W3:Y:S04]  /*355f0*/  LDL.LU R58, [R1+0x1b4] ;  /* 0x0001b400013a7983 */ /* 0x002ee80000300800 */
[----:B------:R-:W-:Y:S04]  /*35600*/  STS.U16 [R59+UR4+0xa3c0], R30 ;  /* 0x00a3c01e3b007988 */ /* 0x000fe80008000404 */
[----:B------:R0:W-:Y:S04]  /*35610*/  STS.U16 [R59+UR4+0xa740], R31 ;  /* 0x00a7401f3b007988 */ /* 0x0001e80008000404 */
[----:B------:R-:W-:Y:S04]  /*35620*/  STS.U16 [R59+UR4+0xa700], R3 ;  /* 0x00a700033b007988 */ /* 0x000fe80008000404 */
[----:B------:R-:W-:Y:S04]  /*35630*/  STS.U16 [R59+UR4+0xa7c0], R2 ;  /* 0x00a7c0023b007988 */ /* 0x000fe80008000404 */
[----:B------:R-:W-:Y:S04]  /*35640*/  STS.U16 [R59+UR4+0xa780], R0 ;  /* 0x00a780003b007988 */ /* 0x000fe80008000404 */
[----:B------:R-:W-:Y:S04]  /*35650*/  STS.U16 [R59+UR4+0xab00], R46 ;  /* 0x00ab002e3b007988 */ /* 0x000fe80008000404 */
[----:B------:R-:W-:Y:S04]  /*35660*/  STS.U16 [R59+UR4+0xab40], R44 ;  /* 0x00ab402c3b007988 */ /* 0x000fe80008000404 */
[----:B------:R-:W-:Y:S04]  /*35670*/  STS.U16 [R59+UR4+0xab80], R42 ;  /* 0x00ab802a3b007988 */ /* 0x000fe80008000404 */
[----:B------:R-:W-:Y:S01]  /*35680*/  STS.U16 [R59+UR4+0xabc0], R40 ;  /* 0x00abc0283b007988 */ /* 0x000fe20008000404 */
[----:B0-----:R-:W0:Y:S03]  /*35690*/  S2R R31, SR_TID.X ;  /* 0x00000000001f7919 */ /* 0x001e260000002100 */
[----:B------:R-:W-:Y:S04]  /*356a0*/  STS.U16 [R59+UR4+0xaf40], R38 ;  /* 0x00af40263b007988 */ /* 0x000fe80008000404 */
[----:B------:R-:W-:Y:S01]  /*356b0*/  STS.U16 [R59+UR4+0xaf00], R36 ;  /* 0x00af00243b007988 */ /* 0x000fe20008000404 */
[----:B------:R-:W1:Y:S03]  /*356c0*/  S2R R30, SR_TID.X ;  /* 0x00000000001e7919 */ /* 0x000e660000002100 */
        /* <DEDUP_REMOVED lines=13> */
[----:B------:R-:W-:Y:S04]  /*357a0*/  STS.U16 [R59+UR4+0xbbc0], R55 ;  /* 0x00bbc0373b007988 */ /* 0x000fe80008000404 */
[----:B----4-:R-:W4:Y:S01]  /*357b0*/  LDL.LU.64 R52, [R1+0x6c0] ;  /* 0x0006c00001347983 */ /* 0x010f220000300a00 */
[----:B0-----:R-:W-:-:S02]  /*357c0*/  LOP3.LUT R31, R31, 0x7, RZ, 0xc0, !PT ;  /* 0x000000071f1f7812 */ /* 0x001fc400078ec0ff */
[C---:B-1----:R-:W-:Y:S01]  /*357d0*/  LOP3.LUT R49, R30.reuse, 0x7, RZ, 0xc0, !PT ;  /* 0x000000071e317812 */ /* 0x042fe200078ec0ff */
[----:B------:R-:W-:Y:S02]  /*357e0*/  IMAD.SHL.U32 R30, R30, 0x2, RZ ;  /* 0x000000021e1e7824 */ /* 0x000fe400078e00ff */
[----:B------:R-:W-:-:S05]  /*357f0*/  IMAD R31, R31, 0x110, RZ ;  /* 0x000001101f1f7824 */ /* 0x000fca00078e02ff */
[----:B------:R-:W-:Y:S01]  /*35800*/  LOP3.LUT R12, R31, 0x30, R30, 0x78, !PT ;  /* 0x000000301f0c7812 */ /* 0x000fe200078e781e */
[----:B--2---:R0:W-:Y:S04]  /*35810*/  STS.U16 [R59+UR4+0xbf40], R54 ;  /* 0x00bf40363b007988 */ /* 0x0041e80008000404 */
[----:B---3--:R-:W-:Y:S04]  /*35820*/  STS.U16 [R59+UR4+0xbf00], R58 ;  /* 0x00bf003a3b007988 */ /* 0x008fe80008000404 */
[----:B------:R-:W-:Y:S04]  /*35830*/  STS.U16 [R59+UR4+0xbfc0], R56 ;  /* 0x00bfc0383b007988 */ /* 0x000fe80008000404 */
[----:B------:R-:W-:Y:S01]  /*35840*/  STS.U16 [R59+UR4+0xbf80], R57 ;  /* 0x00bf80393b007988 */ /* 0x000fe20008000404 */
[----:B------:R-:W-:Y:S06]  /*35850*/  BAR.SYNC.DEFER_BLOCKING 0x0 ;  /* 0x0000000000007b1d */ /* 0x000fec0000010000 */
[----:B0-----:R-:W4:Y:S04]  /*35860*/  LDL.LU.64 R54, [R1+0x6c8] ;  /* 0x0006c80001367983 */ /* 0x001f280000300a00 */
[----:B------:R-:W0:Y:S04]  /*35870*/  LDSM.16.M88.4 R56, [R12+UR4+0x8000] ;  /* 0x008000040c38783b */ /* 0x000e280008000200 */
[----:B------:R-:W1:Y:S04]  /*35880*/  LDSM.16.M88.4 R32, [R12+UR4+0x8800] ;  /* 0x008800040c20783b */ /* 0x000e680008000200 */
[----:B------:R-:W2:Y:S04]  /*35890*/  LDSM.16.M88.4 R28, [R12+UR4+0x9000] ;  /* 0x009000040c1c783b */ /* 0x000ea80008000200 */
[----:B------:R-:W3:Y:S04]  /*358a0*/  LDSM.16.M88.4 R24, [R12+UR4+0x9800] ;  /* 0x009800040c18783b */ /* 0x000ee80008000200 */
[----:B------:R-:W3:Y:S04]  /*358b0*/  LDSM.16.M88.4 R20, [R12+UR4+0xa000] ;  /* 0x00a000040c14783b */ /* 0x000ee80008000200 */
[----:B------:R-:W3:Y:S04]  /*358c0*/  LDSM.16.M88.4 R4, [R12+UR4+0xa800] ;  /* 0x00a800040c04783b */ /* 0x000ee80008000200 */
[----:B------:R-:W3:Y:S01]  /*358d0*/  LDSM.16.M88.4 R8, [R12+UR4+0xb000] ;  /* 0x00b000040c08783b */ /* 0x000ee20008000200 */
[----:B------:R-:W3:Y:S01]  /*358e0*/  S2R R50, SR_TID.X ;  /* 0x0000000000327919 */ /* 0x000ee20000002100 */
[----:B------:R-:W-:-:S02]  /*358f0*/  IMAD R0, R49, 0x110, RZ ;  /* 0x0000011031007824 */ /* 0x000fc400078e02ff */
[----:B------:R-:W3:Y:S04]  /*35900*/  LDSM.16.M88.4 R12, [R12+UR4+0xb800] ;  /* 0x00b800040c0c783b */ /* 0x000ee80008000200 */
[----:B0-----:R-:W-:Y:S04]  /*35910*/  STL [R1+0x34a8], R58 ;  /* 0x0034a83a01007387 */ /* 0x001fe80000100800 */
[----:B------:R-:W-:Y:S04]  /*35920*/  STL [R1+0x34a4], R59 ;  /* 0x0034a43b01007387 */ /* 0x000fe80000100800 */
[----:B-1----:R-:W-:Y:S04]  /*35930*/  STL [R1+0x34b0], R34 ;  /* 0x0034b02201007387 */ /* 0x002fe80000100800 */
[----:B------:R-:W-:Y:S04]  /*35940*/  STL [R1+0x34ac], R35 ;  /* 0x0034ac2301007387 */ /* 0x000fe80000100800 */
[----:B--2---:R-:W-:Y:S04]  /*35950*/  STL [R1+0x348c], R30 ;  /* 0x00348c1e01007387 */ /* 0x004fe80000100800 */
[----:B------:R-:W-:Y:S04]  /*35960*/  STL [R1+0x3488], R31 ;  /* 0x0034881f01007387 */ /* 0x000fe80000100800 */
[----:B---3--:R-:W-:Y:S04]  /*35970*/  STL [R1+0x34cc], R26 ;  /* 0x0034cc1a01007387 */ /* 0x008fe80000100800 */
[----:B------:R-:W-:Y:S04]  /*35980*/  STL [R1+0x34c8], R27 ;  /* 0x0034c81b01007387 */ /* 0x000fe80000100800 */
[----:B------:R-:W-:Y:S04]  /*35990*/  STL [R1+0x34d4], R22 ;  /* 0x0034d41601007387 */ /* 0x000fe80000100800 */
[----:B------:R-:W-:Y:S04]  /*359a0*/  STL [R1+0x34d0], R23 ;  /* 0x0034d01701007387 */ /* 0x000fe80000100800 */
[----:B------:R-:W-:Y:S04]  /*359b0*/  STL.64 [R1+0x3638], R6 ;  /* 0x0036380601007387 */ /* 0x000fe80000100a00 */
[----:B------:R0:W-:Y:S04]  /*359c0*/  STL.64 [R1+0x3630], R4 ;  /* 0x0036300401007387 */ /* 0x0001e80000100a00 */
[----:B------:R-:W-:Y:S04]  /*359d0*/  STL [R1+0x347c], R10 ;  /* 0x00347c0a01007387 */ /* 0x000fe80000100800 */
[----:B------:R-:W-:Y:S04]  /*359e0*/  STL [R1+0x3478], R11 ;  /* 0x0034780b01007387 */ /* 0x000fe80000100800 */
[----:B------:R-:W2:Y:S04]  /*359f0*/  LDL.LU.64 R36, [R1+0x640] ;  /* 0x0006400001247983 */ /* 0x000ea80000300a00 */
[----:B------:R-:W2:Y:S04]  /*35a00*/  LDL.LU.64 R38, [R1+0x648] ;  /* 0x0006480001267983 */ /* 0x000ea80000300a00 */
[----:B0-----:R-:W3:Y:S04]  /*35a10*/  LDL.LU.64 R4, [R1+0x5a0] ;  /* 0x0005a00001047983 */ /* 0x001ee80000300a00 */
[----:B------:R-:W3:Y:S01]  /*35a20*/  LDL.LU.64 R6, [R1+0x5a8] ;  /* 0x0005a80001067983 */ /* 0x000ee20000300a00 */
[----:B------:R-:W-:-:S02]  /*35a30*/  IMAD.SHL.U32 R3, R50, 0x2, RZ ;  /* 0x0000000232037824 */ /* 0x000fc400078e00ff */
[----:B------:R-:W-:-:S03]  /*35a40*/  IMAD.SHL.U32 R2, R50, 0x80, RZ ;  /* 0x0000008032027824 */ /* 0x000fc600078e00ff */
[C-C-:B------:R-:W-:Y:S02]  /*35a50*/  LOP3.LUT R48, R0.reuse, 0x10, R3.reuse, 0x78, !PT ;  /* 0x0000001000307812 */ /* 0x140fe400078e7803 */
[----:B------:R-:W-:Y:S02]  /*35a60*/  LOP3.LUT R61, R0, 0x10, R3, 0x78, !PT ;  /* 0x00000010003d7812 */ /* 0x000fe400078e7803 */
[--C-:B------:R-:W-:Y:S02]  /*35a70*/  LOP3.LUT R48, R48, 0x800, R2.reuse, 0xf8, !PT ;  /* 0x0000080030307812 */ /* 0x100fe400078ef802 */
[----:B------:R-:W-:-:S04]  /*35a80*/  LOP3.LUT R61, R61, 0x800, R2, 0xf8, !PT ;  /* 0x000008003d3d7812 */ /* 0x000fc800078ef802 */
[----:B------:R-:W-:Y:S01]  /*35a90*/  LOP3.LUT R61, R61, 0x20, RZ, 0x3c, !PT ;  /* 0x000000203d3d7812 */ /* 0x000fe200078e3cff */
[----:B------:R-:W0:Y:S04]  /*35aa0*/  LDSM.16.MT88.4 R44, [R48+UR4+0x80] ;  /* 0x00008004302c783b */ /* 0x000e280008004200 */
[----:B------:R-:W-:Y:S04]  /*35ab0*/  LDSM.16.MT88.4 R16, [R48+UR4] ;  /* 0x000000043010783b */ /* 0x000fe80008004200 */
[----:B------:R-:W1:Y:S04]  /*35ac0*/  LDSM.16.MT88.4 R40, [R61+UR4] ;  /* 0x000000043d28783b */ /* 0x000e680008004200 */
[----:B------:R-:W-:Y:S04]  /*35ad0*/  STL [R1+0x3484], R14 ;  /* 0x0034840e01007387 */ /* 0x000fe80000100800 */
[----:B------:R-:W-:Y:S04]  /*35ae0*/  STL [R1+0x3480], R15 ;  /* 0x0034800f01007387 */ /* 0x000fe80000100800 */
[----:B------:R2:W-:Y:S04]  /*35af0*/  STL.64 [R1+0x3628], R12 ;  /* 0x0036280c01007387 */ /* 0x0005e80000100a00 */
[----:B0-----:R-:W-:Y:S04]  /*35b00*/  STL.64 [R1+0x3620], R46 ;  /* 0x0036202e01007387 */ /* 0x001fe80000100a00 */
[----:B------:R-:W-:Y:S04]  /*35b10*/  STL.64 [R1+0x3618], R44 ;  /* 0x0036182c01007387 */ /* 0x000fe80000100a00 */
[----:B------:R-:W-:Y:S04]  /*35b20*/  STL [R1+0x3528], R48 ;  /* 0x0035283001007387 */ /* 0x000fe80000100800 */
[----:B------:R-:W-:Y:S04]  /*35b30*/  STL [R1+0x35f4], R50 ;  /* 0x0035f43201007387 */ /* 0x000fe80000100800 */
[----:B------:R-:W-:Y:S04]  /*35b40*/  STL [R1+0x35f0], R49 ;  /* 0x0035f03101007387 */ /* 0x000fe80000100800 */
[----:B-1----:R-:W-:Y:S04]  /*35b50*/  STL.64 [R1+0x3600], R42 ;  /* 0x0036002a01007387 */ /* 0x002fe80000100a00 */
[----:B------:R-:W-:Y:S01]  /*35b60*/  STL.64 [R1+0x35f8], R40 ;  /* 0x0035f82801007387 */ /* 0x000fe20000100a00 */
[----:B--2---:R-:W-:Y:S03]  /*35b70*/  HMMA.16816.F32 R12, R16, R32, R36 ;  /* 0x00000020100c723c */ /* 0x004fe60000001824 */
[----:B------:R-:W2:Y:S04]  /*35b80*/  LDL.LU.64 R36, [R1+0x520] ;  /* 0x0005200001247983 */ /* 0x000ea80000300a00 */
[----:B------:R-:W2:-:S15]  /*35b90*/  LDL.LU.64 R38, [R1+0x528] ;  /* 0x0005280001267983 */ /* 0x000e9e0000300a00 */
[----:B------:R-:W-:-:S02]  /*35ba0*/  NOP ;  /* 0x0000000000007918 */ /* 0x000fc40000000000 */
[----:B------:R-:W-:Y:S02]  /*35bb0*/  IMAD.MOV.U32 R34, RZ, RZ, R12 ;  /* 0x000000ffff227224 */ /* 0x000fe400078e000c */
[----:B------:R-:W-:Y:S02]  /*35bc0*/  IMAD.MOV.U32 R35, RZ, RZ, R13 ;  /* 0x000000ffff237224 */ /* 0x000fe400078e000d */
[----:B------:R-:W-:Y:S02]  /*35bd0*/  IMAD.MOV.U32 R58, RZ, RZ, R14 ;  /* 0x000000ffff3a7224 */ /* 0x000fe400078e000e */
[----:B------:R-:W-:Y:S02]  /*35be0*/  IMAD.MOV.U32 R59, RZ, RZ, R15 ;  /* 0x000000ffff3b7224 */ /* 0x000fe400078e000f */
[C---:B---3--:R-:W-:Y:S01]  /*35bf0*/  HMMA.16816.F32 R12, R16.reuse, R28, R4 ;  /* 0x0000001c100c723c */ /* 0x048fe20000001804 */
[----:B------:R-:W-:Y:S04]  /*35c00*/  STL.64 [R1+0x3610], R34 ;  /* 0x0036102201007387 */ /* 0x000fe80000100a00 */
[----:B------:R-:W-:Y:S04]  /*35c10*/  STL.64 [R1+0x3608], R32 ;  /* 0x0036082001007387 */ /* 0x000fe80000100a00 */
[----:B------:R-:W3:Y:S04]  /*35c20*/  LDL.LU.64 R4, [R1+0x4b0] ;  /* 0x0004b00001047983 */ /* 0x000ee80000300a00 */
[----:B------:R-:W3:Y:S01]  /*35c30*/  LDL.LU.64 R6, [R1+0x4b8] ;  /* 0x0004b80001067983 */ /* 0x000ee20000300a00 */
[----:B----4-:R-:W-:Y:S09]  /*35c40*/  HMMA.16816.F32 R52, R16, R56, R52 ;  /* 0x000000381034723c */ /* 0x010ff20000001834 */
[----:B------:R0:W-:Y:S04]  /*35c50*/  STL.64 [R1+0x290], R12 ;  /* 0x0002900c01007387 */ /* 0x0001e80000100a00 */
[----:B------:R1:W-:Y:S11]  /*35c60*/  STL.64 [R1+0x298], R14 ;  /* 0x0002980e01007387 */ /* 0x0003f60000100a00 */
[----:B------:R-:W-:-:S02]  /*35c70*/  IMAD.MOV.U32 R22, RZ, RZ, R52 ;  /* 0x000000ffff167224 */ /* 0x000fc400078e0034 */
[----:B------:R-:W-:Y:S02]  /*35c80*/  IMAD.MOV.U32 R23, RZ, RZ, R53 ;  /* 0x000000ffff177224 */ /* 0x000fe400078e0035 */
[----:B------:R-:W-:Y:S02]  /*35c90*/  IMAD.MOV.U32 R26, RZ, RZ, R54 ;  /* 0x000000ffff1a7224 */ /* 0x000fe400078e0036 */
[----:B------:R-:W-:Y:S01]  /*35ca0*/  IMAD.MOV.U32 R27, RZ, RZ, R55 ;  /* 0x000000ffff1b7224 */ /* 0x000fe200078e0037 */
[----:B------:R-:W4:Y:S04]  /*35cb0*/  LDL.LU.64 R52, [R1+0x440] ;  /* 0x0004400001347983 */ /* 0x000f280000300a00 */
[----:B------:R-:W4:Y:S04]  /*35cc0*/  LDL.LU.64 R54, [R1+0x448] ;  /* 0x0004480001367983 */ /* 0x000f280000300a00 */
[----:B0-----:R-:W4:Y:S04]  /*35cd0*/  LDL.LU.64 R12, [R1+0x420] ;  /* 0x00042000010c7983 */ /* 0x001f280000300a00 */
[----:B-1----:R-:W4:Y:S04]  /*35ce0*/  LDL.LU.64 R14, [R1+0x428] ;  /* 0x00042800010e7983 */ /* 0x002f280000300a00 */
[----:B------:R-:W4:Y:S04]  /*35cf0*/  LDL.LU.64 R44, [R1+0x400] ;  /* 0x00040000012c7983 */ /* 0x000f280000300a00 */
[----:B------:R-:W4:Y:S04]  /*35d00*/  LDL.LU.64 R46, [R1+0x408] ;  /* 0x00040800012e7983 */ /* 0x000f280000300a00 */
[----:B------:R-:W4:Y:S04]  /*35d10*/  LDL.LU.64 R32, [R1+0x690] ;  /* 0x0006900001207983 */ /* 0x000f280000300a00 */
[----:B------:R-:W4:Y:S04]  /*35d20*/  LDL.LU.64 R34, [R1+0x698] ;  /* 0x0006980001227983 */ /* 0x000f280000300a00 */
[----:B------:R-:W4:Y:S04]  /*35d30*/  LDL.LU.64 R40, [R1+0x5e0] ;  /* 0x0005e00001287983 */ /* 0x000f280000300a00 */
[----:B------:R-:W4:Y:S04]  /*35d40*/  LDL.LU.64 R42, [R1+0x5e8] ;  /* 0x0005e800012a7983 */ /* 0x000f280000300a00 */
[----:B------:R-:W4:Y:S04]  /*35d50*/  LDL.LU.64 R48, [R1+0x560] ;  /* 0x0005600001307983 */ /* 0x000f280000300a00 */
[----:B------:R-:W4:Y:S01]  /*35d60*/  LDL.LU.64 R50, [R1+0x568] ;  /* 0x0005680001327983 */ /* 0x000f220000300a00 */
[----:B--2---:R-:W-:-:S15]  /*35d70*/  HMMA.16816.F32 R36, R16, R24, R36 ;  /* 0x000000181024723c */ /* 0x004fde0000001824 */
[----:B------:R-:W-:-:S08]  /*35d80*/  NOP ;  /* 0x0000000000007918 */ /* 0x000fd00000000000 */
[----:B------:R-:W-:Y:S04]  /*35d90*/  STL.64 [R1+0x280], R36 ;  /* 0x0002802401007387 */ /* 0x000fe80000100a00 */
[----:B------:R-:W-:Y:S04]  /*35da0*/  STL.64 [R1+0x288], R38 ;  /* 0x0002882601007387 */ /* 0x000fe80000100a00 */
[----:B------:R-:W0:Y:S01]  /*35db0*/  LDSM.16.MT88.4 R36, [R61+UR4+0x80] ;  /* 0x000080043d24783b */ /* 0x000e220008004200 */
[C---:B---3--:R-:W-:Y:S03]  /*35dc0*/  HMMA.16816.F32 R4, R16.reuse, R20, R4 ;  /* 0x000000141004723c */ /* 0x048fe60000001804 */
[----:B0-----:R-:W-:Y:S04]  /*35dd0*/  STL.64 [R1+0x35c8], R38 ;  /* 0x0035c82601007387 */ /* 0x001fe80000100a00 */
[----:B------:R0:W-:Y:S04]  /*35de0*/  STL.64 [R1+0x35c0], R36 ;  /* 0x0035c02401007387 */ /* 0x0001e80000100a00 */
[----:B0-----:R-:W2:Y:S04]  /*35df0*/  LDL.LU.64 R36, [R1+0x470] ;  /* 0x0004700001247983 */ /* 0x001ea80000300a00 */
[----:B------:R-:W2:Y:S08]  /*35e00*/  LDL.LU.64 R38, [R1+0x478] ;  /* 0x0004780001267983 */ /* 0x000eb00000300a00 */
[----:B------:R-:W-:Y:S04]  /*35e10*/  STL.64 [R1+0x270], R4 ;  /* 0x0002700401007387 */ /* 0x000fe80000100a00 */
[----:B------:R0:W-:Y:S04]  /*35e20*/  STL.64 [R1+0x278], R6 ;  /* 0x0002780601007387 */ /* 0x0001e80000100a00 */
[----:B0-----:R-:W3:Y:S04]  /*35e30*/  LDL.LU.64 R6, [R1+0x3638] ;  /* 0x0036380001067983 */ /* 0x001ee80000300a00 */
[----:B------:R-:W2:Y:S01]  /*35e40*/  LDL.LU.64 R4, [R1+0x3630] ;  /* 0x0036300001047983 */ /* 0x000ea20000300a00 */
[C---:B----4-:R-:W-:Y:S06]  /*35e50*/  HMMA.16816.F32 R12, R16.reuse, R8, R12 ;  /* 0x00000008100c723c */ /* 0x050fec000000180c */
[----:B--2---:R-:W-:-:S15]  /*35e60*/  HMMA.16816.F32 R52, R16, R4, R52 ;  /* 0x000000041034723c */ /* 0x004fde0000001834 */
[----:B------:R-:W-:-:S08]  /*35e70*/  NOP ;  /* 0x0000000000007918 */ /* 0x000fd00000000000 */
[----:B------:R0:W-:Y:S04]  /*35e80*/  STL.64 [R1+0x260], R52 ;  /* 0x0002603401007387 */ /* 0x0001e80000100a00 */
[----:B------:R1:W-:Y:S04]  /*35e90*/  STL.64 [R1+0x268], R54 ;  /* 0x0002683601007387 */ /* 0x0003e80000100a00 */
[----:B0-----:R-:W2:Y:S04]  /*35ea0*/  LDL.LU.64 R52, [R1+0x430] ;  /* 0x0004300001347983 */ /* 0x001ea80000300a00 */
[----:B-1----:R-:W2:Y:S04]  /*35eb0*/  LDL.LU.64 R54, [R1+0x438] ;  /* 0x0004380001367983 */ /* 0x002ea80000300a00 */
[----:B------:R0:W-:Y:S04]  /*35ec0*/  STL.64 [R1+0x250], R12 ;  /* 0x0002500c01007387 */ /* 0x0001e80000100a00 */
[----:B------:R-:W-:Y:S04]  /*35ed0*/  STL.64 [R1+0x258], R14 ;  /* 0x0002580e01007387 */ /* 0x000fe80000100a00 */
[----:B0-----:R-:W4:Y:S02]  /*35ee0*/  LDL.LU.64 R12, [R1+0x3628] ;  /* 0x00362800010c7983 */ /* 0x001f240000300a00 */
[----:B----4-:R-:W-:Y:S02]  /*35ef0*/  HMMA.16816.F32 R16, R16, R12, R44 ;  /* 0x0000000c1010723c */ /* 0x010fe4000000182c */
[----:B------:R-:W4:Y:S04]  /*35f00*/  LDL.LU.64 R46, [R1+0x3620] ;  /* 0x00362000012e7983 */ /* 0x000f280000300a00 */
[----:B------:R-:W4:-:S15]  /*35f10*/  LDL.LU.64 R44, [R1+0x3618] ;  /* 0x00361800012c7983 */ /* 0x000f1e0000300a00 */
[----:B------:R-:W-:-:S02]  /*35f20*/  NOP ;  /* 0x0000000000007918 */ /* 0x000fc40000000000 */
[----:B------:R0:W-:Y:S04]  /*35f30*/  STL.64 [R1+0x220], R16 ;  /* 0x0002201001007387 */ /* 0x0001e80000100a00 */
[----:B------:R1:W-:Y:S04]  /*35f40*/  STL.64 [R1+0x228], R18 ;  /* 0x0002281201007387 */ /* 0x0003e80000100a00 */
[----:B0-----:R-:W3:Y:S04]  /*35f50*/  LDL.LU.64 R16, [R1+0x4f0] ;  /* 0x0004f00001107983 */ /* 0x001ee80000300a00 */
[----:B-1----:R-:W3:Y:S01]  /*35f60*/  LDL.LU.64 R18, [R1+0x4f8] ;  /* 0x0004f80001127983 */ /* 0x002ee20000300a00 */
[----:B----4-:R-:W-:-:S15]  /*35f70*/  HMMA.16816.F32 R32, R44, R56, R32 ;  /* 0x000000382c20723c */ /* 0x010fde0000001820 */
[----:B------:R-:W-:-:S08]  /*35f80*/  NOP ;  /* 0x0000000000007918 */ /* 0x000fd00000000000 */
[----:B------:R-:W-:Y:S04]  /*35f90*/  STL.64 [R1+0x1a0], R32 ;  /* 0x0001a02001007387 */ /* 0x000fe80000100a00 */
[----:B------:R0:W-:Y:S04]  /*35fa0*/  STL.64 [R1+0x1a8], R34 ;  /* 0x0001a82201007387 */ /* 0x0001e80000100a00 */
[----:B0-----:R-:W4:Y:S04]  /*35fb0*/  LDL.LU.64 R34, [R1+0x3610] ;  /* 0x0036100001227983 */ /* 0x001f280000300a00 */
[----:B------:R-:W2:Y:S01]  /*35fc0*/  LDL.LU.64 R32, [R1+0x3608] ;  /* 0x0036080001207983 */ /* 0x000ea20000300a00 */
[C---:B------:R-:W-:Y:S06]  /*35fd0*/  HMMA.16816.F32 R48, R44.reuse, R28, R48 ;  /* 0x0000001c2c30723c */ /* 0x040fec0000001830 */
[C---:B---3--:R-:W-:Y:S06]  /*35fe0*/  HMMA.16816.F32 R16, R44.reuse, R24, R16 ;  /* 0x000000182c10723c */ /* 0x048fec0000001810 */
[----:B--2---:R-:W-:-:S15]  /*35ff0*/  HMMA.16816.F32 R40, R44, R32, R40 ;  /* 0x000000202c28723c */ /* 0x004fde0000001828 */
[----:B------:R-:W-:-:S08]  /*36000*/  NOP ;  /* 0x0000000000007918 */ /* 0x000fd00000000000 */
[----:B------:R-:W-:Y:S04]  /*36010*/  STL.64 [R1+0x190], R40 ;  /* 0x0001902801007387 */ /* 0x000fe80000100a00 */
[----:B------:R0:W-:Y:S04]  /*36020*/  STL.64 [R1+0x198], R42 ;  /* 0x0001982a01007387 */ /* 0x0001e80000100a00 */
[----:B0-----:R-:W2:Y:S04]  /*36030*/  LDL.LU.64 R42, [R1+0x3600] ;  /* 0x00360000012a7983 */ /* 0x001ea80000300a00 */
[----:B------:R-:W2:Y:S04]  /*36040*/  LDL.LU.64 R40, [R1+0x35f8] ;  /* 0x0035f80001287983 */ /* 0x000ea80000300a00 */
[----:B------:R-:W-:Y:S04]  /*36050*/  STL.64 [R1+0x180], R48 ;  /* 0x0001803001007387 */ /* 0x000fe80000100a00 */
[----:B------:R0:W-:Y:S04]  /*36060*/  STL.64 [R1+0x188], R50 ;  /* 0x0001883201007387 */ /* 0x0001e80000100a00 */
[----:B0-----:R-:W3:Y:S04]  /*36070*/  LDL.LU R50, [R1+0x35f4] ;  /* 0x0035f40001327983 */ /* 0x001ee80000300800 */
[----:B------:R-:W4:Y:S04]  /*36080*/  LDL.LU R49, [R1+0x35f0] ;  /* 0x0035f00001317983 */ /* 0x000f280000300800 */
[----:B------:R-:W-:Y:S04]  /*36090*/  STL.64 [R1+0x170], R16 ;  /* 0x0001701001007387 */ /* 0x000fe80000100a00 */
[----:B------:R0:W-:Y:S02]  /*360a0*/  STL.64 [R1+0x178], R18 ;  /* 0x0001781201007387 */ /* 0x0001e40000100a00 */
[----:B0-----:R-:W-:-:S15]  /*360b0*/  HMMA.16816.F32 R16, R44, R20, R36 ;  /* 0x000000142c10723c */ /* 0x001fde0000001824 */
[----:B------:R-:W-:-:S08]  /*360c0*/  NOP ;  /* 0x0000000000007918 */ /* 0x000fd00000000000 */
[----:B------:R-:W-:Y:S04]  /*360d0*/  STL.64 [R1+0x160], R16 ;  /* 0x0001601001007387 */ /* 0x000fe80000100a00 */
[----:B------:R-:W-:Y:S01]  /*360e0*/  STL [R1+0x168], R18 ;  /* 0x0001681201007387 */ /* 0x000fe20000100800 */
[----:B------:R-:W-:Y:S02]  /*360f0*/  IMAD.MOV.U32 R60, RZ, RZ, R19 ;  /* 0x000000ffff3c7224 */ /* 0x000fe400078e0013 */
[C---:B---3--:R-:W-:Y:S02]  /*36100*/  IMAD.SHL.U32 R10, R50.reuse, 0x2, RZ ;  /* 0x00000002320a7824 */ /* 0x048fe400078e00ff */
[----:B----4-:R-:W-:Y:S02]  /*36110*/  IMAD R31, R49, 0x110, RZ ;  /* 0x00000110311f7824 */ /* 0x010fe400078e02ff */
[----:B------:R-:W-:Y:S01]  /*36120*/  IMAD.SHL.U32 R30, R50, 0x80, RZ ;  /* 0x00000080321e7824 */ /* 0x000fe200078e00ff */
[----:B------:R-:W3:Y:S04]  /*36130*/  LDL.LU.64 R48, [R1+0x410] ;  /* 0x0004100001307983 */ /* 0x000ee80000300a00 */
[----:B------:R-:W3:Y:S04]  /*36140*/  LDL.LU.64 R50, [R1+0x418] ;  /* 0x0004180001327983 */ /* 0x000ee80000300a00 */
[----:B------:R-:W4:Y:S04]  /*36150*/  LDL.LU.64 R36, [R1+0x360] ;  /* 0x0003600001247983 */ /* 0x000f280000300a00 */
[----:B------:R-:W4:Y:S01]  /*36160*/  LDL.LU.64 R38, [R1+0x368] ;  /* 0x0003680001267983 */ /* 0x000f220000300a00 */
[----:B------:R-:W-:-:S04]  /*36170*/  LOP3.LUT R10, R31, 0x10, R10, 0x78, !PT ;  /* 0x000000101f0a7812 */ /* 0x000fc800078e780a */
[----:B------:R-:W-:-:S04]  /*36180*/  LOP3.LUT R10, R10, 0x800, R30, 0xf8, !PT ;  /* 0x000008000a0a7812 */ /* 0x000fc800078ef81e */
[----:B------:R-:W-:-:S05]  /*36190*/  LOP3.LUT R10, R10, 0x40, RZ, 0x3c, !PT ;  /* 0x000000400a0a7812 */ /* 0x000fca00078e3cff */
[----:B------:R-:W0:Y:S01]  /*361a0*/  LDSM.16.MT88.4 R16, [R10+UR4] ;  /* 0x000000040a10783b */ /* 0x000e220008004200 */
[----:B------:R-:W-:Y:S03]  /*361b0*/  HMMA.16816.F32 R52, R44, R4, R52 ;  /* 0x000000042c34723c */ /* 0x000fe60000001834 */
[----:B------:R-:W-:Y:S04]  /*361c0*/  STL [R1+0x3490], R60 ;  /* 0x0034903c01007387 */ /* 0x000fe80000100800 */
[----:B0-----:R-:W-:Y:S04]  /*361d0*/  STL.64 [R1+0x3598], R18 ;  /* 0x0035981201007387 */ /* 0x001fe80000100a00 */
[----:B------:R3:W-:-:S13]  /*361e0*/  STL.64 [R1+0x3590], R16 ;  /* 0x0035901001007387 */ /* 0x0007da0000100a00 */
[----:B------:R-:W-:Y:S02]  /*361f0*/  IMAD.MOV.U32 R11, RZ, RZ, R55 ;  /* 0x000000ffff0b7224 */ /* 0x000fe400078e0037 */
[----:B------:R-:W-:Y:S02]  /*36200*/  IMAD.MOV.U32 R10, RZ, RZ, R54 ;  /* 0x000000ffff0a7224 */ /* 0x000fe400078e0036 */
[----:B------:R-:W-:Y:S02]  /*36210*/  IMAD.MOV.U32 R15, RZ, RZ, R53 ;  /* 0x000000ffff0f7224 */ /* 0x000fe400078e0035 */
[----:B------:R-:W-:Y:S01]  /*36220*/  IMAD.MOV.U32 R14, RZ, RZ, R52 ;  /* 0x000000ffff0e7224 */ /* 0x000fe200078e0034 */
[----:B------:R-:W-:Y:S04]  /*36230*/  STL [R1+0x34a0], R11 ;  /* 0x0034a00b01007387 */ /* 0x000fe80000100800 */
[----:B------:R-:W-:Y:S04]  /*36240*/  STL [R1+0x349c], R10 ;  /* 0x00349c0a01007387 */ /* 0x000fe80000100800 */
[----:B------:R-:W-:Y:S04]  /*36250*/  STL [R1+0x3498], R15 ;  /* 0x0034980f01007387 */ /* 0x000fe80000100800 */
[----:B------:R-:W-:Y:S01]  /*36260*/  STL [R1+0x3494], R14 ;  /* 0x0034940e01007387 */ /* 0x000fe20000100800 */
[----:B---3--:R-:W-:-:S15]  /*36270*/  HMMA.16816.F32 R16, R44, R8, R48 ;  /* 0x000000082c10723c */ /* 0x008fde0000001830 */
[----:B------:R-:W-:-:S08]  /*36280*/  NOP ;  /* 0x0000000000007918 */ /* 0x000fd00000000000 */
[----:B------:R4:W-:Y:S01]  /*36290*/  STL [R1+0x140], R16 ;  /* 0x0001401001007387 */ /* 0x0009e20000100800 */
[----:B------:R-:W-:Y:S02]  /*362a0*/  IMAD.MOV.U32 R60, RZ, RZ, R17 ;  /* 0x000000ffff3c7224 */ /* 0x000fe400078e0011 */
[----:B------:R-:W-:Y:S02]  /*362b0*/  IMAD.MOV.U32 R30, RZ, RZ, R18 ;  /* 0x000000ffff1e7224 */ /* 0x000fe400078e0012 */
[----:B------:R-:W-:Y:S01]  /*362c0*/  IMAD.MOV.U32 R31, RZ, RZ, R19 ;  /* 0x000000ffff1f7224 */ /* 0x000fe200078e0013 */
[----:B------:R-:W2:Y:S04]  /*362d0*/  LDL.LU.64 R52, [R1+0x6b0] ;  /* 0x0006b00001347983 */ /* 0x000ea80000300a00 */
[----:B------:R-:W2:Y:S04]  /*362e0*/  LDL.LU.64 R54, [R1+0x6b8] ;  /* 0x0006b80001367983 */ /* 0x000ea80000300a00 */
[----:B------:R-:W3:Y:S04]  /*362f0*/  LDL.LU.64 R48, [R1+0x630] ;  /* 0x0006300001307983 */ /* 0x000ee80000300a00 */
[----:B------:R-:W3:Y:S01]  /*36300*/  LDL.LU.64 R50, [R1+0x638] ;  /* 0x0006380001327983 */ /* 0x000ee20000300a00 */
[----:B----4-:R-:W-:Y:S01]  /*36310*/  HMMA.16816.F32 R16, R44, R12, R36 ;  /* 0x0000000c2c10723c */ /* 0x010fe20000001824 */
[----:B------:R-:W0:Y:S02]  /*36320*/  S2R R39, SR_TID.X ;  /* 0x0000000000277919 */ /* 0x000e240000002100 */
[----:B------:R-:W4:-:S15]  /*36330*/  LDL.LU.64 R36, [R1+0x590] ;  /* 0x0005900001247983 */ /* 0x000f1e0000300a00 */
[----:B------:R-:W-:-:S06]  /*36340*/  NOP ;  /* 0x0000000000007918 */ /* 0x000fcc0000000000 */
[----:B------:R-:W-:Y:S01]  /*36350*/  IMAD.MOV.U32 R15, RZ, RZ, R18 ;  /* 0x000000ffff0f7224 */ /* 0x000fe200078e0012 */
[----:B0-----:R-:W-:Y:S02]  /*36360*/  LOP3.LUT R18, R39, 0x7, RZ, 0xc0, !PT ;  /* 0x0000000727127812 */ /* 0x001fe400078ec0ff */
[----:B------:R-:W4:Y:S01]  /*36370*/  LDL.LU.64 R38, [R1+0x598] ;  /* 0x0005980001267983 */ /* 0x000f220000300a00 */
[----:B------:R-:W-:Y:S02]  /*36380*/  IMAD.MOV.U32 R14, RZ, RZ, R19 ;  /* 0x000000ffff0e7224 */ /* 0x000fe400078e0013 */
[----:B------:R-:W0:Y:S01]  /*36390*/  S2R R19, SR_TID.X ;  /* 0x0000000000137919 */ /* 0x000e220000002100 */
[----:B------:R-:W-:Y:S02]  /*363a0*/  IMAD R47, R18, 0x110, RZ ;  /* 0x00000110122f7824 */ /* 0x000fe400078e02ff */
[----:B------:R-:W-:Y:S02]  /*363b0*/  IMAD.MOV.U32 R11, RZ, RZ, R16 ;  /* 0x000000ffff0b7224 */ /* 0x000fe400078e0010 */
[----:B0-----:R-:W-:-:S02]  /*363c0*/  IMAD.SHL.U32 R45, R19, 0x2, RZ ;  /* 0x00000002132d7824 */ /* 0x001fc400078e00ff */
[----:B------:R-:W-:-:S03]  /*363d0*/  IMAD.SHL.U32 R46, R19, 0x80, RZ ;  /* 0x00000080132e7824 */ /* 0x000fc600078e00ff */
[----:B------:R-:W-:-:S04]  /*363e0*/  LOP3.LUT R47, R47, 0x10, R45, 0x78, !PT ;  /* 0x000000102f2f7812 */ /* 0x000fc800078e782d */
[----:B------:R-:W-:-:S04]  /*363f0*/  LOP3.LUT R47, R47, 0x800, R46, 0xf8, !PT ;  /* 0x000008002f2f7812 */ /* 0x000fc800078ef82e */
[----:B------:R-:W-:-:S06]  /*36400*/  LOP3.LUT R47, R47, 0x40, RZ, 0x3c, !PT ;  /* 0x000000402f2f7812 */ /* 0x000fcc00078e3cff */
[----:B------:R-:W0:Y:S01]  /*36410*/  LDSM.16.MT88.4 R44, [R47+UR4+0x80] ;  /* 0x000080042f2c783b */ /* 0x000e220008004200 */
[----:B------:R-:W-:-:S03]  /*36420*/  IMAD.MOV.U32 R10, RZ, RZ, R17 ;  /* 0x000000ffff0a7224 */ /* 0x000fc600078e0011 */
[----:B------:R-:W4:Y:S04]  /*36430*/  LDL.LU.64 R16, [R1+0x510] ;  /* 0x0005100001107983 */ /* 0x000f280000300a00 */
[----:B------:R-:W4:Y:S04]  /*36440*/  LDL.LU.64 R18, [R1+0x518] ;  /* 0x0005180001127983 */ /* 0x000f280000300a00 */
[----:B------:R-:W-:Y:S04]  /*36450*/  STL.64 [R1+0x35e8], R10 ;  /* 0x0035e80a01007387 */ /* 0x000fe80000100a00 */
[----:B------:R-:W-:Y:S04]  /*36460*/  STL.64 [R1+0x35e0], R8 ;  /* 0x0035e00801007387 */ /* 0x000fe80000100a00 */
[----:B------:R-:W-:Y:S04]  /*36470*/  STL.64 [R1+0x35d8], R14 ;  /* 0x0035d80e01007387 */ /* 0x000fe80000100a00 */
[----:B------:R2:W-:Y:S04]  /*36480*/  STL.64 [R1+0x35d0], R12 ;  /* 0x0035d00c01007387 */ /* 0x0005e80000100a00 */
[----:B0-----:R-:W-:Y:S04]  /*36490*/  STL.64 [R1+0x3558], R46 ;  /* 0x0035582e01007387 */ /* 0x001fe80000100a00 */
[----:B------:R0:W-:Y:S04]  /*364a0*/  STL.64 [R1+0x3550], R44 ;  /* 0x0035502c01007387 */ /* 0x0001e80000100a00 */
[----:B------:R-:W-:Y:S01]  /*364b0*/  STL.64 [R1+0x35b8], R34 ;  /* 0x0035b82201007387 */ /* 0x000fe20000100a00 */
[C---:B--2---:R-:W-:Y:S06]  /*364c0*/  HMMA.16816.F32 R12, R40.reuse, R56, R52 ;  /* 0x00000038280c723c */ /* 0x044fec0000001834 */
[----:B---3--:R-:W-:-:S15]  /*364d0*/  HMMA.16816.F32 R8, R40, R32, R48 ;  /* 0x000000202808723c */ /* 0x008fde0000001830 */
[----:B------:R-:W-:-:S02]  /*364e0*/  NOP ;  /* 0x0000000000007918 */ /* 0x000fc40000000000 */
[----:B------:R-:W-:Y:S04]  /*364f0*/  STL.64 [R1+0x210], R12 ;  /* 0x0002100c01007387 */ /* 0x000fe80000100a00 */
[----:B------:R-:W-:Y:S04]  /*36500*/  STL.64 [R1+0x218], R14 ;  /* 0x0002180e01007387 */ /* 0x000fe80000100a00 */
[----:B------:R-:W-:Y:S04]  /*36510*/  STL.64 [R1+0x35b0], R32 ;  /* 0x0035b02001007387 */ /* 0x000fe80000100a00 */
[----:B------:R-:W-:Y:S04]  /*36520*/  STL.64 [R1+0x200], R8 ;  /* 0x0002000801007387 */ /* 0x000fe80000100a00 */
[----:B------:R4:W-:Y:S04]  /*36530*/  STL.64 [R1+0x208], R10 ;  /* 0x0002080a01007387 */ /* 0x0009e80000100a00 */
[----:B0-----:R-:W2:Y:S04]  /*36540*/  LDL.LU.64 R44, [R1+0x490] ;  /* 0x00049000012c7983 */ /* 0x001ea80000300a00 */
[----:B------:R-:W2:Y:S01]  /*36550*/  LDL.LU.64 R46, [R1+0x498] ;  /* 0x00049800012e7983 */ /* 0x000ea20000300a00 */
[----:B----4-:R-:W-:-:S15]  /*36560*/  HMMA.16816.F32 R8, R40, R28, R36 ;  /* 0x0000001c2808723c */ /* 0x010fde0000001824 */
[----:B------:R-:W-:-:S08]  /*36570*/  NOP ;  /* 0x0000000000007918 */ /* 0x000fd00000000000 */
[----:B------:R0:W-:Y:S04]  /*36580*/  STL.64 [R1+0x1f0], R8 ;  /* 0x0001f00801007387 */ /* 0x0001e80000100a00 */
[----:B------:R1:W-:Y:S04]  /*36590*/  STL.64 [R1+0x1f8], R10 ;  /* 0x0001f80a01007387 */ /* 0x0003e80000100a00 */
[----:B------:R-:W-:Y:S04]  /*365a0*/  STL.64 [R1+0x35a8], R30 ;  /* 0x0035a81e01007387 */ /* 0x000fe80000100a00 */
[----:B------:R-:W-:Y:S04]  /*365b0*/  STL.64 [R1+0x35a0], R28 ;  /* 0x0035a01c01007387 */ /* 0x000fe80000100a00 */
[----:B0-----:R-:W3:Y:S04]  /*365c0*/  LDL.LU.64 R8, [R1+0x3f0] ;  /* 0x0003f00001087983 */ /* 0x001ee80000300a00 */
[----:B-1----:R-:W3:Y:S01]  /*365d0*/  LDL.LU.64 R10, [R1+0x3f8] ;  /* 0x0003f800010a7983 */ /* 0x002ee20000300a00 */
[----:B------:R-:W-:-:S15]  /*365e0*/  HMMA.16816.F32 R12, R40, R24, R16 ;  /* 0x00000018280c723c */ /* 0x000fde0000001810 */
[----:B------:R-:W-:-:S08]  /*365f0*/  NOP ;  /* 0x0000000000007918 */ /* 0x000fd00000000000 */
[----:B------:R0:W-:Y:S04]  /*36600*/  STL.64 [R1+0x1e0], R12 ;  /* 0x0001e00c01007387 */ /* 0x0001e80000100a00 */
[----:B------:R1:W-:Y:S04]  /*36610*/  STL.64 [R1+0x1e8], R14 ;  /* 0x0001e80e01007387 */ /* 0x0003e80000100a00 */
        /* <DEDUP_REMOVED lines=14> */
[----:B------:R0:W-:Y:S04]  /*36700*/  STL.64 [R1+0x1d0], R44 ;  /* 0x0001d02c01007387 */ /* 0x0001e80000100a00 */
[----:B------:R1:W-:Y:S04]  /*36710*/  STL.64 [R1+0x1d8], R46 ;  /* 0x0001d82e01007387 */ /* 0x0003e80000100a00 */
[----:B0-----:R-:W2:Y:S04]  /*36720*/  LDL.LU.64 R44, [R1+0x320] ;  /* 0x00032000012c7983 */ /* 0x001ea80000300a00 */
[----:B-1----:R-:W2:Y:S01]  /*36730*/  LDL.LU.64 R46, [R1+0x328] ;  /* 0x00032800012e7983 */ /* 0x002ea20000300a00 */
[----:B---3--:R-:W-:-:S15]  /*36740*/  HMMA.16816.F32 R8, R40, R4, R8 ;  /* 0x000000042808723c */ /* 0x008fde0000001808 */
[----:B------:R-:W-:-:S08]  /*36750*/  NOP ;  /* 0x0000000000007918 */ /* 0x000fd00000000000 */
[----:B------:R-:W-:Y:S04]  /*36760*/  STL.64 [R1+0x1c0], R8 ;  /* 0x0001c00801007387 */ /* 0x000fe80000100a00 */
[----:B------:R0:W-:Y:S04]  /*36770*/  STL.64 [R1+0x1c8], R10 ;  /* 0x0001c80a01007387 */ /* 0x0001e80000100a00 */
[----:B0-----:R-:W3:Y:S04]  /*36780*/  LDL.LU.64 R10, [R1+0x35e8] ;  /* 0x0035e800010a7983 */ /* 0x001ee80000300a00 */
[----:B------:R-:W4:Y:S02]  /*36790*/  LDL.LU.64 R8, [R1+0x35e0] ;  /* 0x0035e00001087983 */ /* 0x000f240000300a00 */
[----:B----4-:R-:W-:-:S15]  /*367a0*/  HMMA.16816.F32 R12, R40, R8, R12 ;  /* 0x00000008280c723c */ /* 0x010fde000000180c */
[----:B------:R-:W-:-:S08]  /*367b0*/  NOP ;  /* 0x0000000000007918 */ /* 0x000fd00000000000 */
[----:B------:R-:W-:Y:S04]  /*367c0*/  STL.64 [R1+0x1b0], R12 ;  /* 0x0001b00c01007387 */ /* 0x000fe80000100a00 */
[----:B------:R0:W-:Y:S04]  /*367d0*/  STL.64 [R1+0x1b8], R14 ;  /* 0x0001b80e01007387 */ /* 0x0001e80000100a00 */
[----:B0-----:R-:W4:Y:S04]  /*367e0*/  LDL.LU.64 R14, [R1+0x35d8] ;  /* 0x0035d800010e7983 */ /* 0x001f280000300a00 */
[----:B------:R-:W2:Y:S01]  /*367f0*/  LDL.LU.64 R12, [R1+0x35d0] ;  /* 0x0035d000010c7983 */ /* 0x000ea20000300a00 */
[----:B------:R-:W-:-:S04]  /*36800*/  LOP3.LUT R48, R0, 0x10, R3, 0x78, !PT ;  /* 0x0000001000307812 */ /* 0x000fc800078e7803 */
[----:B------:R-:W-:-:S04]  /*36810*/  LOP3.LUT R48, R48, 0x800, R2, 0xf8, !PT ;  /* 0x0000080030307812 */ /* 0x000fc800078ef802 */
[----:B------:R-:W-:Y:S01]  /*36820*/  LOP3.LUT R48, R48, 0x60, RZ, 0x3c, !PT ;  /* 0x0000006030307812 */ /* 0x000fe200078e3cff */
[----:B--2---:R-:W-:Y:S01]  /*36830*/  HMMA.16816.F32 R40, R40, R12, R36 ;  /* 0x0000000c2828723c */ /* 0x004fe20000001824 */
[----:B------:R-:W2:Y:S04]  /*36840*/  LDL.LU.64 R38, [R1+0x35c8] ;  /* 0x0035c80001267983 */ /* 0x000ea80000300a00 */
[----:B------:R-:W2:-:S15]  /*36850*/  LDL.LU.64 R36, [R1+0x35c0] ;  /* 0x0035c00001247983 */ /* 0x000e9e0000300a00 */
[----:B------:R-:W-:-:S03]  /*36860*/  NOP ;  /* 0x0000000000007918 */ /* 0x000fc60000000000 */
[----:B------:R-:W-:Y:S04]  /*36870*/  STL.64 [R1+0x130], R40 ;  /* 0x0001302801007387 */ /* 0x000fe80000100a00 */
[----:B------:R-:W-:Y:S04]  /*36880*/  STL.64 [R1+0x138], R42 ;  /* 0x0001382a01007387 */ /* 0x000fe80000100a00 */
[----:B------:R-:W0:Y:S04]  /*36890*/  LDSM.16.MT88.4 R40, [R48+UR4] ;  /* 0x000000043028783b */ /* 0x000e280008004200 */
[----:B0-----:R-:W-:Y:S04]  /*368a0*/  STL.64 [R1+0x3510], R42 ;  /* 0x0035102a01007387 */ /* 0x001fe80000100a00 */
[----:B------:R0:W-:Y:S04]  /*368b0*/  STL.64 [R1+0x3508], R40 ;  /* 0x0035082801007387 */ /* 0x0001e80000100a00 */
[----:B0-----:R-:W3:Y:S04]  /*368c0*/  LDL.LU.64 R40, [R1+0x4e0] ;  /* 0x0004e00001287983 */ /* 0x001ee80000300a00 */
[----:B------:R-:W3:Y:S01]  /*368d0*/  LDL.LU.64 R42, [R1+0x4e8] ;  /* 0x0004e800012a7983 */ /* 0x000ee20000300a00 */
[----:B--2---:R-:W-:-:S15]  /*368e0*/  HMMA.16816.F32 R32, R36, R56, R32 ;  /* 0x000000382420723c */ /* 0x004fde0000001820 */
[----:B------:R-:W-:-:S08]  /*368f0*/  NOP ;  /* 0x0000000000007918 */ /* 0x000fd00000000000 */
[----:B------:R-:W-:Y:S04]  /*36900*/  STL.64 [R1+0xf0], R32 ;  /* 0x0000f02001007387 */ /* 0x000fe80000100a00 */
[----:B------:R0:W-:Y:S04]  /*36910*/  STL.64 [R1+0xf8], R34 ;  /* 0x0000f82201007387 */ /* 0x0001e80000100a00 */
[----:B0-----:R-:W2:Y:S04]  /*36920*/  LDL.LU.64 R34, [R1+0x35b8] ;  /* 0x0035b80001227983 */ /* 0x001ea80000300a00 */
[----:B------:R-:W4:Y:S02]  /*36930*/  LDL.LU.64 R32, [R1+0x35b0] ;  /* 0x0035b00001207983 */ /* 0x000f240000300a00 */
[----:B----4-:R-:W-:-:S15]  /*36940*/  HMMA.16816.F32 R28, R36, R32, R28 ;  /* 0x00000020241c723c */ /* 0x010fde000000181c */
[----:B------:R-:W-:-:S08]  /*36950*/  NOP ;  /* 0x0000000000007918 */ /* 0x000fd00000000000 */
[----:B------:R-:W-:Y:S04]  /*36960*/  STL.64 [R1+0xe0], R28 ;  /* 0x0000e01c01007387 */ /* 0x000fe80000100a00 */
[----:B------:R0:W-:Y:S04]  /*36970*/  STL.64 [R1+0xe8], R30 ;  /* 0x0000e81e01007387 */ /* 0x0001e80000100a00 */
[----:B0-----:R-:W4:Y:S04]  /*36980*/  LDL.LU.64 R30, [R1+0x35a8] ;  /* 0x0035a800011e7983 */ /* 0x001f280000300a00 */
[----:B------:R-:W2:Y:S01]  /*36990*/  LDL.LU.64 R28, [R1+0x35a0] ;  /* 0x0035a000011c7983 */ /* 0x000ea20000300a00 */
        /* <DEDUP_REMOVED lines=8> */
[----:B------:R0:W-:Y:S02]  /*36a20*/  STL.64 [R1+0xc8], R42 ;  /* 0x0000c82a01007387 */ /* 0x0001e40000100a00 */
[----:B0-----:R-:W-:Y:S02]  /*36a30*/  HMMA.16816.F32 R40, R36, R20, R52 ;  /* 0x000000142428723c */ /* 0x001fe40000001834 */
[----:B------:R-:W3:Y:S04]  /*36a40*/  LDL.LU.64 R52, [R1+0x2f0] ;  /* 0x0002f00001347983 */ /* 0x000ee80000300a00 */
[----:B------:R-:W3:-:S15]  /*36a50*/  LDL.LU.64 R54, [R1+0x2f8] ;  /* 0x0002f80001367983 */ /* 0x000ede0000300a00 */
[----:B------:R-:W-:-:S02]  /*36a60*/  NOP ;  /* 0x0000000000007918 */ /* 0x000fc40000000000 */
[----:B------:R-:W-:Y:S04]  /*36a70*/  STL.64 [R1+0xb0], R40 ;  /* 0x0000b02801007387 */ /* 0x000fe80000100a00 */
[----:B------:R0:W-:Y:S02]  /*36a80*/  STL.64 [R1+0xb8], R42 ;  /* 0x0000b82a01007387 */ /* 0x0001e40000100a00 */
[----:B0-----:R-:W-:Y:S02]  /*36a90*/  HMMA.16816.F32 R40, R36, R4, R44 ;  /* 0x000000042428723c */ /* 0x001fe4000000182c */
[----:B------:R-:W-:Y:S04]  /*36aa0*/  STL.64 [R1+0x3588], R22 ;  /* 0x0035881601007387 */ /* 0x000fe80000100a00 */
[----:B------:R-:W-:-:S15]  /*36ab0*/  STL.64 [R1+0x3580], R20 ;  /* 0x0035801401007387 */ /* 0x000fde0000100a00 */
[----:B------:R-:W-:-:S02]  /*36ac0*/  NOP ;  /* 0x0000000000007918 */ /* 0x000fc40000000000 */
[----:B------:R0:W-:Y:S04]  /*36ad0*/  STL [R1+0xa0], R40 ;  /* 0x0000a02801007387 */ /* 0x0001e80000100800 */
[----:B------:R-:W2:Y:S01]  /*36ae0*/  LDL.LU.64 R44, [R1+0x6d0] ;  /* 0x0006d000012c7983 */ /* 0x000ea20000300a00 */
[----:B------:R-:W-:-:S03]  /*36af0*/  IMAD.MOV.U32 R3, RZ, RZ, R41 ;  /* 0x000000ffff037224 */ /* 0x000fc600078e0029 */
[----:B------:R-:W2:Y:S01]  /*36b00*/  LDL.LU.64 R46, [R1+0x6d8] ;  /* 0x0006d800012e7983 */ /* 0x000ea20000300a00 */
[----:B------:R-:W-:Y:S02]  /*36b10*/  IMAD.MOV.U32 R2, RZ, RZ, R42 ;  /* 0x000000ffff027224 */ /* 0x000fe400078e002a */
[----:B------:R-:W-:Y:S01]  /*36b20*/  IMAD.MOV.U32 R0, RZ, RZ, R43 ;  /* 0x000000ffff007224 */ /* 0x000fe200078e002b */
[----:B0-----:R-:W4:Y:S04]  /*36b30*/  LDL.LU.64 R40, [R1+0x660] ;  /* 0x0006600001287983 */ /* 0x001f280000300a00 */
[----:B------:R-:W4:Y:S04]  /*36b40*/  LDL.LU.64 R42, [R1+0x668] ;  /* 0x00066800012a7983 */ /* 0x000f280000300a00 */
[----:B------:R-:W4:Y:S04]  /*36b50*/  LDL.LU.64 R20, [R1+0x5b0] ;  /* 0x0005b00001147983 */ /* 0x000f280000300a00 */
[----:B------:R-:W4:Y:S04]  /*36b60*/  LDL.LU.64 R22, [R1+0x5b8] ;  /* 0x0005b80001167983 */ /* 0x000f280000300a00 */
[----:B------:R-:W-:Y:S04]  /*36b70*/  STL.64 [R1+0x3578], R6 ;  /* 0x0035780601007387 */ /* 0x000fe80000100a00 */
[----:B------:R0:W-:Y:S04]  /*36b80*/  STL.64 [R1+0x3570], R4 ;  /* 0x0035700401007387 */ /* 0x0001e80000100a00 */
[----:B0-----:R-:W2:Y:S04]  /*36b90*/  LDL.LU.64 R4, [R1+0x300] ;  /* 0x0003000001047983 */ /* 0x001ea80000300a00 */
[----:B------:R-:W2:Y:S04]  /*36ba0*/  LDL.LU.64 R6, [R1+0x308] ;  /* 0x0003080001067983 */ /* 0x000ea80000300a00 */
[----:B------:R-:W-:Y:S04]  /*36bb0*/  STL.64 [R1+0x3568], R10 ;  /* 0x0035680a01007387 */ /* 0x000fe80000100a00 */
[----:B------:R0:W-:Y:S01]  /*36bc0*/  STL.64 [R1+0x3560], R8 ;  /* 0x0035600801007387 */ /* 0x0001e20000100a00 */
[C---:B---3--:R-:W-:Y:S06]  /*36bd0*/  HMMA.16816.F32 R52, R36.reuse, R12, R52 ;  /* 0x0000000c2434723c */ /* 0x048fec0000001834 */
[----:B--2---:R-:W-:Y:S01]  /*36be0*/  HMMA.16816.F32 R4, R36, R8, R4 ;  /* 0x000000082404723c */ /* 0x004fe20000001804 */
[----:B------:R-:W1:Y:S05]  /*36bf0*/  LDSM.16.MT88.4 R36, [R48+UR4+0x80] ;  /* 0x000080043024783b */ /* 0x000e6a0008004200 */
[----:B0-----:R-:W-:-:S15]  /*36c00*/  HMMA.16816.F32 R8, R16, R56, R44 ;  /* 0x000000381008723c */ /* 0x001fde000000182c */
[----:B------:R-:W-:-:S02]  /*36c10*/  NOP ;  /* 0x0000000000007918 */ /* 0x000fc40000000000 */
[----:B------:R-:W-:Y:S04]  /*36c20*/  STL.64 [R1+0x90], R4 ;  /* 0x0000900401007387 */ /* 0x000fe80000100a00 */
[----:B------:R4:W-:Y:S02]  /*36c30*/  STL.64 [R1+0x98], R6 ;  /* 0x0000980601007387 */ /* 0x0009e40000100a00 */
[C---:B----4-:R-:W-:Y:S02]  /*36c40*/  HMMA.16816.F32 R4, R16.reuse, R32, R40 ;  /* 0x000000201004723c */ /* 0x050fe40000001828 */
[----:B------:R-:W-:Y:S04]  /*36c50*/  STL.64 [R1+0x3390], R54 ;  /* 0x0033903601007387 */ /* 0x000fe80000100a00 */
[----:B------:R-:W-:Y:S04]  /*36c60*/  STL.64 [R1+0x3388], R52 ;  /* 0x0033883401007387 */ /* 0x000fe80000100a00 */
[----:B-1----:R-:W-:Y:S04]  /*36c70*/  STL.64 [R1+0x34f0], R38 ;  /* 0x0034f02601007387 */ /* 0x002fe80000100a00 */
[----:B------:R-:W-:Y:S04]  /*36c80*/  STL.64 [R1+0x34e8], R36 ;  /* 0x0034e82401007387 */ /* 0x000fe80000100a00 */
[----:B------:R-:W-:Y:S04]  /*36c90*/  STL.64 [R1+0x3548], R34 ;  /* 0x0035482201007387 */ /* 0x000fe80000100a00 */
[----:B------:R-:W-:Y:S04]  /*36ca0*/  STL.64 [R1+0x50], R8 ;  /* 0x0000500801007387 */ /* 0x000fe80000100a00 */
[----:B------:R-:W-:Y:S04]  /*36cb0*/  STL.64 [R1+0x58], R10 ;  /* 0x0000580a01007387 */ /* 0x000fe80000100a00 */
[----:B------:R-:W-:Y:S04]  /*36cc0*/  STL.64 [R1+0x3540], R32 ;  /* 0x0035402001007387 */ /* 0x000fe80000100a00 */
[----:B------:R-:W-:Y:S04]  /*36cd0*/  STL.64 [R1+0x40], R4 ;  /* 0x0000400401007387 */ /* 0x000fe80000100a00 */
[----:B------:R0:W-:Y:S02]  /*36ce0*/  STL.64 [R1+0x48], R6 ;  /* 0x0000480601007387 */ /* 0x0001e40000100a00 */
[----:B0-----:R-:W-:Y:S02]  /*36cf0*/  HMMA.16816.F32 R4, R16, R28, R20 ;  /* 0x0000001c1004723c */ /* 0x001fe40000001814 */
[----:B------:R-:W2:Y:S04]  /*36d00*/  LDL.LU.64 R20, [R1+0x530] ;  /* 0x0005300001147983 */ /* 0x000ea80000300a00 */
[----:B------:R-:W2:-:S15]  /*36d10*/  LDL.LU.64 R22, [R1+0x538] ;  /* 0x0005380001167983 */ /* 0x000e9e0000300a00 */
[----:B------:R-:W-:-:S02]  /*36d20*/  NOP ;  /* 0x0000000000007918 */ /* 0x000fc40000000000 */
[----:B------:R0:W-:Y:S04]  /*36d30*/  STL.64 [R1+0x30], R4 ;  /* 0x0000300401007387 */ /* 0x0001e80000100a00 */
[----:B------:R1:W-:Y:S04]  /*36d40*/  STL.64 [R1+0x38], R6 ;  /* 0x0000380601007387 */ /* 0x0003e80000100a00 */
[----:B0-----:R-:W3:Y:S04]  /*36d50*/  LDL.LU.64 R4, [R1+0x4a0] ;  /* 0x0004a00001047983 */ /* 0x001ee80000300a00 */
[----:B-1----:R-:W3:Y:S04]  /*36d60*/  LDL.LU.64 R6, [R1+0x4a8] ;  /* 0x0004a80001067983 */ /* 0x002ee80000300a00 */
        /* <DEDUP_REMOVED lines=8> */
[----:B------:R-:W-:Y:S04]  /*36df0*/  STL.64 [R1+0x3538], R30 ;  /* 0x0035381e01007387 */ /* 0x000fe80000100a00 */
[----:B------:R0:W-:Y:S04]  /*36e00*/  STL.64 [R1+0x3530], R28 ;  /* 0x0035301c01007387 */ /* 0x0001e80000100a00 */
[----:B0-----:R-:W4:Y:S04]  /*36e10*/  LDL.LU.64 R28, [R1+0x5c0] ;  /* 0x0005c000011c7983 */ /* 0x001f280000300a00 */
        /* <DEDUP_REMOVED lines=10> */
[----:B------:R0:W-:Y:S04]  /*36ec0*/  STL.64 [R1+0x28], R22 ;  /* 0x0000281601007387 */ /* 0x0001e80000100a00 */
[----:B0-----:R-:W2:Y:S04]  /*36ed0*/  LDL.LU.64 R22, [R1+0x3588] ;  /* 0x0035880001167983 */ /* 0x001ea80000300a00 */
[----:B------:R-:W3:Y:S02]  /*36ee0*/  LDL.LU.64 R20, [R1+0x3580] ;  /* 0x0035800001147983 */ /* 0x000ee40000300a00 */
        /* <DEDUP_REMOVED lines=11> */
[----:B------:R-:W2:Y:S02]  /*36fa0*/  LDL.LU.64 R8, [R1+0x3560] ;  /* 0x0035600001087983 */ /* 0x000ea40000300a00 */
[----:B--2---:R-:W-:-:S15]  /*36fb0*/  HMMA.16816.F32 R44, R16, R8, R44 ;  /* 0x00000008102c723c */ /* 0x004fde000000182c */
[----:B------:R-:W-:-:S08]  /*36fc0*/  NOP ;  /* 0x0000000000007918 */ /* 0x000fd00000000000 */
[----:B------:R-:W-:Y:S04]  /*36fd0*/  STL.64 [R1+0x110], R44 ;  /* 0x0001102c01007387 */ /* 0x000fe80000100a00 */
[----:B------:R0:W-:Y:S04]  /*36fe0*/  STL.64 [R1+0x118], R46 ;  /* 0x0001182e01007387 */ /* 0x0001e80000100a00 */
[----:B0-----:R-:W2:Y:S04]  /*36ff0*/  LDL.LU.64 R46, [R1+0x3558] ;  /* 0x00355800012e7983 */ /* 0x001ea80000300a00 */
[----:B------:R-:W2:Y:S01]  /*37000*/  LDL.LU.64 R44, [R1+0x3550] ;  /* 0x00355000012c7983 */ /* 0x000ea20000300a00 */
[----:B------:R-:W-:Y:S03]  /*37010*/  HMMA.16816.F32 R40, R16, R12, R40 ;  /* 0x0000000c1028723c */ /* 0x000fe60000001828 */
[----:B------:R-:W3:Y:S04]  /*37020*/  LDL.LU.64 R16, [R1+0x4d0] ;  /* 0x0004d00001107983 */ /* 0x000ee80000300a00 */
[----:B------:R-:W3:-:S15]  /*37030*/  LDL.LU.64 R18, [R1+0x4d8] ;  /* 0x0004d80001127983 */ /* 0x000ede0000300a00 */
[----:B------:R-:W-:-:S01]  /*37040*/  NOP ;  /* 0x0000000000007918 */ /* 0x000fc20000000000 */
[----:B------:R-:W-:Y:S04]  /*37050*/  STL.64 [R1], R40 ;  /* 0x0000002801007387 */ /* 0x000fe80000100a00 */
[----:B------:R-:W-:Y:S04]  /*37060*/  STL.64 [R1+0x8], R42 ;  /* 0x0000082a01007387 */ /* 0x000fe80000100a00 */
[----:B------:R-:W-:Y:S04]  /*37070*/  STL.64 [R1+0x3520], R14 ;  /* 0x0035200e01007387 */ /* 0x000fe80000100a00 */
[----:B------:R0:W-:Y:S04]  /*37080*/  STL.64 [R1+0x3518], R12 ;  /* 0x0035180c01007387 */ /* 0x0001e80000100a00 */
[----:B0-----:R-:W4:Y:S04]  /*37090*/  LDL.LU.64 R12, [R1+0x2d0] ;  /* 0x0002d000010c7983 */ /* 0x001f280000300a00 */
        /* <DEDUP_REMOVED lines=14> */
[----:B------:R-:W4:Y:S01]  /*37180*/  LDL.LU.64 R28, [R1+0x3530] ;  /* 0x00353000011c7983 */ /* 0x000f220000300a00 */
[C---:B------:R-:W-:Y:S06]  /*37190*/  HMMA.16816.F32 R16, R44.reuse, R24, R16 ;  /* 0x000000182c10723c */ /* 0x040fec0000001810 */
[C---:B------:R-:W-:Y:S06]  /*371a0*/  HMMA.16816.F32 R52, R44.reuse, R20, R52 ;  /* 0x000000142c34723c */ /* 0x040fec0000001834 */
[----:B----4-:R-:W-:-:S15]  /*371b0*/  HMMA.16816.F32 R48, R44, R28, R48 ;  /* 0x0000001c2c30723c */ /* 0x010fde0000001830 */
[----:B------:R-:W-:-:S08]  /*371c0*/  NOP ;  /* 0x0000000000007918 */ /* 0x000fd00000000000 */
[----:B------:R0:W-:Y:S04]  /*371d0*/  STL.64 [R1+0x60], R48 ;  /* 0x0000603001007387 */ /* 0x0001e80000100a00 */
[----:B------:R-:W-:Y:S04]  /*371e0*/  STL.64 [R1+0x68], R50 ;  /* 0x0000683201007387 */ /* 0x000fe80000100a00 */
[----:B0-----:R-:W4:Y:S04]  /*371f0*/  LDL.LU R48, [R1+0x3528] ;  /* 0x0035280001307983 */ /* 0x001f280000300800 */
[----:B------:R-:W-:Y:S04]  /*37200*/  STL.64 [R1+0x2a0], R16 ;  /* 0x0002a01001007387 */ /* 0x000fe80000100a00 */
[----:B------:R0:W-:Y:S02]  /*37210*/  STL.64 [R1+0x2a8], R18 ;  /* 0x0002a81201007387 */ /* 0x0001e40000100a00 */
[C---:B0-----:R-:W-:Y:S02]  /*37220*/  HMMA.16816.F32 R16, R44.reuse, R4, R36 ;  /* 0x000000042c10723c */ /* 0x041fe40000001824 */
[----:B------:R-:W3:Y:S04]  /*37230*/  LDL.LU.64 R36, [R1+0x500] ;  /* 0x0005000001247983 */ /* 0x000ee80000300a00 */
[----:B------:R0:W-:Y:S04]  /*37240*/  STL.64 [R1+0x2b0], R52 ;  /* 0x0002b03401007387 */ /* 0x0001e80000100a00 */
[----:B------:R1:W-:Y:S04]  /*37250*/  STL.64 [R1+0x2b8], R54 ;  /* 0x0002b83601007387 */ /* 0x0003e80000100a00 */
[----:B------:R-:W3:Y:S09]  /*37260*/  LDL.LU.64 R38, [R1+0x508] ;  /* 0x0005080001267983 */ /* 0x000ef20000300a00 */
[----:B------:R-:W-:Y:S04]  /*37270*/  STL.64 [R1+0x2c0], R16 ;  /* 0x0002c01001007387 */ /* 0x000fe80000100a00 */
[----:B------:R-:W-:Y:S01]  /*37280*/  STL.64 [R1+0x2c8], R18 ;  /* 0x0002c81201007387 */ /* 0x000fe20000100a00 */
[C---:B------:R-:W-:Y:S03]  /*37290*/  HMMA.16816.F32 R12, R44.reuse, R8, R12 ;  /* 0x000000082c0c723c */ /* 0x040fe6000000180c */
[----:B0-----:R-:W3:Y:S04]  /*372a0*/  LDL.LU.64 R52, [R1+0x480] ;  /* 0x0004800001347983 */ /* 0x001ee80000300a00 */
[----:B-1----:R-:W3:Y:S04]  /*372b0*/  LDL.LU.64 R54, [R1+0x488] ;  /* 0x0004880001367983 */ /* 0x002ee80000300a00 */
[----:B----4-:R-:W0:Y:S04]  /*372c0*/  LDSM.16.MT88.4 R16, [R48+UR4+0x1000] ;  /* 0x001000043010783b */ /* 0x010e280008004200 */
[----:B------:R-:W1:Y:S04]  /*372d0*/  LDSM.16.MT88.4 R48, [R48+UR4+0x1080] ;  /* 0x001080043030783b */ /* 0x000e680008004200 */
[----:B0-----:R-:W-:Y:S04]  /*372e0*/  STL.64 [R1+0x34c0], R18 ;  /* 0x0034c01201007387 */ /* 0x001fe80000100a00 */
[----:B------:R0:W-:Y:S04]  /*372f0*/  STL.64 [R1+0x34b8], R16 ;  /* 0x0034b81001007387 */ /* 0x0001e80000100a00 */
[----:B0-----:R-:W4:Y:S04]  /*37300*/  LDL.LU.64 R16, [R1+0x570] ;  /* 0x0005700001107983 */ /* 0x001f280000300a00 */
[----:B------:R-:W4:Y:S04]  /*37310*/  LDL.LU.64 R18, [R1+0x578] ;  /* 0x0005780001127983 */ /* 0x000f280000300a00 */
[----:B------:R-:W-:Y:S04]  /*37320*/  STL.64 [R1+0x2d0], R12 ;  /* 0x0002d00c01007387 */ /* 0x000fe80000100a00 */
[----:B------:R0:W-:Y:S04]  /*37330*/  STL.64 [R1+0x2d8], R14 ;  /* 0x0002d80e01007387 */ /* 0x0001e80000100a00 */
[----:B0-----:R-:W2:Y:S04]  /*37340*/  LDL.LU.64 R14, [R1+0x3520] ;  /* 0x00352000010e7983 */ /* 0x001ea80000300a00 */
[----:B------:R-:W3:Y:S02]  /*37350*/  LDL.LU.64 R12, [R1+0x3518] ;  /* 0x00351800010c7983 */ /* 0x000ee40000300a00 */
[----:B---3--:R-:W-:Y:S02]  /*37360*/  HMMA.16816.F32 R44, R44, R12, R40 ;  /* 0x0000000c2c2c723c */ /* 0x008fe40000001828 */
[----:B------:R-:W3:Y:S04]  /*37370*/  LDL.LU.64 R42, [R1+0x3510] ;  /* 0x00351000012a7983 */ /* 0x000ee80000300a00 */
[----:B------:R-:W3:-:S15]  /*37380*/  LDL.LU.64 R40, [R1+0x3508] ;  /* 0x0035080001287983 */ /* 0x000ede0000300a00 */
[----:B------:R-:W-:-:S02]  /*37390*/  NOP ;  /* 0x0000000000007918 */ /* 0x000fc40000000000 */
[----:B------:R0:W-:Y:S04]  /*373a0*/  STL.64 [R1+0x2e0], R44 ;  /* 0x0002e02c01007387 */ /* 0x0001e80000100a00 */
[----:B------:R1:W-:Y:S04]  /*373b0*/  STL.64 [R1+0x2e8], R46 ;  /* 0x0002e82e01007387 */ /* 0x0003e80000100a00 */
[----:B0-----:R-:W3:Y:S04]  /*373c0*/  LDL.LU.64 R44, [R1+0x6a0] ;  /* 0x0006a000012c7983 */ /* 0x001ee80000300a00 */
[----:B-1----:R-:W3:Y:S04]  /*373d0*/  LDL.LU.64 R46, [R1+0x6a8] ;  /* 0x0006a800012e7983 */ /* 0x002ee80000300a00 */
[----:B--2---:R-:W-:Y:S04]  /*373e0*/  STL.64 [R1+0x3500], R14 ;  /* 0x0035000e01007387 */ /* 0x004fe80000100a00 */
[----:B------:R0:W-:Y:S04]  /*373f0*/  STL.64 [R1+0x34f8], R12 ;  /* 0x0034f80c01007387 */ /* 0x0001e80000100a00 */
[----:B0-----:R-:W2:Y:S04]  /*37400*/  LDL.LU.64 R12, [R1+0x5f0] ;  /* 0x0005f000010c7983 */ /* 0x001ea80000300a00 */
[----:B------:R-:W2:Y:S01]  /*37410*/  LDL.LU.64 R14, [R1+0x5f8] ;  /* 0x0005f800010e7983 */ /* 0x000ea20000300a00 */
[C---:B---3--:R-:W-:Y:S06]  /*37420*/  HMMA.16816.F32 R44, R40.reuse, R56, R44 ;  /* 0x00000038282c723c */ /* 0x048fec000000182c */
[----:B--2---:R-:W-:-:S15]  /*37430*/  HMMA.16816.F32 R12, R40, R32, R12 ;  /* 0x00000020280c723c */ /* 0x004fde000000180c */
[----:B------:R-:W-:-:S02]  /*37440*/  NOP ;  /* 0x0000000000007918 */ /* 0x000fc40000000000 */
[----:B------:R0:W-:Y:S04]  /*37450*/  STL.64 [R1+0x2f0], R44 ;  /* 0x0002f02c01007387 */ /* 0x0001e80000100a00 */
[----:B------:R1:W-:Y:S04]  /*37460*/  STL.64 [R1+0x2f8], R46 ;  /* 0x0002f82e01007387 */ /* 0x0003e80000100a00 */
[----:B0-----:R-:W2:Y:S04]  /*37470*/  LDL.LU.64 R44, [R1+0x340] ;  /* 0x00034000012c7983 */ /* 0x001ea80000300a00 */
[----:B-1----:R-:W2:Y:S04]  /*37480*/  LDL.LU.64 R46, [R1+0x348] ;  /* 0x00034800012e7983 */ /* 0x002ea80000300a00 */
[----:B------:R-:W-:Y:S04]  /*37490*/  STL.64 [R1+0x34e0], R34 ;  /* 0x0034e02201007387 */ /* 0x000fe80000100a00 */
[----:B------:R4:W-:Y:S02]  /*374a0*/  STL.64 [R1+0x34d8], R32 ;  /* 0x0034d82001007387 */ /* 0x0009e40000100a00 */
[----:B----4-:R-:W-:Y:S02]  /*374b0*/  HMMA.16816.F32 R32, R40, R28, R16 ;  /* 0x0000001c2820723c */ /* 0x010fe40000001810 */
[----:B------:R0:W-:Y:S04]  /*374c0*/  STL.64 [R1+0x300], R12 ;  /* 0x0003000c01007387 */ /* 0x0001e80000100a00 */
[----:B------:R1:W-:Y:S04]  /*374d0*/  STL.64 [R1+0x308], R14 ;  /* 0x0003080e01007387 */ /* 0x0003e80000100a00 */
[----:B0-----:R-:W3:-:S13]  /*374e0*/  LDL.LU.64 R12, [R1+0x380] ;  /* 0x00038000010c7983 */ /* 0x001eda0000300a00 */
[----:B------:R0:W-:Y:S04]  /*374f0*/  STL.64 [R1+0x310], R32 ;  /* 0x0003102001007387 */ /* 0x0001e80000100a00 */
[----:B------:R4:W-:Y:S04]  /*37500*/  STL.64 [R1+0x318], R34 ;  /* 0x0003182201007387 */ /* 0x0009e80000100a00 */
[----:B-1----:R-:W3:Y:S01]  /*37510*/  LDL.LU.64 R14, [R1+0x388] ;  /* 0x00038800010e7983 */ /* 0x002ee20000300a00 */
[----:B------:R-:W-:-:S15]  /*37520*/  HMMA.16816.F32 R16, R40, R24, R36 ;  /* 0x000000182810723c */ /* 0x000fde0000001824 */
[----:B------:R-:W-:-:S08]  /*37530*/  NOP ;  /* 0x0000000000007918 */ /* 0x000fd00000000000 */
[----:B------:R-:W-:Y:S04]  /*37540*/  STL.64 [R1+0x320], R16 ;  /* 0x0003201001007387 */ /* 0x000fe80000100a00 */
[----:B------:R1:W-:Y:S04]  /*37550*/  STL.64 [R1+0x328], R18 ;  /* 0x0003281201007387 */ /* 0x0003e80000100a00 */
[----:B------:R-:W3:Y:S04]  /*37560*/  LDL.LU.64 R36, [R1+0x350] ;  /* 0x0003500001247983 */ /* 0x000ee80000300a00 */
[----:B------:R-:W3:Y:S04]  /*37570*/  LDL.LU.64 R38, [R1+0x358] ;  /* 0x0003580001267983 */ /* 0x000ee80000300a00 */
[----:B0-----:R-:W3:Y:S04]  /*37580*/  LDL.LU.64 R32, [R1+0x650] ;  /* 0x0006500001207983 */ /* 0x001ee80000300a00 */
[----:B----4-:R-:W4:Y:S01]  /*37590*/  LDL.LU.64 R34, [R1+0x658] ;  /* 0x0006580001227983 */ /* 0x010f220000300a00 */
[----:B-1----:R-:W-:-:S15]  /*375a0*/  HMMA.16816.F32 R16, R40, R20, R52 ;  /* 0x000000142810723c */ /* 0x002fde0000001834 */
[----:B------:R-:W-:-:S08]  /*375b0*/  NOP ;  /* 0x0000000000007918 */ /* 0x000fd00000000000 */
[----:B------:R0:W-:Y:S04]  /*375c0*/  STL.64 [R1+0x330], R16 ;  /* 0x0003301001007387 */ /* 0x0001e80000100a00 */
[----:B------:R1:W-:Y:S04]  /*375d0*/  STL.64 [R1+0x338], R18 ;  /* 0x0003381201007387 */ /* 0x0003e80000100a00 */
[----:B0-----:R-:W4:Y:S04]  /*375e0*/  LDL.LU.64 R16, [R1+0x4c0] ;  /* 0x0004c00001107983 */ /* 0x001f280000300a00 */
[----:B-1----:R-:W4:Y:S04]  /*375f0*/  LDL.LU.64 R18, [R1+0x4c8] ;  /* 0x0004c80001127983 */ /* 0x002f280000300a00 */
[----:B------:R-:W4:Y:S04]  /*37600*/  LDL.LU.64 R52, [R1+0x3b0] ;  /* 0x0003b00001347983 */ /* 0x000f280000300a00 */
[----:B------:R-:W4:Y:S01]  /*37610*/  LDL.LU.64 R54, [R1+0x3b8] ;  /* 0x0003b80001367983 */ /* 0x000f220000300a00 */
[----:B--2---:R-:W-:-:S15]  /*37620*/  HMMA.16816.F32 R44, R40, R4, R44 ;  /* 0x00000004282c723c */ /* 0x004fde000000182c */
[----:B------:R-:W-:-:S08]  /*37630*/  NOP ;  /* 0x0000000000007918 */ /* 0x000fd00000000000 */
[----:B------:R0:W-:Y:S01]  /*37640*/  STL.64 [R1+0x340], R44 ;  /* 0x0003402c01007387 */ /* 0x0001e20000100a00 */
[C---:B---3--:R-:W-:Y:S03]  /*37650*/  HMMA.16816.F32 R12, R40.reuse, R8, R12 ;  /* 0x00000008280c723c */ /* 0x048fe6000000180c */
[----:B------:R1:W-:Y:S04]  /*37660*/  STL.64 [R1+0x348], R46 ;  /* 0x0003482e01007387 */ /* 0x0003e80000100a00 */
[----:B0-----:R-:W2:Y:S04]  /*37670*/  LDL.LU.64 R44, [R1+0x3c0] ;  /* 0x0003c000012c7983 */ /* 0x001ea80000300a00 */
[----:B-1----:R-:W2:Y:S04]  /*37680*/  LDL.LU.64 R46, [R1+0x3c8] ;  /* 0x0003c800012e7983 */ /* 0x002ea80000300a00 */
[----:B------:R-:W-:Y:S04]  /*37690*/  STL.64 [R1+0x3428], R50 ;  /* 0x0034283201007387 */ /* 0x000fe80000100a00 */
[----:B------:R0:W-:Y:S04]  /*376a0*/  STL.64 [R1+0x3420], R48 ;  /* 0x0034203001007387 */ /* 0x0001e80000100a00 */
[----:B0-----:R-:W3:Y:S04]  /*376b0*/  LDL.LU.64 R48, [R1+0x580] ;  /* 0x0005800001307983 */ /* 0x001ee80000300a00 */
[----:B------:R-:W3:Y:S04]  /*376c0*/  LDL.LU.64 R50, [R1+0x588] ;  /* 0x0005880001327983 */ /* 0x000ee80000300a00 */
[----:B------:R-:W-:Y:S04]  /*376d0*/  STL.64 [R1+0x360], R12 ;  /* 0x0003600c01007387 */ /* 0x000fe80000100a00 */
[----:B------:R0:W-:Y:S04]  /*376e0*/  STL.64 [R1+0x368], R14 ;  /* 0x0003680e01007387 */ /* 0x0001e80000100a00 */
[----:B0-----:R-:W2:Y:S04]  /*376f0*/  LDL.LU.64 R14, [R1+0x3500] ;  /* 0x00350000010e7983 */ /* 0x001ea80000300a00 */
[----:B------:R-:W4:Y:S02]  /*37700*/  LDL.LU.64 R12, [R1+0x34f8] ;  /* 0x0034f800010c7983 */ /* 0x000f240000300a00 */
        /* <DEDUP_REMOVED lines=18> */
[----:B------:R0:W-:Y:S04]  /*37830*/  STL.64 [R1+0x380], R48 ;  /* 0x0003803001007387 */ /* 0x0001e80000100a00 */
[----:B------:R1:W-:Y:S01]  /*37840*/  STL.64 [R1+0x388], R50 ;  /* 0x0003883201007387 */ /* 0x0003e20000100a00 */
[----:B0-----:R-:W-:Y:S02]  /*37850*/  IMAD.MOV.U32 R48, RZ, RZ, R22 ;  /* 0x000000ffff307224 */ /* 0x001fe400078e0016 */
[----:B------:R-:W-:Y:S01]  /*37860*/  IMAD.MOV.U32 R49, RZ, RZ, R23 ;  /* 0x000000ffff317224 */ /* 0x000fe200078e0017 */
[----:B------:R-:W2:Y:S04]  /*37870*/  LDL.LU R22, [R1+0x34d4] ;  /* 0x0034d40001167983 */ /* 0x000ea80000300800 */
[----:B------:R-:W2:Y:S01]  /*37880*/  LDL.LU R23, [R1+0x34d0] ;  /* 0x0034d00001177983 */ /* 0x000ea20000300800 */
[----:B-1----:R-:W-:-:S02]  /*37890*/  IMAD.MOV.U32 R50, RZ, RZ, R26 ;  /* 0x000000ffff327224 */ /* 0x002fc400078e001a */
[----:B------:R-:W-:Y:S01]  /*378a0*/  IMAD.MOV.U32 R51, RZ, RZ, R27 ;  /* 0x000000ffff337224 */ /* 0x000fe200078e001b */
[----:B------:R-:W3:Y:S04]  /*378b0*/  LDL.LU R26, [R1+0x34cc] ;  /* 0x0034cc00011a7983 */ /* 0x000ee80000300800 */
[----:B------:R-:W3:Y:S04]  /*378c0*/  LDL.LU R27, [R1+0x34c8] ;  /* 0x0034c800011b7983 */ /* 0x000ee80000300800 */
[----:B------:R-:W-:Y:S04]  /*378d0*/  STL.64 [R1+0x390], R16 ;  /* 0x0003901001007387 */ /* 0x000fe80000100a00 */
[----:B------:R0:W-:Y:S04]  /*378e0*/  STL.64 [R1+0x398], R18 ;  /* 0x0003981201007387 */ /* 0x0001e80000100a00 */
[----:B0-----:R-:W2:Y:S04]  /*378f0*/  LDL.LU.64 R18, [R1+0x34c0] ;  /* 0x0034c00001127983 */ /* 0x001ea80000300a00 */
[----:B------:R-:W2:Y:S04]  /*37900*/  LDL.LU.64 R16, [R1+0x34b8] ;  /* 0x0034b80001107983 */ /* 0x000ea80000300a00 */
[----:B------:R-:W-:Y:S04]  /*37910*/  STL.64 [R1+0x3a0], R40 ;  /* 0x0003a02801007387 */ /* 0x000fe80000100a00 */
[----:B------:R0:W-:Y:S02]  /*37920*/  STL.64 [R1+0x3a8], R42 ;  /* 0x0003a82a01007387 */ /* 0x0001e40000100a00 */
[----:B0-----:R-:W-:Y:S07]  /*37930*/  HMMA.16816.F32 R40, R36, R20, R52 ;  /* 0x000000142428723c */ /* 0x001fee0000001834 */
[----:B----4-:R-:W-:-:S02]  /*37940*/  IMAD.MOV.U32 R52, RZ, RZ, R34 ;  /* 0x000000ffff347224 */ /* 0x010fc400078e0022 */
[----:B------:R-:W4:-:S14]  /*37950*/  LDL.LU R34, [R1+0x34b0] ;  /* 0x0034b00001227983 */ /* 0x000f1c0000300800 */
[----:B------:R-:W-:Y:S04]  /*37960*/  STL.64 [R1+0x3b0], R40 ;  /* 0x0003b02801007387 */ /* 0x000fe80000100a00 */
[----:B------:R0:W-:Y:S02]  /*37970*/  STL.64 [R1+0x3b8], R42 ;  /* 0x0003b82a01007387 */ /* 0x0001e40000100a00 */
[----:B0-----:R-:W-:Y:S01]  /*37980*/  HMMA.16816.F32 R40, R36, R4, R44 ;  /* 0x000000042428723c */ /* 0x001fe2000000182c */
[----:B------:R-:W-:Y:S02]  /*37990*/  IMAD.MOV.U32 R53, RZ, RZ, R35 ;  /* 0x000000ffff357224 */ /* 0x000fe400078e0023 */
[----:B------:R-:W-:Y:S01]  /*379a0*/  IMAD.MOV.U32 R54, RZ, RZ, R58 ;  /* 0x000000ffff367224 */ /* 0x000fe200078e003a */
[----:B------:R-:W4:Y:S04]  /*379b0*/  LDL.LU R35, [R1+0x34ac] ;  /* 0x0034ac0001237983 */ /* 0x000f280000300800 */
[----:B------:R-:W2:Y:S01]  /*379c0*/  LDL.LU R58, [R1+0x34a8] ;  /* 0x0034a800013a7983 */ /* 0x000ea20000300800 */
[----:B------:R-:W-:-:S03]  /*379d0*/  IMAD.MOV.U32 R55, RZ, RZ, R59 ;  /* 0x000000ffff377224 */ /* 0x000fc600078e003b */
[----:B------:R-:W2:Y:S11]  /*379e0*/  LDL.LU R59, [R1+0x34a4] ;  /* 0x0034a400013b7983 */ /* 0x000eb60000300800 */
[----:B------:R-:W-:Y:S01]  /*379f0*/  STL [R1+0x3c4], R41 ;  /* 0x0003c42901007387 */ /* 0x000fe20000100800 */
[----:B------:R-:W-:-:S02]  /*37a00*/  IMAD.MOV.U32 R24, RZ, RZ, R40 ;  /* 0x000000ffff187224 */ /* 0x000fc400078e0028 */
[----:B------:R-:W-:Y:S02]  /*37a10*/  IMAD.MOV.U32 R21, RZ, RZ, R42 ;  /* 0x000000ffff157224 */ /* 0x000fe400078e002a */
[----:B------:R-:W-:Y:S02]  /*37a20*/  IMAD.MOV.U32 R20, RZ, RZ, R43 ;  /* 0x000000ffff147224 */ /* 0x000fe400078e002b */
[----:B------:R-:W0:Y:S04]  /*37a30*/  LDSM.16.MT88.4 R40, [R61+UR4+0x1000] ;  /* 0x001000043d28783b */ /* 0x000e280008004200 */
[----:B------:R1:W-:Y:S04]  /*37a40*/  STL.64 [R1+0x3450], R6 ;  /* 0x0034500601007387 */ /* 0x0003e80000100a00 */
[----:B------:R-:W3:Y:S04]  /*37a50*/  LDL.LU.64 R4, [R1+0x3d0] ;  /* 0x0003d00001047983 */ /* 0x000ee80000300a00 */
[----:B-1----:R-:W3:Y:S04]  /*37a60*/  LDL.LU.64 R6, [R1+0x3d8] ;  /* 0x0003d80001067983 */ /* 0x002ee80000300a00 */
[----:B------:R-:W-:Y:S04]  /*37a70*/  STL [R1+0x32c0], R24 ;  /* 0x0032c01801007387 */ /* 0x000fe80000100800 */
[----:B------:R-:W-:Y:S04]  /*37a80*/  STL [R1+0x32bc], R20 ;  /* 0x0032bc1401007387 */ /* 0x000fe80000100800 */
[----:B------:R-:W-:Y:S04]  /*37a90*/  STL [R1+0x32b8], R21 ;  /* 0x0032b81501007387 */ /* 0x000fe80000100800 */
[----:B0-----:R-:W-:Y:S04]  /*37aa0*/  STL.64 [R1+0x3400], R42 ;  /* 0x0034002a01007387 */ /* 0x001fe80000100a00 */
[----:B------:R0:W-:Y:S04]  /*37ab0*/  STL.64 [R1+0x33f8], R40 ;  /* 0x0033f82801007387 */ /* 0x0001e80000100a00 */
[----:B0-----:R-:W4:Y:S04]  /*37ac0*/  LDL.LU.64 R40, [R1+0x3e0] ;  /* 0x0003e00001287983 */ /* 0x001f280000300a00 */
[----:B------:R-:W4:Y:S01]  /*37ad0*/  LDL.LU.64 R42, [R1+0x3e8] ;  /* 0x0003e800012a7983 */ /* 0x000f220000300a00 */
[----:B------:R-:W0:Y:S01]  /*37ae0*/  S2R R47, SR_TID.X ;  /* 0x00000000002f7919 */ /* 0x000e220000002100 */
[----:B------:R-:W1:Y:S01]  /*37af0*/  S2R R25, SR_TID.X ;  /* 0x0000000000197919 */ /* 0x000e620000002100 */
[----:B0-----:R-:W-:-:S05]  /*37b00*/  LOP3.LUT R47, R47, 0x7, RZ, 0xc0, !PT ;  /* 0x000000072f2f7812 */ /* 0x001fca00078ec0ff */
[----:B------:R-:W-:Y:S02]  /*37b10*/  IMAD R57, R47, 0x110, RZ ;  /* 0x000001102f397824 */ /* 0x000fe400078e02ff */
[----:B------:R-:W0:Y:S01]  /*37b20*/  S2R R47, SR_TID.X ;  /* 0x00000000002f7919 */ /* 0x000e220000002100 */
[----:B-1----:R-:W-:Y:S02]  /*37b30*/  IMAD.SHL.U32 R56, R25, 0x2, RZ ;  /* 0x0000000219387824 */ /* 0x002fe400078e00ff */
[----:B0-----:R-:W-:Y:S01]  /*37b40*/  IMAD.SHL.U32 R47, R47, 0x80, RZ ;  /* 0x000000802f2f7824 */ /* 0x001fe200078e00ff */
[----:B---3--:R-:W-:Y:S07]  /*37b50*/  HMMA.16816.F32 R4, R36, R12, R4 ;  /* 0x0000000c2404723c */ /* 0x008fee0000001804 */
[----:B------:R-:W-:-:S04]  /*37b60*/  LOP3.LUT R13, R57, 0x10, R56, 0x78, !PT ;  /* 0x00000010390d7812 */ /* 0x000fc800078e7838 */
[----:B------:R-:W-:Y:S02]  /*37b70*/  LOP3.LUT R13, R13, 0x800, R47, 0xf8, !PT ;  /* 0x000008000d0d7812 */ /* 0x000fe400078ef82f */
[----:B------:R-:W0:Y:S01]  /*37b80*/  LDSM.16.MT88.4 R44, [R61+UR4+0x1080] ;  /* 0x001080043d2c783b */ /* 0x000e220008004200 */
[----:B----4-:R-:W-:-:S15]  /*37b90*/  HMMA.16816.F32 R40, R36, R8, R40 ;  /* 0x000000082428723c */ /* 0x010fde0000001828 */
[----:B------:R-:W-:-:S08]  /*37ba0*/  NOP ;  /* 0x0000000000007918 */ /* 0x000fd00000000000 */
[----:B------:R-:W-:Y:S04]  /*37bb0*/  STL.64 [R1+0x450], R40 ;  /* 0x0004502801007387 */ /* 0x000fe80000100a00 */
[----:B------:R-:W-:Y:S04]  /*37bc0*/  STL.64 [R1+0x458], R42 ;  /* 0x0004582a01007387 */ /* 0x000fe80000100a00 */
[----:B------:R-:W-:Y:S04]  /*37bd0*/  STL.64 [R1+0x440], R4 ;  /* 0x0004400401007387 */ /* 0x000fe80000100a00 */
[----:B------:R2:W-:Y:S02]  /*37be0*/  STL.64 [R1+0x448], R6 ;  /* 0x0004480601007387 */ /* 0x0005e40000100a00 */
[----:B--2---:R-:W-:Y:S02]  /*37bf0*/  HMMA.16816.F32 R4, R16, R58, R48 ;  /* 0x0000003a1004723c */ /* 0x004fe40000001830 */
[----:B0-----:R-:W-:Y:S04]  /*37c00*/  STL.64 [R1+0x33c0], R46 ;  /* 0x0033c02e01007387 */ /* 0x001fe80000100a00 */
[----:B------:R-:W-:Y:S04]  /*37c10*/  STL.64 [R1+0x33b8], R44 ;  /* 0x0033b82c01007387 */ /* 0x000fe80000100a00 */
[----:B------:R-:W-:-:S13]  /*37c20*/  STL [R1+0x32c4], R61 ;  /* 0x0032c43d01007387 */ /* 0x000fda0000100800 */
[----:B------:R0:W-:Y:S01]  /*37c30*/  STL [R1+0x43c], R7 ;  /* 0x00043c0701007387 */ /* 0x0001e20000100800 */
[----:B------:R-:W-:Y:S02]  /*37c40*/  IMAD.MOV.U32 R24, RZ, RZ, R4 ;  /* 0x000000ffff187224 */ /* 0x000fe400078e0004 */
[----:B------:R-:W-:Y:S02]  /*37c50*/  IMAD.MOV.U32 R20, RZ, RZ, R5 ;  /* 0x000000ffff147224 */ /* 0x000fe400078e0005 */
[----:B------:R-:W-:Y:S02]  /*37c60*/  IMAD.MOV.U32 R21, RZ, RZ, R6 ;  /* 0x000000ffff157224 */ /* 0x000fe400078e0006 */
[----:B0-----:R-:W-:Y:S01]  /*37c70*/  HMMA.16816.F32 R4, R16, R34, R52 ;  /* 0x000000221004723c */ /* 0x001fe20000001834 */
[----:B------:R-:W-:Y:S04]  /*37c80*/  STL.64 [R1+0x3470], R26 ;  /* 0x0034701a01007387 */ /* 0x000fe80000100a00 */
[----:B------:R-:W-:Y:S04]  /*37c90*/  STL.64 [R1+0x3468], R24 ;  /* 0x0034681801007387 */ /* 0x000fe80000100a00 */
[----:B------:R-:W-:Y:S04]  /*37ca0*/  STL.64 [R1+0x3460], R22 ;  /* 0x0034601601007387 */ /* 0x000fe80000100a00 */
[----:B------:R-:W-:Y:S04]  /*37cb0*/  STL.64 [R1+0x3458], R20 ;  /* 0x0034581401007387 */ /* 0x000fe80000100a00 */
[----:B------:R-:W-:Y:S04]  /*37cc0*/  STL.64 [R1+0x3438], R58 ;  /* 0x0034383a01007387 */ /* 0x000fe80000100a00 */
[----:B------:R0:W-:Y:S04]  /*37cd0*/  STL.64 [R1+0x3430], R56 ;  /* 0x0034303801007387 */ /* 0x0001e80000100a00 */
[----:B------:R1:W-:Y:S04]  /*37ce0*/  STL.64 [R1+0x420], R4 ;  /* 0x0004200401007387 */ /* 0x0003e80000100a00 */
[----:B------:R2:W-:Y:S04]  /*37cf0*/  STL [R1+0x428], R6 ;  /* 0x0004280601007387 */ /* 0x0005e80000100800 */
[----:B------:R-:W-:Y:S04]  /*37d00*/  STL.64 [R1+0x3418], R34 ;  /* 0x0034182201007387 */ /* 0x000fe80000100a00 */
[----:B------:R-:W3:Y:S04]  /*37d10*/  LDL.LU R40, [R1+0x180] ;  /* 0x0001800001287983 */ /* 0x000ee80000300800 */
[----:B------:R-:W3:Y:S04]  /*37d20*/  LDL.LU R41, [R1+0x184] ;  /* 0x0001840001297983 */ /* 0x000ee80000300800 */
[----:B------:R-:W4:Y:S04]  /*37d30*/  LDL.LU R42, [R1+0x188] ;  /* 0x00018800012a7983 */ /* 0x000f280000300800 */
[----:B------:R-:W4:Y:S04]  /*37d40*/  LDL.LU R43, [R1+0x18c] ;  /* 0x00018c00012b7983 */ /* 0x000f280000300800 */
[----:B------:R-:W2:Y:S04]  /*37d50*/  LDL.LU R48, [R1+0x220] ;  /* 0x0002200001307983 */ /* 0x000ea80000300800 */
[----:B------:R-:W2:Y:S04]  /*37d60*/  LDL.LU R49, [R1+0x224] ;  /* 0x0002240001317983 */ /* 0x000ea80000300800 */
[----:B------:R-:W3:Y:S04]  /*37d70*/  LDL.LU R50, [R1+0x228] ;  /* 0x0002280001327983 */ /* 0x000ee80000300800 */
[----:B------:R-:W3:Y:S01]  /*37d80*/  LDL.LU R51, [R1+0x22c] ;  /* 0x00022c0001337983 */ /* 0x000ee20000300800 */
[----:B------:R-:W-:-:S02]  /*37d90*/  IMAD.MOV.U32 R61, RZ, RZ, R7 ;  /* 0x000000ffff3d7224 */ /* 0x000fc400078e0007 */
[----:B------:R-:W-:Y:S02]  /*37da0*/  IMAD.MOV.U32 R52, RZ, RZ, R11 ;  /* 0x000000ffff347224 */ /* 0x000fe400078e000b */
[----:B------:R-:W-:Y:S02]  /*37db0*/  IMAD.MOV.U32 R53, RZ, RZ, R10 ;  /* 0x000000ffff357224 */ /* 0x000fe400078e000a */
[----:B------:R-:W-:Y:S02]  /*37dc0*/  IMAD.MOV.U32 R54, RZ, RZ, R15 ;  /* 0x000000ffff367224 */ /* 0x000fe400078e000f */
[----:B------:R-:W-:Y:S02]  /*37dd0*/  IMAD.MOV.U32 R55, RZ, RZ, R14 ;  /* 0x000000ffff377224 */ /* 0x000fe400078e000e */
[----:B------:R-:W-:Y:S02]  /*37de0*/  IMAD.MOV.U32 R45, RZ, RZ, R60 ;  /* 0x000000ffff2d7224 */ /* 0x000fe400078e003c */
[----:B------:R-:W-:-:S02]  /*37df0*/  IMAD.MOV.U32 R46, RZ, RZ, R30 ;  /* 0x000000ffff2e7224 */ /* 0x000fc400078e001e */
[----:B------:R-:W-:Y:S01]  /*37e00*/  IMAD.MOV.U32 R47, RZ, RZ, R31 ;  /* 0x000000ffff2f7224 */ /* 0x000fe200078e001f */
[----:B---3--:R-:W-:Y:S04]  /*37e10*/  STL.64 [R1+0x3448], R50 ;  /* 0x0034483201007387 */ /* 0x008fe80000100a00 */
[----:B--2---:R2:W-:Y:S04]  /*37e20*/  STL.64 [R1+0x3440], R48 ;  /* 0x0034403001007387 */ /* 0x0045e80000100a00 */
[----:B0-----:R-:W3:Y:S04]  /*37e30*/  LDL.LU R56, [R1+0x250] ;  /* 0x0002500001387983 */ /* 0x001ee80000300800 */
[----:B------:R-:W3:Y:S04]  /*37e40*/  LDL.LU R57, [R1+0x254] ;  /* 0x0002540001397983 */ /* 0x000ee80000300800 */
[----:B------:R-:W3:Y:S04]  /*37e50*/  LDL.LU R58, [R1+0x258] ;  /* 0x00025800013a7983 */ /* 0x000ee80000300800 */
[----:B------:R-:W3:Y:S04]  /*37e60*/  LDL.LU R59, [R1+0x25c] ;  /* 0x00025c00013b7983 */ /* 0x000ee80000300800 */
        /* <DEDUP_REMOVED lines=12> */
[----:B--2---:R-:W2:Y:S04]  /*37f30*/  LDL.LU R48, [R1+0x260] ;  /* 0x0002600001307983 */ /* 0x004ea80000300800 */
[----:B------:R-:W2:Y:S04]  /*37f40*/  LDL.LU R49, [R1+0x264] ;  /* 0x0002640001317983 */ /* 0x000ea80000300800 */
[----:B------:R-:W2:Y:S04]  /*37f50*/  LDL.LU R50, [R1+0x268] ;  /* 0x0002680001327983 */ /* 0x000ea80000300800 */
[----:B------:R-:W2:Y:S04]  /*37f60*/  LDL.LU R51, [R1+0x26c] ;  /* 0x00026c0001337983 */ /* 0x000ea80000300800 */
[----:B------:R-:W2:Y:S04]  /*37f70*/  LDL.LU R32, [R1+0x1a0] ;  /* 0x0001a00001207983 */ /* 0x000ea80000300800 */
[----:B------:R-:W2:Y:S04]  /*37f80*/  LDL.LU R33, [R1+0x1a4] ;  /* 0x0001a40001217983 */ /* 0x000ea80000300800 */
[----:B------:R-:W2:Y:S04]  /*37f90*/  LDL.LU R34, [R1+0x1a8] ;  /* 0x0001a80001227983 */ /* 0x000ea80000300800 */
[----:B------:R-:W2:Y:S04]  /*37fa0*/  LDL.LU R35, [R1+0x1ac] ;  /* 0x0001ac0001237983 */ /* 0x000ea80000300800 */
[----:B----4-:R-:W-:Y:S04]  /*37fb0*/  STL.64 [R1+0x3410], R42 ;  /* 0x0034102a01007387 */ /* 0x010fe80000100a00 */
[----:B------:R0:W-:Y:S04]  /*37fc0*/  STL.64 [R1+0x3408], R40 ;  /* 0x0034082801007387 */ /* 0x0001e80000100a00 */
[----:B0-----:R-:W4:Y:S04]  /*37fd0*/  LDL.LU R40, [R1+0x190] ;  /* 0x0001900001287983 */ /* 0x001f280000300800 */
[----:B------:R-:W4:Y:S04]  /*37fe0*/  LDL.LU R41, [R1+0x194] ;  /* 0x0001940001297983 */ /* 0x000f280000300800 */
[----:B------:R-:W4:Y:S04]  /*37ff0*/  LDL.LU R42, [R1+0x198] ;  /* 0x00019800012a7983 */ /* 0x000f280000300800 */
[----:B------:R-:W4:Y:S04]  /*38000*/  LDL.LU R43, [R1+0x19c] ;  /* 0x00019c00012b7983 */ /* 0x000f280000300800 */
[----:B------:R-:W2:Y:S04]  /*38010*/  LDL.LU R11, [R1+0x34a0] ;  /* 0x0034a000010b7983 */ /* 0x000ea80000300800 */
[----:B------:R-:W4:Y:S04]  /*38020*/  LDL.LU R10, [R1+0x349c] ;  /* 0x00349c00010a7983 */ /* 0x000f280000300800 */
[----:B------:R-:W2:Y:S04]  /*38030*/  LDL.LU R15, [R1+0x3498] ;  /* 0x00349800010f7983 */ /* 0x000ea80000300800 */
[----:B------:R-:W4:Y:S04]  /*38040*/  LDL.LU R14, [R1+0x3494] ;  /* 0x00349400010e7983 */ /* 0x000f280000300800 */
[----:B------:R-:W2:Y:S04]  /*38050*/  LDL.LU R44, [R1+0x140] ;  /* 0x00014000012c7983 */ /* 0x000ea80000300800 */
[----:B------:R-:W2:Y:S04]  /*38060*/  LDL.LU R60, [R1+0x3490] ;  /* 0x00349000013c7983 */ /* 0x000ea80000300800 */
[----:B------:R-:W3:Y:S04]  /*38070*/  LDL.LU R30, [R1+0x348c] ;  /* 0x00348c00011e7983 */ /* 0x000ee80000300800 */
[----:B------:R-:W3:Y:S01]  /*38080*/  LDL.LU R31, [R1+0x3488] ;  /* 0x00348800011f7983 */ /* 0x000ee20000300800 */
[----:B------:R-:W-:-:S05]  /*38090*/  LOP3.LUT R13, R13, 0x40, RZ, 0x3c, !PT ;  /* 0x000000400d0d7812 */ /* 0x000fca00078e3cff */
[----:B------:R-:W0:Y:S04]  /*380a0*/  LDSM.16.MT88.4 R36, [R13+UR4+0x1000] ;  /* 0x001000040d24783b */ /* 0x000e280008004200 */
[----:B0-----:R-:W-:Y:S04]  /*380b0*/  STL.64 [R1+0x33a0], R38 ;  /* 0x0033a02601007387 */ /* 0x001fe80000100a00 */
[----:B------:R4:W-:Y:S01]  /*380c0*/  STL.64 [R1+0x3398], R36 ;  /* 0x0033982401007387 */ /* 0x0009e20000100a00 */
[----:B---3--:R-:W-:Y:S01]  /*380d0*/  HMMA.16816.F32 R24, R16, R30, R24 ;  /* 0x0000001e1018723c */ /* 0x008fe20000001818 */
[----:B----4-:R-:W-:-:S02]  /*380e0*/  IMAD.MOV.U32 R36, RZ, RZ, R14 ;  /* 0x000000ffff247224 */ /* 0x010fc400078e000e */
[----:B--2---:R-:W-:Y:S01]  /*380f0*/  IMAD.MOV.U32 R37, RZ, RZ, R15 ;  /* 0x000000ffff257224 */ /* 0x004fe200078e000f */
[----:B------:R-:W2:Y:S04]  /*38100*/  LDL.LU R14, [R1+0x3484] ;  /* 0x00348400010e7983 */ /* 0x000ea80000300800 */
[----:B------:R-:W2:Y:S01]  /*38110*/  LDL.LU R15, [R1+0x3480] ;  /* 0x00348000010f7983 */ /* 0x000ea20000300800 */
[----:B------:R-:W-:Y:S02]  /*38120*/  IMAD.MOV.U32 R38, RZ, RZ, R10 ;  /* 0x000000ffff267224 */ /* 0x000fe400078e000a */
[----:B------:R-:W-:Y:S01]  /*38130*/  IMAD.MOV.U32 R39, RZ, RZ, R11 ;  /* 0x000000ffff277224 */ /* 0x000fe200078e000b */
[----:B------:R-:W3:Y:S04]  /*38140*/  LDL.LU R10, [R1+0x347c] ;  /* 0x00347c00010a7983 */ /* 0x000ee80000300800 */
[----:B------:R-:W3:Y:S07]  /*38150*/  LDL.LU R11, [R1+0x3478] ;  /* 0x00347800010b7983 */ /* 0x000eee0000300800 */
[----:B------:R0:W-:Y:S01]  /*38160*/  STL.64 [R1+0x410], R24 ;  /* 0x0004101801007387 */ /* 0x0001e20000100a00 */
[----:B------:R-:W-:-:S02]  /*38170*/  IMAD.MOV.U32 R9, RZ, RZ, R26 ;  /* 0x000000ffff097224 */ /* 0x000fc400078e001a */
[----:B------:R-:W-:Y:S02]  /*38180*/  IMAD.MOV.U32 R8, RZ, RZ, R27 ;  /* 0x000000ffff087224 */ /* 0x000fe400078e001b */
[----:B------:R-:W4:Y:S04]  /*38190*/  LDL.LU.64 R26, [R1+0x3470] ;  /* 0x00347000011a7983 */ /* 0x000f280000300a00 */
[----:B0-----:R-:W2:Y:S01]  /*381a0*/  LDL.LU.64 R24, [R1+0x3468] ;  /* 0x0034680001187983 */ /* 0x001ea20000300a00 */
[----:B----4-:R-:W-:-:S15]  /*381b0*/  HMMA.16816.F32 R20, R16, R26, R20 ;  /* 0x0000001a1014723c */ /* 0x010fde0000001814 */
[----:B------:R-:W-:-:S08]  /*381c0*/  NOP ;  /* 0x0000000000007918 */ /* 0x000fd00000000000 */
[----:B------:R-:W-:Y:S04]  /*381d0*/  STL.64 [R1+0x400], R20 ;  /* 0x0004001401007387 */ /* 0x000fe80000100a00 */
[----:B------:R0:W-:Y:S04]  /*381e0*/  STL.64 [R1+0x408], R22 ;  /* 0x0004081601007387 */ /* 0x0001e80000100a00 */
[----:B0-----:R-:W4:Y:S04]  /*381f0*/  LDL.LU.64 R22, [R1+0x3460] ;  /* 0x0034600001167983 */ /* 0x001f280000300a00 */
[----:B------:R-:W2:Y:S01]  /*38200*/  LDL.LU.64 R20, [R1+0x3458] ;  /* 0x0034580001147983 */ /* 0x000ea20000300a00 */
[----:B----4-:R-:W-:-:S15]  /*38210*/  HMMA.16816.F32 R4, R16, R22, R4 ;  /* 0x000000161004723c */ /* 0x010fde0000001804 */
[----:B------:R-:W-:-:S08]  /*38220*/  NOP ;  /* 0x0000000000007918 */ /* 0x000fd00000000000 */
[----:B------:R-:W-:Y:S04]  /*38230*/  STL.64 [R1+0x5f0], R4 ;  /* 0x0005f00401007387 */ /* 0x000fe80000100a00 */
[----:B------:R0:W-:Y:S04]  /*38240*/  STL.64 [R1+0x5f8], R6 ;  /* 0x0005f80601007387 */ /* 0x0001e80000100a00 */
[----:B0-----:R-:W4:Y:S02]  /*38250*/  LDL.LU.64 R6, [R1+0x3450] ;  /* 0x0034500001067983 */ /* 0x001f240000300a00 */
[----:B----4-:R-:W-:-:S15]  /*38260*/  HMMA.16816.F32 R48, R16, R6, R48 ;  /* 0x000000061030723c */ /* 0x010fde0000001830 */
[----:B------:R-:W-:-:S08]  /*38270*/  NOP ;  /* 0x0000000000007918 */ /* 0x000fd00000000000 */
[----:B------:R-:W-:Y:S04]  /*38280*/  STL.64 [R1+0x5e0], R48 ;  /* 0x0005e03001007387 */ /* 0x000fe80000100a00 */
[----:B------:R0:W-:Y:S04]  /*38290*/  STL.64 [R1+0x5e8], R50 ;  /* 0x0005e83201007387 */ /* 0x0001e80000100a00 */
[----:B0-----:R-:W2:Y:S04]  /*382a0*/  LDL.LU.64 R50, [R1+0x3448] ;  /* 0x0034480001327983 */ /* 0x001ea80000300a00 */
[----:B------:R-:W2:Y:S01]  /*382b0*/  LDL.LU.64 R48, [R1+0x3440] ;  /* 0x0034400001307983 */ /* 0x000ea20000300a00 */
[----:B---3--:R-:W-:-:S15]  /*382c0*/  HMMA.16816.F32 R56, R16, R10, R56 ;  /* 0x0000000a1038723c */ /* 0x008fde0000001838 */
[----:B------:R-:W-:-:S08]  /*382d0*/  NOP ;  /* 0x0000000000007918 */ /* 0x000fd00000000000 */
[----:B------:R-:W-:Y:S04]  /*382e0*/  STL.64 [R1+0x5d0], R56 ;  /* 0x0005d03801007387 */ /* 0x000fe80000100a00 */
[----:B------:R0:W-:Y:S04]  /*382f0*/  STL.64 [R1+0x5d8], R58 ;  /* 0x0005d83a01007387 */ /* 0x0001e80000100a00 */
[----:B0-----:R-:W3:Y:S04]  /*38300*/  LDL.LU.64 R58, [R1+0x3438] ;  /* 0x00343800013a7983 */ /* 0x001ee80000300a00 */
[----:B------:R-:W4:Y:S01]  /*38310*/  LDL.LU.64 R56, [R1+0x3430] ;  /* 0x0034300001387983 */ /* 0x000f220000300a00 */
[----:B--2---:R-:W-:Y:S03]  /*38320*/  HMMA.16816.F32 R16, R16, R14, R48 ;  /* 0x0000000e1010723c */ /* 0x004fe60000001830 */
[----:B------:R-:W3:Y:S04]  /*38330*/  LDL.LU.64 R50, [R1+0x3428] ;  /* 0x0034280001327983 */ /* 0x000ee80000300a00 */
[----:B------:R-:W3:-:S15]  /*38340*/  LDL.LU.64 R48, [R1+0x3420] ;  /* 0x0034200001307983 */ /* 0x000ede0000300a00 */
[----:B------:R-:W-:-:S01]  /*38350*/  NOP ;  /* 0x0000000000007918 */ /* 0x000fc20000000000 */
[----:B------:R0:W-:Y:S01]  /*38360*/  STL.64 [R1+0x3f0], R16 ;  /* 0x0003f01001007387 */ /* 0x0001e20000100a00 */
[----:B------:R-:W-:-:S03]  /*38370*/  IMAD.MOV.U32 R5, RZ, RZ, R18 ;  /* 0x000000ffff057224 */ /* 0x000fc600078e0012 */
[----:B0-----:R-:W2:Y:S04]  /*38380*/  LDL.LU R16, [R1+0x160] ;  /* 0x0001600001107983 */ /* 0x001ea80000300800 */
[----:B------:R-:W2:Y:S04]  /*38390*/  LDL.LU R17, [R1+0x164] ;  /* 0x0001640001117983 */ /* 0x000ea80000300800 */
[----:B------:R-:W2:Y:S01]  /*383a0*/  LDL.LU R18, [R1+0x168] ;  /* 0x0001680001127983 */ /* 0x000ea20000300800 */
[----:B---3--:R-:W-:-:S15]  /*383b0*/  HMMA.16816.F32 R32, R48, R58, R32 ;  /* 0x0000003a3020723c */ /* 0x008fde0000001820 */
[----:B------:R-:W-:-:S08]  /*383c0*/  NOP ;  /* 0x0000000000007918 */ /* 0x000fd00000000000 */
[----:B------:R-:W-:Y:S04]  /*383d0*/  STL.64 [R1+0x3d0], R32 ;  /* 0x0003d02001007387 */ /* 0x000fe80000100a00 */
[----:B------:R0:W-:Y:S04]  /*383e0*/  STL.64 [R1+0x3d8], R34 ;  /* 0x0003d82201007387 */ /* 0x0001e80000100a00 */
[----:B0-----:R-:W3:Y:S02]  /*383f0*/  LDL.LU.64 R34, [R1+0x3418] ;  /* 0x0034180001227983 */ /* 0x001ee40000300a00 */
[----:B---3--:R-:W-:-:S15]  /*38400*/  HMMA.16816.F32 R40, R48, R34, R40 ;  /* 0x000000223028723c */ /* 0x008fde0000001828 */
[----:B------:R-:W-:-:S08]  /*38410*/  NOP ;  /* 0x0000000000007918 */ /* 0x000fd00000000000 */
[----:B------:R0:W-:Y:S01]  /*38420*/  STL.64 [R1+0x298], R42 ;  /* 0x0002982a01007387 */ /* 0x0001e20000100a00 */
[----:B------:R-:W-:Y:S02]  /*38430*/  IMAD.MOV.U32 R32, RZ, RZ, R40 ;  /* 0x000000ffff207224 */ /* 0x000fe400078e0028 */
[----:B------:R-:W-:Y:S01]  /*38440*/  IMAD.MOV.U32 R33, RZ, RZ, R41 ;  /* 0x000000ffff217224 */ /* 0x000fe200078e0029 */
[----:B0-----:R-:W3:Y:S04]  /*38450*/  LDL.LU.64 R42, [R1+0x3410] ;  /* 0x00341000012a7983 */ /* 0x001ee80000300a00 */
[----:B------:R-:W3:Y:S01]  /*38460*/  LDL.LU.64 R40, [R1+0x3408] ;  /* 0x0034080001287983 */ /* 0x000ee20000300a00 */
[----:B------:R-:W-:Y:S02]  /*38470*/  IMAD.MOV.U32 R4, RZ, RZ, R19 ;  /* 0x000000ffff047224 */ /* 0x000fe400078e0013 */
[----:B------:R-:W-:Y:S01]  /*38480*/  IMAD.MOV.U32 R19, RZ, RZ, R60 ;  /* 0x000000ffff137224 */ /* 0x000fe200078e003c */
[----:B---3--:R-:W-:-:S15]  /*38490*/  HMMA.16816.F32 R40, R48, R30, R40 ;  /* 0x0000001e3028723c */ /* 0x008fde0000001828 */
[----:B------:R-:W-:-:S08]  /*384a0*/  NOP ;  /* 0x0000000000007918 */ /* 0x000fd00000000000 */
[----:B------:R0:W-:Y:S01]  /*384b0*/  STL [R1+0x258], R42 ;  /* 0x0002582a01007387 */ /* 0x0001e20000100800 */
[----:B------:R-:W-:Y:S02]  /*384c0*/  IMAD.MOV.U32 R28, RZ, RZ, R40 ;  /* 0x000000ffff1c7224 */ /* 0x000fe400078e0028 */
[----:B------:R-:W-:Y:S02]  /*384d0*/  IMAD.MOV.U32 R29, RZ, RZ, R41 ;  /* 0x000000ffff1d7224 */ /* 0x000fe400078e0029 */
[----:B------:R-:W-:Y:S02]  /*384e0*/  IMAD.MOV.U32 R60, RZ, RZ, R43 ;  /* 0x000000ffff3c7224 */ /* 0x000fe400078e002b */
[----:B0-----:R-:W3:Y:S04]  /*384f0*/  LDL.LU.64 R42, [R1+0x3400] ;  /* 0x00340000012a7983 */ /* 0x001ee80000300a00 */
[----:B------:R-:W3:Y:S04]  /*38500*/  LDL.LU.64 R40, [R1+0x33f8] ;  /* 0x0033f80001287983 */ /* 0x000ee80000300a00 */
[----:B------:R-:W-:Y:S04]  /*38510*/  STL.64 [R1+0x33f0], R30 ;  /* 0x0033f01e01007387 */ /* 0x000fe80000100a00 */
[----:B------:R0:W-:Y:S04]  /*38520*/  STL.64 [R1+0x33e8], R28 ;  /* 0x0033e81c01007387 */ /* 0x0001e80000100a00 */
[----:B0-----:R-:W4:Y:S04]  /*38530*/  LDL.LU R28, [R1+0x170] ;  /* 0x00017000011c7983 */ /* 0x001f280000300800 */
[----:B------:R-:W4:Y:S04]  /*38540*/  LDL.LU R29, [R1+0x174] ;  /* 0x00017400011d7983 */ /* 0x000f280000300800 */
[----:B------:R-:W4:Y:S04]  /*38550*/  LDL.LU R30, [R1+0x178] ;  /* 0x00017800011e7983 */ /* 0x000f280000300800 */
[----:B------:R-:W4:Y:S01]  /*38560*/  LDL.LU R31, [R1+0x17c] ;  /* 0x00017c00011f7983 */ /* 0x000f220000300800 */
[C---:B--2---:R-:W-:Y:S03]  /*38570*/  HMMA.16816.F32 R16, R48.reuse, R22, R16 ;  /* 0x000000163010723c */ /* 0x044fe60000001810 */
[----:B------:R-:W-:Y:S04]  /*38580*/  STL.64 [R1+0x33e0], R26 ;  /* 0x0033e01a01007387 */ /* 0x000fe80000100a00 */
[----:B------:R0:W-:Y:S01]  /*38590*/  STL.64 [R1+0x33d8], R24 ;  /* 0x0033d81801007387 */ /* 0x0001e20000100a00 */
[C---:B----4-:R-:W-:Y:S06]  /*385a0*/  HMMA.16816.F32 R28, R48.reuse, R26, R28 ;  /* 0x0000001a301c723c */ /* 0x050fec000000181c */
[----:B0-----:R-:W-:-:S15]  /*385b0*/  HMMA.16816.F32 R24, R48, R6, R36 ;  /* 0x000000063018723c */ /* 0x001fde0000001824 */
[----:B------:R-:W-:-:S02]  /*385c0*/  NOP ;  /* 0x0000000000007918 */ /* 0x000fc40000000000 */
[----:B------:R-:W-:Y:S04]  /*385d0*/  STL.64 [R1+0x230], R28 ;  /* 0x0002301c01007387 */ /* 0x000fe80000100a00 */
[----:B------:R-:W-:Y:S04]  /*385e0*/  STL.64 [R1+0x238], R30 ;  /* 0x0002381e01007387 */ /* 0x000fe80000100a00 */
[----:B------:R-:W-:Y:S04]  /*385f0*/  STL.64 [R1+0x33d0], R22 ;  /* 0x0033d01601007387 */ /* 0x000fe80000100a00 */
[----:B------:R0:W-:Y:S04]  /*38600*/  STL.64 [R1+0x33c8], R20 ;  /* 0x0033c81401007387 */ /* 0x0001e80000100a00 */
[----:B------:R-:W-:Y:S04]  /*38610*/  STL.64 [R1+0x240], R16 ;  /* 0x0002401001007387 */ /* 0x000fe80000100a00 */
[----:B------:R1:W-:Y:S01]  /*38620*/  STL.64 [R1+0x248], R18 ;  /* 0x0002481201007387 */ /* 0x0003e20000100a00 */
[C---:B0-----:R-:W-:Y:S06]  /*38630*/  HMMA.16816.F32 R20, R48.reuse, R10, R44 ;  /* 0x0000000a3014723c */ /* 0x041fec000000182c */
[----:B-1----:R-:W-:Y:S01]  /*38640*/  HMMA.16816.F32 R16, R48, R14, R52 ;  /* 0x0000000e3010723c */ /* 0x002fe20000001834 */
[----:B------:R-:W-:Y:S04]  /*38650*/  STL.64 [R1+0x4e0], R24 ;  /* 0x0004e01801007387 */ /* 0x000fe80000100a00 */
[----:B------:R-:W-:Y:S04]  /*38660*/  STL.64 [R1+0x4e8], R26 ;  /* 0x0004e81a01007387 */ /* 0x000fe80000100a00 */
[----:B------:R-:W3:Y:S08]  /*38670*/  LDL.LU R36, [R1+0x210] ;  /* 0x0002100001247983 */ /* 0x000ef00000300800 */
[----:B------:R0:W-:Y:S04]  /*38680*/  STL.64 [R1+0x4d0], R20 ;  /* 0x0004d01401007387 */ /* 0x0001e80000100a00 */
[----:B------:R1:W-:Y:S04]  /*38690*/  STL.64 [R1+0x4d8], R22 ;  /* 0x0004d81601007387 */ /* 0x0003e80000100a00 */
[----:B------:R-:W-:Y:S04]  /*386a0*/  STL.64 [R1+0x280], R16 ;  /* 0x0002801001007387 */ /* 0x000fe80000100a00 */
[----:B------:R-:W-:Y:S04]  /*386b0*/  STL.64 [R1+0x288], R18 ;  /* 0x0002881201007387 */ /* 0x000fe80000100a00 */
[----:B------:R-:W3:Y:S04]  /*386c0*/  LDL.LU R37, [R1+0x214] ;  /* 0x0002140001257983 */ /* 0x000ee80000300800 */
[----:B------:R-:W3:Y:S04]  /*386d0*/  LDL.LU R38, [R1+0x218] ;  /* 0x0002180001267983 */ /* 0x000ee80000300800 */
[----:B------:R-:W3:Y:S04]  /*386e0*/  LDL.LU R39, [R1+0x21c] ;  /* 0x00021c0001277983 */ /* 0x000ee80000300800 */
[----:B------:R-:W2:Y:S04]  /*386f0*/  LDSM.16.MT88.4 R16, [R13+UR4+0x1080] ;  /* 0x001080040d10783b */ /* 0x000ea80008004200 */
[----:B0-----:R-:W4:Y:S04]  /*38700*/  LDL.LU R20, [R1+0x1e0] ;  /* 0x0001e00001147983 */ /* 0x001f280000300800 */
[----:B------:R-:W4:Y:S04]  /*38710*/  LDL.LU R21, [R1+0x1e4] ;  /* 0x0001e40001157983 */ /* 0x000f280000300800 */
[----:B-1----:R-:W4:Y:S04]  /*38720*/  LDL.LU R22, [R1+0x1e8] ;  /* 0x0001e80001167983 */ /* 0x002f280000300800 */
        /* <DEDUP_REMOVED lines=21> */
[----:B--2---:R-:W-:Y:S04]  /*38880*/  STL.64 [R1+0x3340], R18 ;  /* 0x0033401201007387 */ /* 0x004fe80000100a00 */
[----:B------:R0:W-:Y:S04]  /*38890*/  STL.64 [R1+0x3338], R16 ;  /* 0x0033381001007387 */ /* 0x0001e80000100a00 */
[----:B0-----:R-:W2:Y:S04]  /*388a0*/  LDL.LU R16, [R1+0x1d0] ;  /* 0x0001d00001107983 */ /* 0x001ea80000300800 */
[----:B------:R-:W2:Y:S04]  /*388b0*/  LDL.LU R17, [R1+0x1d4] ;  /* 0x0001d40001117983 */ /* 0x000ea80000300800 */
[----:B------:R-:W2:Y:S04]  /*388c0*/  LDL.LU R18, [R1+0x1d8] ;  /* 0x0001d80001127983 */ /* 0x000ea80000300800 */
[----:B------:R-:W2:Y:S01]  /*388d0*/  LDL.LU R19, [R1+0x1dc] ;  /* 0x0001dc0001137983 */ /* 0x000ea20000300800 */
[----:B---3--:R-:W-:-:S15]  /*388e0*/  HMMA.16816.F32 R36, R40, R58, R36 ;  /* 0x0000003a2824723c */ /* 0x008fde0000001824 */
[----:B------:R-:W-:-:S08]  /*388f0*/  NOP ;  /* 0x0000000000007918 */ /* 0x000fd00000000000 */
[----:B------:R0:W-:Y:S04]  /*38900*/  STL.64 [R1+0x5c0], R36 ;  /* 0x0005c02401007387 */ /* 0x0001e80000100a00 */
[----:B------:R1:W-:Y:S04]  /*38910*/  STL.64 [R1+0x5c8], R38 ;  /* 0x0005c82601007387 */ /* 0x0003e80000100a00 */
[----:B0-----:R-:W3:Y:S04]  /*38920*/  LDL.LU R36, [R1+0xe0] ;  /* 0x0000e00001247983 */ /* 0x001ee80000300800 */
[----:B------:R-:W3:Y:S04]  /*38930*/  LDL.LU R37, [R1+0xe4] ;  /* 0x0000e40001257983 */ /* 0x000ee80000300800 */
[----:B-1----:R-:W2:Y:S04]  /*38940*/  LDL.LU R38, [R1+0xe8] ;  /* 0x0000e80001267983 */ /* 0x002ea80000300800 */
[----:B------:R-:W2:Y:S01]  /*38950*/  LDL.LU R39, [R1+0xec] ;  /* 0x0000ec0001277983 */ /* 0x000ea20000300800 */
[C---:B----4-:R-:W-:Y:S03]  /*38960*/  HMMA.16816.F32 R28, R40.reuse, R34, R28 ;  /* 0x00000022281c723c */ /* 0x050fe6000000181c */
[----:B--2---:R-:W-:Y:S04]  /*38970*/  STL.64 [R1+0x33b0], R38 ;  /* 0x0033b02601007387 */ /* 0x004fe80000100a00 */
[----:B---3--:R0:W-:Y:S04]  /*38980*/  STL.64 [R1+0x33a8], R36 ;  /* 0x0033a82401007387 */ /* 0x0081e80000100a00 */
[----:B0-----:R-:W2:Y:S04]  /*38990*/  LDL.LU R36, [R1+0xf0] ;  /* 0x0000f00001247983 */ /* 0x001ea80000300800 */
[----:B------:R-:W2:Y:S04]  /*389a0*/  LDL.LU R37, [R1+0xf4] ;  /* 0x0000f40001257983 */ /* 0x000ea80000300800 */
[----:B------:R-:W2:Y:S04]  /*389b0*/  LDL.LU R38, [R1+0xf8] ;  /* 0x0000f80001267983 */ /* 0x000ea80000300800 */
[----:B------:R-:W2:Y:S04]  /*389c0*/  LDL.LU R39, [R1+0xfc] ;  /* 0x0000fc0001277983 */ /* 0x000ea80000300800 */
[----:B------:R-:W-:Y:S04]  /*389d0*/  STL.64 [R1+0x5b0], R28 ;  /* 0x0005b01c01007387 */ /* 0x000fe80000100a00 */
[----:B------:R0:W-:Y:S04]  /*389e0*/  STL.64 [R1+0x5b8], R30 ;  /* 0x0005b81e01007387 */ /* 0x0001e80000100a00 */
[----:B0-----:R-:W3:Y:S04]  /*389f0*/  LDL.LU.64 R30, [R1+0x33f0] ;  /* 0x0033f000011e7983 */ /* 0x001ee80000300a00 */
[----:B------:R-:W4:Y:S01]  /*38a00*/  LDL.LU.64 R28, [R1+0x33e8] ;  /* 0x0033e800011c7983 */ /* 0x000f220000300a00 */
[----:B---3--:R-:W-:-:S15]  /*38a10*/  HMMA.16816.F32 R24, R40, R30, R24 ;  /* 0x0000001e2818723c */ /* 0x008fde0000001818 */
[----:B------:R-:W-:-:S08]  /*38a20*/  NOP ;  /* 0x0000000000007918 */ /* 0x000fd00000000000 */
        /* <DEDUP_REMOVED lines=8> */
[----:B0-----:R-:W3:Y:S01]  /*38ab0*/  LDL.LU.64 R22, [R1+0x33d0] ;  /* 0x0033d00001167983 */ /* 0x001ee20000300a00 */
[C---:B------:R-:W-:Y:S06]  /*38ac0*/  HMMA.16816.F32 R48, R40.reuse, R6, R48 ;  /* 0x000000062830723c */ /* 0x040fec0000001830 */
[C---:B------:R-:W-:Y:S01]  /*38ad0*/  HMMA.16816.F32 R52, R40.reuse, R10, R52 ;  /* 0x0000000a2834723c */ /* 0x040fe20000001834 */
[----:B------:R-:W4:Y:S05]  /*38ae0*/  LDL.LU.64 R20, [R1+0x33c8] ;  /* 0x0033c80001147983 */ /* 0x000f2a0000300a00 */
[C---:B---3--:R-:W-:Y:S06]  /*38af0*/  HMMA.16816.F32 R16, R40.reuse, R22, R16 ;  /* 0x000000162810723c */ /* 0x048fec0000001810 */
[----:B------:R-:W-:-:S15]  /*38b00*/  HMMA.16816.F32 R40, R40, R14, R44 ;  /* 0x0000000e2828723c */ /* 0x000fde000000182c */
[----:B------:R-:W-:-:S02]  /*38b10*/  NOP ;  /* 0x0000000000007918 */ /* 0x000fc40000000000 */
[----:B------:R0:W-:Y:S04]  /*38b20*/  STL.64 [R1+0x580], R16 ;  /* 0x0005801001007387 */ /* 0x0001e80000100a00 */
[----:B------:R1:W-:Y:S04]  /*38b30*/  STL.64 [R1+0x588], R18 ;  /* 0x0005881201007387 */ /* 0x0003e80000100a00 */
[----:B0-----:R-:W3:Y:S04]  /*38b40*/  LDL.LU R16, [R1+0xc0] ;  /* 0x0000c00001107983 */ /* 0x001ee80000300800 */
[----:B------:R0:W-:Y:S04]  /*38b50*/  STL.64 [R1+0x570], R48 ;  /* 0x0005703001007387 */ /* 0x0001e80000100a00 */
[----:B------:R2:W-:Y:S04]  /*38b60*/  STL.64 [R1+0x578], R50 ;  /* 0x0005783201007387 */ /* 0x0005e80000100a00 */
[----:B------:R-:W3:Y:S04]  /*38b70*/  LDL.LU R17, [R1+0xc4] ;  /* 0x0000c40001117983 */ /* 0x000ee80000300800 */
[----:B-1----:R-:W3:Y:S04]  /*38b80*/  LDL.LU R18, [R1+0xc8] ;  /* 0x0000c80001127983 */ /* 0x002ee80000300800 */
[----:B------:R-:W3:Y:S04]  /*38b90*/  LDL.LU R19, [R1+0xcc] ;  /* 0x0000cc0001137983 */ /* 0x000ee80000300800 */
[----:B0-----:R-:W4:Y:S04]  /*38ba0*/  LDL.LU R48, [R1+0xb0] ;  /* 0x0000b00001307983 */ /* 0x001f280000300800 */
[----:B------:R-:W4:Y:S04]  /*38bb0*/  LDL.LU R49, [R1+0xb4] ;  /* 0x0000b40001317983 */ /* 0x000f280000300800 */
[----:B--2---:R-:W2:Y:S04]  /*38bc0*/  LDL.LU R50, [R1+0xb8] ;  /* 0x0000b80001327983 */ /* 0x004ea80000300800 */
[----:B------:R-:W2:Y:S04]  /*38bd0*/  LDL.LU R51, [R1+0xbc] ;  /* 0x0000bc0001337983 */ /* 0x000ea80000300800 */
[----:B------:R0:W-:Y:S04]  /*38be0*/  STL.64 [R1+0x560], R52 ;  /* 0x0005603401007387 */ /* 0x0001e80000100a00 */
[----:B------:R1:W-:Y:S04]  /*38bf0*/  STL.64 [R1+0x568], R54 ;  /* 0x0005683601007387 */ /* 0x0003e80000100a00 */
[----:B0-----:R-:W2:Y:S04]  /*38c00*/  LDL.LU R52, [R1+0xa0] ;  /* 0x0000a00001347983 */ /* 0x001ea80000300800 */
[----:B------:R-:W3:Y:S04]  /*38c10*/  LDL.LU.64 R46, [R1+0x33c0] ;  /* 0x0033c000012e7983 */ /* 0x000ee80000300a00 */
[----:B------:R-:W3:Y:S01]  /*38c20*/  LDL.LU.64 R44, [R1+0x33b8] ;  /* 0x0033b800012c7983 */ /* 0x000ee20000300a00 */
[----:B-1----:R-:W-:-:S02]  /*38c30*/  IMAD.MOV.U32 R55, RZ, RZ, R0 ;  /* 0x000000ffff377224 */ /* 0x002fc400078e0000 */
[----:B------:R-:W-:Y:S02]  /*38c40*/  IMAD.MOV.U32 R53, RZ, RZ, R3 ;  /* 0x000000ffff357224 */ /* 0x000fe400078e0003 */
[----:B------:R-:W-:Y:S01]  /*38c50*/  IMAD.MOV.U32 R54, RZ, RZ, R2 ;  /* 0x000000ffff367224 */ /* 0x000fe200078e0002 */
[----:B------:R0:W-:Y:S01]  /*38c60*/  STL [R1+0x3e0], R40 ;  /* 0x0003e02801007387 */ /* 0x0001e20000100800 */
[----:B------:R-:W-:Y:S02]  /*38c70*/  IMAD.MOV.U32 R0, RZ, RZ, R43 ;  /* 0x000000ffff007224 */ /* 0x000fe400078e002b */
[----:B------:R-:W-:Y:S02]  /*38c80*/  IMAD.MOV.U32 R3, RZ, RZ, R41 ;  /* 0x000000ffff037224 */ /* 0x000fe400078e0029 */
[----:B------:R-:W-:Y:S01]  /*38c90*/  IMAD.MOV.U32 R2, RZ, RZ, R42 ;  /* 0x000000ffff027224 */ /* 0x000fe200078e002a */
[----:B0-----:R-:W4:Y:S04]  /*38ca0*/  LDL.LU R40, [R1+0xd0] ;  /* 0x0000d00001287983 */ /* 0x001f280000300800 */
[----:B------:R-:W4:Y:S04]  /*38cb0*/  LDL.LU R41, [R1+0xd4] ;  /* 0x0000d40001297983 */ /* 0x000f280000300800 */
[----:B------:R-:W4:Y:S04]  /*38cc0*/  LDL.LU R42, [R1+0xd8] ;  /* 0x0000d800012a7983 */ /* 0x000f280000300800 */
[----:B------:R-:W4:Y:S04]  /*38cd0*/  LDL.LU R43, [R1+0xdc] ;  /* 0x0000dc00012b7983 */ /* 0x000f280000300800 */
[----:B------:R-:W-:Y:S04]  /*38ce0*/  STL [R1+0x3248], R0 ;  /* 0x0032480001007387 */ /* 0x000fe80000100800 */
[----:B------:R-:W-:Y:S04]  /*38cf0*/  STL [R1+0x3244], R2 ;  /* 0x0032440201007387 */ /* 0x000fe80000100800 */
[----:B------:R-:W-:Y:S01]  /*38d00*/  STL [R1+0x3240], R3 ;  /* 0x0032400301007387 */ /* 0x000fe20000100800 */
[----:B---3--:R-:W-:-:S15]  /*38d10*/  HMMA.16816.F32 R36, R44, R58, R36 ;  /* 0x0000003a2c24723c */ /* 0x008fde0000001824 */
[----:B------:R-:W-:-:S08]  /*38d20*/  NOP ;  /* 0x0000000000007918 */ /* 0x000fd00000000000 */
[----:B------:R-:W-:Y:S04]  /*38d30*/  STL.64 [R1+0x4c0], R36 ;  /* 0x0004c02401007387 */ /* 0x000fe80000100a00 */
[----:B------:R0:W-:Y:S04]  /*38d40*/  STL.64 [R1+0x4c8], R38 ;  /* 0x0004c82601007387 */ /* 0x0001e80000100a00 */
[----:B0-----:R-:W3:Y:S04]  /*38d50*/  LDL.LU.64 R38, [R1+0x33b0] ;  /* 0x0033b00001267983 */ /* 0x001ee80000300a00 */
[----:B------:R-:W3:Y:S01]  /*38d60*/  LDL.LU.64 R36, [R1+0x33a8] ;  /* 0x0033a80001247983 */ /* 0x000ee20000300a00 */
[C---:B------:R-:W-:Y:S06]  /*38d70*/  HMMA.16816.F32 R16, R44.reuse, R26, R16 ;  /* 0x0000001a2c10723c */ /* 0x040fec0000001810 */
[----:B---3--:R-:W-:-:S15]  /*38d80*/  HMMA.16816.F32 R36, R44, R34, R36 ;  /* 0x000000222c24723c */ /* 0x008fde0000001824 */
[----:B------:R-:W-:-:S09]  /*38d90*/  NOP ;  /* 0x0000000000007918 */ /* 0x000fd20000000000 */
[----:B------:R-:W-:Y:S02]  /*38da0*/  IMAD.MOV.U32 R3, RZ, RZ, R38 ;  /* 0x000000ffff037224 */ /* 0x000fe400078e0026 */
[----:B------:R-:W-:Y:S02]  /*38db0*/  IMAD.MOV.U32 R12, RZ, RZ, R39 ;  /* 0x000000ffff0c7224 */ /* 0x000fe400078e0027 */
[----:B------:R-:W-:Y:S02]  /*38dc0*/  IMAD.MOV.U32 R0, RZ, RZ, R36 ;  /* 0x000000ffff007224 */ /* 0x000fe400078e0024 */
[----:B------:R-:W-:Y:S01]  /*38dd0*/  IMAD.MOV.U32 R2, RZ, RZ, R37 ;  /* 0x000000ffff027224 */ /* 0x000fe200078e0025 */
[----:B------:R-:W3:Y:S04]  /*38de0*/  LDL.LU.64 R38, [R1+0x33a0] ;  /* 0x0033a00001267983 */ /* 0x000ee80000300a00 */
[----:B------:R-:W3:Y:S04]  /*38df0*/  LDL.LU.64 R36, [R1+0x3398] ;  /* 0x0033980001247983 */ /* 0x000ee80000300a00 */
[----:B------:R-:W-:Y:S04]  /*38e00*/  STL.64 [R1+0x3380], R34 ;  /* 0x0033802201007387 */ /* 0x000fe80000100a00 */
[----:B------:R4:W-:Y:S02]  /*38e10*/  STL.64 [R1+0x3378], R32 ;  /* 0x0033782001007387 */ /* 0x0009e40000100a00 */
[----:B----4-:R-:W-:Y:S02]  /*38e20*/  HMMA.16816.F32 R32, R44, R30, R40 ;  /* 0x0000001e2c20723c */ /* 0x010fe40000001828 */
[----:B------:R0:W-:Y:S04]  /*38e30*/  STL [R1+0x3258], R0 ;  /* 0x0032580001007387 */ /* 0x0001e80000100800 */
[----:B------:R-:W-:Y:S04]  /*38e40*/  STL [R1+0x3254], R2 ;  /* 0x0032540201007387 */ /* 0x000fe80000100800 */
[----:B------:R-:W-:Y:S04]  /*38e50*/  STL [R1+0x3250], R3 ;  /* 0x0032500301007387 */ /* 0x000fe80000100800 */
[----:B------:R-:W-:Y:S04]  /*38e60*/  STL [R1+0x324c], R12 ;  /* 0x00324c0c01007387 */ /* 0x000fe80000100800 */
[----:B------:R-:W-:Y:S04]  /*38e70*/  STL.64 [R1+0x3370], R30 ;  /* 0x0033701e01007387 */ /* 0x000fe80000100a00 */
[----:B------:R-:W-:Y:S01]  /*38e80*/  STL.64 [R1+0x3368], R28 ;  /* 0x0033681c01007387 */ /* 0x000fe20000100a00 */
[----:B0-----:R-:W-:-:S03]  /*38e90*/  IMAD.MOV.U32 R0, RZ, RZ, R19 ;  /* 0x000000ffff007224 */ /* 0x001fc600078e0013 */
[----:B------:R-:W-:Y:S04]  /*38ea0*/  STL.64 [R1+0x4a0], R32 ;  /* 0x0004a02001007387 */ /* 0x000fe80000100a00 */
[----:B------:R-:W-:Y:S04]  /*38eb0*/  STL.64 [R1+0x4a8], R34 ;  /* 0x0004a82201007387 */ /* 0x000fe80000100a00 */
[----:B------:R-:W-:Y:S04]  /*38ec0*/  STL.64 [R1+0x490], R16 ;  /* 0x0004901001007387 */ /* 0x000fe80000100a00 */
[----:B------:R2:W-:Y:S02]  /*38ed0*/  STL [R1+0x498], R18 ;  /* 0x0004981201007387 */ /* 0x0005e40000100800 */
[----:B--2---:R-:W-:Y:S02]  /*38ee0*/  HMMA.16816.F32 R16, R44, R22, R48 ;  /* 0x000000162c10723c */ /* 0x004fe40000001830 */
[----:B------:R-:W-:-:S15]  /*38ef0*/  STL [R1+0x3278], R0 ;  /* 0x0032780001007387 */ /* 0x000fde0000100800 */
[----:B------:R-:W-:-:S06]  /*38f00*/  NOP ;  /* 0x0000000000007918 */ /* 0x000fcc0000000000 */
[----:B------:R0:W-:Y:S01]  /*38f10*/  STL [R1+0x48c], R19 ;  /* 0x00048c1301007387 */ /* 0x0001e20000100800 */
[----:B------:R-:W-:Y:S02]  /*38f20*/  IMAD.MOV.U32 R2, RZ, RZ, R16 ;  /* 0x000000ffff027224 */ /* 0x000fe400078e0010 */
[----:B------:R-:W-:Y:S02]  /*38f30*/  IMAD.MOV.U32 R3, RZ, RZ, R17 ;  /* 0x000000ffff037224 */ /* 0x000fe400078e0011 */
[----:B------:R-:W-:Y:S02]  /*38f40*/  IMAD.MOV.U32 R12, RZ, RZ, R18 ;  /* 0x000000ffff0c7224 */ /* 0x000fe400078e0012 */
[C---:B0-----:R-:W-:Y:S01]  /*38f50*/  HMMA.16816.F32 R16, R44.reuse, R6, R52 ;  /* 0x000000062c10723c */ /* 0x041fe20000001834 */
[----:B------:R-:W-:Y:S04]  /*38f60*/  STL.64 [R1+0x3360], R22 ;  /* 0x0033601601007387 */ /* 0x000fe80000100a00 */
[----:B------:R-:W-:Y:S04]  /*38f70*/  STL.64 [R1+0x3358], R20 ;  /* 0x0033581401007387 */ /* 0x000fe80000100a00 */
[----:B------:R-:W-:Y:S04]  /*38f80*/  STL [R1+0x327c], R2 ;  /* 0x00327c0201007387 */ /* 0x000fe80000100800 */
[----:B------:R-:W2:Y:S10]  /*38f90*/  LDL.LU R52, [R1+0x90] ;  /* 0x0000900001347983 */ /* 0x000eb40000300800 */
[----:B------:R0:W-:Y:S04]  /*38fa0*/  STL.64 [R1+0x470], R16 ;  /* 0x0004701001007387 */ /* 0x0001e80000100a00 */
[----:B------:R1:W-:Y:S04]  /*38fb0*/  STL.64 [R1+0x478], R18 ;  /* 0x0004781201007387 */ /* 0x0003e80000100a00 */
[----:B------:R-:W2:Y:S04]  /*38fc0*/  LDL.LU R53, [R1+0x94] ;  /* 0x0000940001357983 */ /* 0x000ea80000300800 */
[----:B------:R-:W2:Y:S04]  /*38fd0*/  LDL.LU R54, [R1+0x98] ;  /* 0x0000980001367983 */ /* 0x000ea80000300800 */
[----:B------:R-:W2:Y:S04]  /*38fe0*/  LDL.LU R55, [R1+0x9c] ;  /* 0x00009c0001377983 */ /* 0x000ea80000300800 */
[----:B------:R-:W4:Y:S04]  /*38ff0*/  LDL.LU R28, [R1+0x40] ;  /* 0x00004000011c7983 */ /* 0x000f280000300800 */
[----:B------:R-:W4:Y:S04]  /*39000*/  LDL.LU R29, [R1+0x44] ;  /* 0x00004400011d7983 */ /* 0x000f280000300800 */
[----:B------:R-:W4:Y:S04]  /*39010*/  LDL.LU R30, [R1+0x48] ;  /* 0x00004800011e7983 */ /* 0x000f280000300800 */
[----:B------:R-:W4:Y:S04]  /*39020*/  LDL.LU R31, [R1+0x4c] ;  /* 0x00004c00011f7983 */ /* 0x000f280000300800 */
[----:B------:R-:W3:Y:S04]  /*39030*/  LDL.LU R32, [R1+0x50] ;  /* 0x0000500001207983 */ /* 0x000ee80000300800 */
[----:B------:R-:W3:Y:S04]  /*39040*/  LDL.LU R33, [R1+0x54] ;  /* 0x0000540001217983 */ /* 0x000ee80000300800 */
[----:B------:R-:W3:Y:S04]  /*39050*/  LDL.LU R34, [R1+0x58] ;  /* 0x0000580001227983 */ /* 0x000ee80000300800 */
[----:B------:R-:W3:Y:S04]  /*39060*/  LDL.LU R35, [R1+0x5c] ;  /* 0x00005c0001237983 */ /* 0x000ee80000300800 */
[----:B------:R-:W4:Y:S04]  /*39070*/  LDL.LU R48, [R1+0x30] ;  /* 0x0000300001307983 */ /* 0x000f280000300800 */
[----:B------:R-:W4:Y:S04]  /*39080*/  LDL.LU R49, [R1+0x34] ;  /* 0x0000340001317983 */ /* 0x000f280000300800 */
[----:B------:R-:W4:Y:S04]  /*39090*/  LDL.LU R50, [R1+0x38] ;  /* 0x0000380001327983 */ /* 0x000f280000300800 */
[----:B------:R-:W4:Y:S04]  /*390a0*/  LDL.LU R51, [R1+0x3c] ;  /* 0x00003c0001337983 */ /* 0x000f280000300800 */
[----:B0-----:R-:W3:Y:S04]  /*390b0*/  LDL.LU R16, [R1+0x110] ;  /* 0x0001100001107983 */ /* 0x001ee80000300800 */
[----:B------:R-:W3:Y:S04]  /*390c0*/  LDL.LU R17, [R1+0x114] ;  /* 0x0001140001117983 */ /* 0x000ee80000300800 */
[----:B-1----:R-:W4:Y:S04]  /*390d0*/  LDL.LU R18, [R1+0x118] ;  /* 0x0001180001127983 */ /* 0x002f280000300800 */
[----:B------:R-:W4:Y:S04]  /*390e0*/  LDL.LU R19, [R1+0x11c] ;  /* 0x00011c0001137983 */ /* 0x000f280000300800 */
        /* <DEDUP_REMOVED lines=8> */
[----:B--2---:R-:W-:Y:S03]  /*39170*/  HMMA.16816.F32 R52, R44, R10, R52 ;  /* 0x0000000a2c34723c */ /* 0x004fe60000001834 */
[----:B----4-:R-:W-:Y:S04]  /*39180*/  STL.64 [R1+0x3350], R18 ;  /* 0x0033501201007387 */ /* 0x010fe80000100a00 */
        /* <DEDUP_REMOVED lines=8> */
[----:B------:R-:W3:Y:S01]  /*39210*/  LDL.LU.64 R52, [R1+0x3388] ;  /* 0x0033880001347983 */ /* 0x000ee20000300a00 */
[----:B------:R-:W-:Y:S06]  /*39220*/  HMMA.16816.F32 R32, R36, R58, R32 ;  /* 0x0000003a2420723c */ /* 0x000fec0000001820 */
[----:B---3--:R-:W-:Y:S01]  /*39230*/  HMMA.16816.F32 R52, R44, R14, R52 ;  /* 0x0000000e2c34723c */ /* 0x008fe20000001834 */
[----:B------:R-:W3:-:S15]  /*39240*/  LDL.LU R44, [R1] ;  /* 0x00000000012c7983 */ /* 0x000ede0000300800 */
[----:B------:R-:W-:-:S07]  /*39250*/  NOP ;  /* 0x0000000000007918 */ /* 0x000fce0000000000 */
[----:B------:R0:W-:Y:S04]  /*39260*/  STL.64 [R1+0x270], R52 ;  /* 0x0002703401007387 */ /* 0x0001e80000100a00 */
[----:B------:R1:W-:Y:S04]  /*39270*/  STL.64 [R1+0x278], R54 ;  /* 0x0002783601007387 */ /* 0x0003e80000100a00 */
[----:B------:R-:W3:Y:S04]  /*39280*/  LDL.LU R45, [R1+0x4] ;  /* 0x00000400012d7983 */ /* 0x000ee80000300800 */
[----:B------:R-:W3:Y:S04]  /*39290*/  LDL.LU R46, [R1+0x8] ;  /* 0x00000800012e7983 */ /* 0x000ee80000300800 */
[----:B------:R-:W3:Y:S04]  /*392a0*/  LDL.LU R47, [R1+0xc] ;  /* 0x00000c00012f7983 */ /* 0x000ee80000300800 */
[----:B0-----:R-:W4:Y:S04]  /*392b0*/  LDL.LU R52, [R1+0x70] ;  /* 0x0000700001347983 */ /* 0x001f280000300800 */
[----:B------:R-:W4:Y:S04]  /*392c0*/  LDL.LU R53, [R1+0x74] ;  /* 0x0000740001357983 */ /* 0x000f280000300800 */
[----:B-1----:R-:W4:Y:S04]  /*392d0*/  LDL.LU R54, [R1+0x78] ;  /* 0x0000780001367983 */ /* 0x002f280000300800 */
[----:B------:R-:W4:Y:S04]  /*392e0*/  LDL.LU R55, [R1+0x7c] ;  /* 0x00007c0001377983 */ /* 0x000f280000300800 */
[----:B------:R-:W-:Y:S04]  /*392f0*/  STL.64 [R1+0x550], R32 ;  /* 0x0005502001007387 */ /* 0x000fe80000100a00 */
[----:B------:R0:W-:Y:S04]  /*39300*/  STL.64 [R1+0x558], R34 ;  /* 0x0005582201007387 */ /* 0x0001e80000100a00 */
[----:B0-----:R-:W2:Y:S04]  /*39310*/  LDL.LU.64 R34, [R1+0x3380] ;  /* 0x0033800001227983 */ /* 0x001ea80000300a00 */
[----:B------:R-:W4:Y:S01]  /*39320*/  LDL.LU.64 R32, [R1+0x3378] ;  /* 0x0033780001207983 */ /* 0x000f220000300a00 */
[----:B--2---:R-:W-:-:S15]  /*39330*/  HMMA.16816.F32 R28, R36, R34, R28 ;  /* 0x00000022241c723c */ /* 0x004fde000000181c */
[----:B------:R-:W-:-:S08]  /*39340*/  NOP ;  /* 0x0000000000007918 */ /* 0x000fd00000000000 */
[----:B------:R-:W-:Y:S04]  /*39350*/  STL.64 [R1+0x540], R28 ;  /* 0x0005401c01007387 */ /* 0x000fe80000100a00 */
[----:B------:R0:W-:Y:S04]  /*39360*/  STL.64 [R1+0x548], R30 ;  /* 0x0005481e01007387 */ /* 0x0001e80000100a00 */
[----:B0-----:R-:W2:Y:S04]  /*39370*/  LDL.LU.64 R30, [R1+0x3370] ;  /* 0x00337000011e7983 */ /* 0x001ea80000300a00 */
[----:B------:R-:W4:Y:S01]  /*39380*/  LDL.LU.64 R28, [R1+0x3368] ;  /* 0x00336800011c7983 */ /* 0x000f220000300a00 */
[----:B------:R-:W0:Y:S01]  /*39390*/  S2R R0, SR_TID.X ;  /* 0x0000000000007919 */ /* 0x000e220000002100 */
[----:B------:R-:W1:Y:S01]  /*393a0*/  S2R R2, SR_TID.X ;  /* 0x0000000000027919 */ /* 0x000e620000002100 */
[----:B--2---:R-:W-:-:S15]  /*393b0*/  HMMA.16816.F32 R48, R36, R30, R48 ;  /* 0x0000001e2430723c */ /* 0x004fde0000001830 */
[----:B------:R-:W-:-:S08]  /*393c0*/  NOP ;  /* 0x0000000000007918 */ /* 0x000fd00000000000 */
[----:B------:R2:W-:Y:S04]  /*393d0*/  STL.64 [R1+0x530], R48 ;  /* 0x0005303001007387 */ /* 0x0005e80000100a00 */
[----:B------:R3:W-:Y:S04]  /*393e0*/  STL.64 [R1+0x538], R50 ;  /* 0x0005383201007387 */ /* 0x0007e80000100a00 */
[----:B--2---:R-:W2:Y:S04]  /*393f0*/  LDL.LU R48, [R1+0x2c0] ;  /* 0x0002c00001307983 */ /* 0x004ea80000300800 */
[----:B------:R-:W2:Y:S04]  /*39400*/  LDL.LU R49, [R1+0x2c4] ;  /* 0x0002c40001317983 */ /* 0x000ea80000300800 */
[----:B---3--:R-:W3:Y:S04]  /*39410*/  LDL.LU R50, [R1+0x2c8] ;  /* 0x0002c80001327983 */ /* 0x008ee80000300800 */
[----:B------:R-:W3:Y:S01]  /*39420*/  LDL.LU R51, [R1+0x2cc] ;  /* 0x0002cc0001337983 */ /* 0x000ee20000300800 */
[----:B------:R-:W-:Y:S01]  /*39430*/  HMMA.16816.F32 R20, R36, R26, R20 ;  /* 0x0000001a2414723c */ /* 0x000fe20000001814 */
[----:B0-----:R-:W-:-:S05]  /*39440*/  LOP3.LUT R0, R0, 0x7, RZ, 0xc0, !PT ;  /* 0x0000000700007812 */ /* 0x001fca00078ec0ff */
[----:B------:R-:W-:Y:S01]  /*39450*/  IMAD R0, R0, 0x110, RZ ;  /* 0x0000011000007824 */ /* 0x000fe200078e02ff */
[----:B---3--:R1:W-:Y:S04]  /*39460*/  STL.64 [R1+0x3330], R50 ;  /* 0x0033303201007387 */ /* 0x0083e80000100a00 */
[----:B--2---:R0:W-:Y:S01]  /*39470*/  STL.64 [R1+0x3328], R48 ;  /* 0x0033283001007387 */ /* 0x0041e20000100a00 */
[----:B-1----:R-:W-:-:S03]  /*39480*/  IMAD.SHL.U32 R51, R2, 0x2, RZ ;  /* 0x0000000202337824 */ /* 0x002fc600078e00ff */
[----:B0-----:R-:W2:Y:S04]  /*39490*/  LDL.LU R48, [R1+0x60] ;  /* 0x0000600001307983 */ /* 0x001ea80000300800 */
[----:B------:R-:W2:Y:S04]  /*394a0*/  LDL.LU R49, [R1+0x64] ;  /* 0x0000640001317983 */ /* 0x000ea80000300800 */
[----:B------:R-:W2:Y:S01]  /*394b0*/  LDL.LU R50, [R1+0x68] ;  /* 0x0000680001327983 */ /* 0x000ea20000300800 */
[----:B------:R-:W-:-:S03]  /*394c0*/  LOP3.LUT R0, R0, 0x10, R51, 0x78, !PT ;  /* 0x0000001000007812 */ /* 0x000fc600078e7833 */
[----:B------:R-:W2:Y:S04]  /*394d0*/  LDL.LU R51, [R1+0x6c] ;  /* 0x00006c0001337983 */ /* 0x000ea80000300800 */
[----:B------:R-:W-:Y:S04]  /*394e0*/  STL.64 [R1+0x520], R20 ;  /* 0x0005201401007387 */ /* 0x000fe80000100a00 */
[----:B------:R0:W-:Y:S04]  /*394f0*/  STL.64 [R1+0x528], R22 ;  /* 0x0005281601007387 */ /* 0x0001e80000100a00 */
[----:B0-----:R-:W3:Y:S01]  /*39500*/  LDL.LU.64 R22, [R1+0x3360] ;  /* 0x0033600001167983 */ /* 0x001ee20000300a00 */
[C---:B------:R-:W-:Y:S03]  /*39510*/  HMMA.16816.F32 R16, R36.reuse, R6, R16 ;  /* 0x000000062410723c */ /* 0x040fe60000001810 */
[----:B------:R-:W2:Y:S03]  /*39520*/  LDL.LU.64 R20, [R1+0x3358] ;  /* 0x0033580001147983 */ /* 0x000ea60000300a00 */
[----:B---3--:R-:W-:-:S15]  /*39530*/  HMMA.16816.F32 R40, R36, R22, R40 ;  /* 0x000000162428723c */ /* 0x008fde0000001828 */
[----:B------:R-:W-:-:S08]  /*39540*/  NOP ;  /* 0x0000000000007918 */ /* 0x000fd00000000000 */
[----:B------:R-:W-:Y:S04]  /*39550*/  STL.64 [R1+0x510], R40 ;  /* 0x0005102801007387 */ /* 0x000fe80000100a00 */
[----:B------:R-:W-:Y:S04]  /*39560*/  STL.64 [R1+0x518], R42 ;  /* 0x0005182a01007387 */ /* 0x000fe80000100a00 */
[----:B------:R-:W-:Y:S04]  /*39570*/  STL.64 [R1+0x500], R16 ;  /* 0x0005001001007387 */ /* 0x000fe80000100a00 */
[----:B------:R0:W-:Y:S04]  /*39580*/  STL.64 [R1+0x508], R18 ;  /* 0x0005081201007387 */ /* 0x0001e80000100a00 */
[----:B0-----:R-:W3:Y:S04]  /*39590*/  LDL.LU.64 R18, [R1+0x3350] ;  /* 0x0033500001127983 */ /* 0x001ee80000300a00 */
[----:B------:R-:W3:Y:S01]  /*395a0*/  LDL.LU.64 R16, [R1+0x3348] ;  /* 0x0033480001107983 */ /* 0x000ee20000300a00 */
[----:B------:R-:W-:Y:S01]  /*395b0*/  HMMA.16816.F32 R44, R36, R14, R44 ;  /* 0x0000000e242c723c */ /* 0x000fe2000000182c */
[----:B------:R-:W-:-:S05]  /*395c0*/  IMAD.SHL.U32 R2, R2, 0x80, RZ ;  /* 0x0000008002027824 */ /* 0x000fca00078e00ff */
[----:B------:R-:W-:-:S04]  /*395d0*/  LOP3.LUT R0, R0, 0x800, R2, 0xf8, !PT ;  /* 0x0000080000007812 */ /* 0x000fc800078ef802 */
[----:B------:R-:W-:-:S05]  /*395e0*/  LOP3.LUT R0, R0, 0x60, RZ, 0x3c, !PT ;  /* 0x0000006000007812 */ /* 0x000fca00078e3cff */
[----:B------:R-:W-:Y:S01]  /*395f0*/  LDSM.16.MT88.4 R40, [R0+UR4+0x1000] ;  /* 0x001000040028783b */ /* 0x000fe20008004200 */
[----:B---3--:R-:W-:-:S15]  /*39600*/  HMMA.16816.F32 R16, R36, R10, R16 ;  /* 0x0000000a2410723c */ /* 0x008fde0000001810 */
[----:B------:R-:W-:-:S08]  /*39610*/  NOP ;  /* 0x0000000000007918 */ /* 0x000fd00000000000 */
[----:B------:R-:W-:Y:S04]  /*39620*/  STL.64 [R1+0x4f0], R16 ;  /* 0x0004f01001007387 */ /* 0x000fe80000100a00 */
[----:B------:R0:W-:Y:S04]  /*39630*/  STL.64 [R1+0x4f8], R18 ;  /* 0x0004f81201007387 */ /* 0x0001e80000100a00 */
[----:B0-----:R-:W4:Y:S04]  /*39640*/  LDL.LU.64 R18, [R1+0x3340] ;  /* 0x0033400001127983 */ /* 0x001f280000300a00 */
[----:B------:R-:W4:Y:S04]  /*39650*/  LDL.LU.64 R16, [R1+0x3338] ;  /* 0x0033380001107983 */ /* 0x000f280000300a00 */
[----:B------:R-:W3:Y:S04]  /*39660*/  LDL.LU R36, [R1+0x2b0] ;  /* 0x0002b00001247983 */ /* 0x000ee80000300800 */
[----:B------:R-:W-:Y:S04]  /*39670*/  STL.64 [R1+0x260], R44 ;  /* 0x0002602c01007387 */ /* 0x000fe80000100a00 */
[----:B------:R-:W-:Y:S04]  /*39680*/  STL.64 [R1+0x268], R46 ;  /* 0x0002682e01007387 */ /* 0x000fe80000100a00 */
[----:B------:R-:W0:Y:S04]  /*39690*/  LDSM.16.MT88.4 R44, [R0+UR4+0x1080] ;  /* 0x00108004002c783b */ /* 0x000e280008004200 */
[----:B------:R-:W3:Y:S04]  /*396a0*/  LDL.LU R37, [R1+0x2b4] ;  /* 0x0002b40001257983 */ /* 0x000ee80000300800 */
[----:B------:R-:W3:Y:S04]  /*396b0*/  LDL.LU R38, [R1+0x2b8] ;  /* 0x0002b80001267983 */ /* 0x000ee80000300800 */
[----:B------:R-:W3:Y:S04]  /*396c0*/  LDL.LU R39, [R1+0x2bc] ;  /* 0x0002bc0001277983 */ /* 0x000ee80000300800 */
[----:B0-----:R-:W-:Y:S04]  /*396d0*/  STL.64 [R1+0x32d0], R46 ;  /* 0x0032d02e01007387 */ /* 0x001fe80000100a00 */
[----:B------:R0:W-:Y:S04]  /*396e0*/  STL.64 [R1+0x32c8], R44 ;  /* 0x0032c82c01007387 */ /* 0x0001e80000100a00 */
[----:B0-----:R-:W3:Y:S04]  /*396f0*/  LDL.LU R44, [R1+0x80] ;  /* 0x00008000012c7983 */ /* 0x001ee80000300800 */
[----:B------:R-:W3:Y:S04]  /*39700*/  LDL.LU R45, [R1+0x84] ;  /* 0x00008400012d7983 */ /* 0x000ee80000300800 */
[----:B------:R-:W3:Y:S04]  /*39710*/  LDL.LU R46, [R1+0x88] ;  /* 0x00008800012e7983 */ /* 0x000ee80000300800 */
[----:B------:R-:W3:Y:S01]  /*39720*/  LDL.LU R47, [R1+0x8c] ;  /* 0x00008c00012f7983 */ /* 0x000ee20000300800 */
[C---:B----4-:R-:W-:Y:S06]  /*39730*/  HMMA.16816.F32 R52, R16.reuse, R34, R52 ;  /* 0x000000221034723c */ /* 0x050fec0000001834 */
[C---:B--2---:R-:W-:Y:S06]  /*39740*/  HMMA.16816.F32 R48, R16.reuse, R30, R48 ;  /* 0x0000001e1030723c */ /* 0x044fec0000001830 */
[----:B---3--:R-:W-:-:S15]  /*39750*/  HMMA.16816.F32 R44, R16, R58, R44 ;  /* 0x0000003a102c723c */ /* 0x008fde000000182c */
[----:B------:R-:W-:-:S08]  /*39760*/  NOP ;  /* 0x0000000000007918 */ /* 0x000fd00000000000 */
[----:B------:R0:W-:Y:S04]  /*39770*/  STL.64 [R1+0x220], R44 ;  /* 0x0002202c01007387 */ /* 0x0001e80000100a00 */
[----:B------:R1:W-:Y:S04]  /*39780*/  STL.64 [R1+0x228], R46 ;  /* 0x0002282e01007387 */ /* 0x0003e80000100a00 */
[----:B0-----:R-:W2:Y:S04]  /*39790*/  LDL.LU R44, [R1+0x2d0] ;  /* 0x0002d000012c7983 */ /* 0x001ea80000300800 */
[----:B------:R0:W-:Y:S04]  /*397a0*/  STL.64 [R1+0x200], R52 ;  /* 0x0002003401007387 */ /* 0x0001e80000100a00 */
[----:B------:R3:W-:Y:S04]  /*397b0*/  STL.64 [R1+0x208], R54 ;  /* 0x0002083601007387 */ /* 0x0007e80000100a00 */
[----:B------:R-:W2:Y:S04]  /*397c0*/  LDL.LU R45, [R1+0x2d4] ;  /* 0x0002d400012d7983 */ /* 0x000ea80000300800 */
[----:B-1----:R-:W2:Y:S04]  /*397d0*/  LDL.LU R46, [R1+0x2d8] ;  /* 0x0002d800012e7983 */ /* 0x002ea80000300800 */
[----:B------:R-:W2:Y:S04]  /*397e0*/  LDL.LU R47, [R1+0x2dc] ;  /* 0x0002dc00012f7983 */ /* 0x000ea80000300800 */
[----:B0-----:R-:W4:Y:S04]  /*397f0*/  LDL.LU R52, [R1+0x2e0] ;  /* 0x0002e00001347983 */ /* 0x001f280000300800 */
[----:B------:R-:W4:Y:S04]  /*39800*/  LDL.LU R53, [R1+0x2e4] ;  /* 0x0002e40001357983 */ /* 0x000f280000300800 */
[----:B---3--:R-:W4:Y:S04]  /*39810*/  LDL.LU R54, [R1+0x2e8] ;  /* 0x0002e80001367983 */ /* 0x008f280000300800 */
[----:B------:R-:W4:Y:S04]  /*39820*/  LDL.LU R55, [R1+0x2ec] ;  /* 0x0002ec0001377983 */ /* 0x000f280000300800 */
[----:B------:R-:W-:Y:S04]  /*39830*/  STL.64 [R1+0x3320], R34 ;  /* 0x0033202201007387 */ /* 0x000fe80000100a00 */
[----:B------:R0:W-:Y:S04]  /*39840*/  STL.64 [R1+0x3318], R32 ;  /* 0x0033182001007387 */ /* 0x0001e80000100a00 */
[----:B0-----:R-:W3:Y:S04]  /*39850*/  LDL.LU R32, [R1+0x2a0] ;  /* 0x0002a00001207983 */ /* 0x001ee80000300800 */
[----:B------:R-:W3:Y:S04]  /*39860*/  LDL.LU R33, [R1+0x2a4] ;  /* 0x0002a40001217983 */ /* 0x000ee80000300800 */
        /* <DEDUP_REMOVED lines=8> */
[----:B0-----:R-:W-:Y:S06]  /*398f0*/  HMMA.16816.F32 R28, R16, R22, R36 ;  /* 0x00000016101c723c */ /* 0x001fec0000001824 */
[----:B------:R-:W-:Y:S01]  /*39900*/  STL.64 [R1+0x32f0], R22 ;  /* 0x0032f01601007387 */ /* 0x000fe20000100a00 */
[----:B------:R-:W-:Y:S01]  /*39910*/  IMAD.SHL.U32 R0, R25, 0x80, RZ ;  /* 0x0000008019007824 */ /* 0x000fe200078e00ff */
[----:B------:R-:W-:-:S04]  /*39920*/  LOP3.LUT R25, R57, 0x10, R56, 0x78, !PT ;  /* 0x0000001039197812 */ /* 0x000fc800078e7838 */
[----:B------:R-:W-:-:S05]  /*39930*/  LOP3.LUT R25, R25, 0x800, R0, 0xf8, !PT ;  /* 0x0000080019197812 */ /* 0x000fca00078ef800 */
[----:B------:R-:W0:Y:S01]  /*39940*/  LDSM.16.MT88.4 R36, [R25+UR4+0x2000] ;  /* 0x002000041924783b */ /* 0x000e220008004200 */
[----:B---3--:R-:W-:-:S15]  /*39950*/  HMMA.16816.F32 R32, R16, R26, R32 ;  /* 0x0000001a1020723c */ /* 0x008fde0000001820 */
[----:B------:R-:W-:-:S08]  /*39960*/  NOP ;  /* 0x0000000000007918 */ /* 0x000fd00000000000 */
[----:B------:R-:W-:Y:S04]  /*39970*/  STL.64 [R1+0x160], R32 ;  /* 0x0001602001007387 */ /* 0x000fe80000100a00 */
[----:B------:R-:W-:Y:S04]  /*39980*/  STL.64 [R1+0x168], R34 ;  /* 0x0001682201007387 */ /* 0x000fe80000100a00 */
[----:B------:R2:W-:Y:S04]  /*39990*/  STL.64 [R1+0x32e8], R20 ;  /* 0x0032e81401007387 */ /* 0x0005e80000100a00 */
[----:B------:R-:W-:Y:S04]  /*399a0*/  STL.64 [R1+0x150], R28 ;  /* 0x0001501c01007387 */ /* 0x000fe80000100a00 */
[----:B------:R-:W-:Y:S04]  /*399b0*/  STL.64 [R1+0x158], R30 ;  /* 0x0001581e01007387 */ /* 0x000fe80000100a00 */
[----:B------:R-:W-:Y:S01]  /*399c0*/  STL.64 [R1+0x32e0], R6 ;  /* 0x0032e00601007387 */ /* 0x000fe20000100a00 */
[----:B--2---:R-:W-:Y:S07]  /*399d0*/  HMMA.16816.F32 R20, R16, R6, R48 ;  /* 0x000000061014723c */ /* 0x004fee0000001830 */
[----:B------:R-:W-:-:S04]  /*399e0*/  LOP3.LUT R48, R57, 0x30, R56, 0x78, !PT ;  /* 0x0000003039307812 */ /* 0x000fc800078e7838 */
[----:B------:R-:W-:Y:S01]  /*399f0*/  LOP3.LUT R48, R48, 0x40, RZ, 0x3c, !PT ;  /* 0x0000004030307812 */ /* 0x000fe200078e3cff */
[----:B------:R-:W-:Y:S04]  /*39a00*/  STL.64 [R1+0x32d8], R4 ;  /* 0x0032d80401007387 */ /* 0x000fe80000100a00 */
[----:B------:R-:W1:Y:S04]  /*39a10*/  LDSM.16.M88.4 R4, [R48+UR4+0x8000] ;  /* 0x008000043004783b */ /* 0x000e680008000200 */
[----:B------:R-:W2:Y:S04]  /*39a20*/  LDSM.16.M88.4 R28, [R48+UR4+0x8800] ;  /* 0x00880004301c783b */ /* 0x000ea80008000200 */
[----:B------:R-:W-:Y:S04]  /*39a30*/  STL.64 [R1+0x140], R20 ;  /* 0x0001401401007387 */ /* 0x000fe80000100a00 */
[----:B------:R-:W-:Y:S04]  /*39a40*/  STL.64 [R1+0x148], R22 ;  /* 0x0001481601007387 */ /* 0x000fe80000100a00 */
[----:B------:R-:W3:Y:S04]  /*39a50*/  LDSM.16.M88.4 R20, [R48+UR4+0x9000] ;  /* 0x009000043014783b */ /* 0x000ee80008000200 */
[----:B0-----:R-:W-:Y:S04]  /*39a60*/  STL.64 [R1+0x32a0], R38 ;  /* 0x0032a02601007387 */ /* 0x001fe80000100a00 */
[----:B------:R-:W-:Y:S04]  /*39a70*/  STL.64 [R1+0x3298], R36 ;  /* 0x0032982401007387 */ /* 0x000fe80000100a00 */
[----:B-1----:R-:W-:Y:S01]  /*39a80*/  STL.64 [R1+0x70], R4 ;  /* 0x0000700401007387 */ /* 0x002fe20000100a00 */
[----:B------:R-:W-:-:S02]  /*39a90*/  IMAD.MOV.U32 R56, RZ, RZ, R4 ;  /* 0x000000ffff387224 */ /* 0x000fc400078e0004 */
[----:B------:R-:W-:Y:S02]  /*39aa0*/  IMAD.MOV.U32 R57, RZ, RZ, R5 ;  /* 0x000000ffff397224 */ /* 0x000fe400078e0005 */
[----:B------:R-:W-:Y:S01]  /*39ab0*/  IMAD.MOV.U32 R2, RZ, RZ, R6 ;  /* 0x000000ffff027224 */ /* 0x000fe200078e0006 */
[----:B------:R0:W-:Y:S01]  /*39ac0*/  STL.64 [R1+0x78], R6 ;  /* 0x0000780601007387 */ /* 0x0001e20000100a00 */
[----:B------:R-:W-:Y:S02]  /*39ad0*/  IMAD.MOV.U32 R0, RZ, RZ, R7 ;  /* 0x000000ffff007224 */ /* 0x000fe400078e0007 */
[C---:B0-----:R-:W-:Y:S01]  /*39ae0*/  HMMA.16816.F32 R4, R16.reuse, R10, R44 ;  /* 0x0000000a1004723c */ /* 0x041fe2000000182c */
[----:B--2---:R-:W-:Y:S04]  /*39af0*/  STL.64 [R1+0x60], R28 ;  /* 0x0000601c01007387 */ /* 0x004fe80000100a00 */
[----:B------:R-:W-:Y:S04]  /*39b00*/  STL.64 [R1+0x68], R30 ;  /* 0x0000681e01007387 */ /* 0x000fe80000100a00 */
[----:B------:R-:W-:Y:S04]  /*39b10*/  STL.64 [R1+0x3300], R10 ;  /* 0x0033000a01007387 */ /* 0x000fe80000100a00 */
[----:B---3--:R-:W-:Y:S04]  /*39b20*/  STL.64 [R1+0x50], R20 ;  /* 0x0000501401007387 */ /* 0x008fe80000100a00 */
[----:B------:R-:W-:Y:S04]  /*39b30*/  STL.64 [R1+0x58], R22 ;  /* 0x0000581601007387 */ /* 0x000fe80000100a00 */
[----:B------:R-:W-:Y:S04]  /*39b40*/  STL.64 [R1+0x32f8], R8 ;  /* 0x0032f80801007387 */ /* 0x000fe80000100a00 */
[----:B------:R-:W-:Y:S04]  /*39b50*/  LDSM.16.M88.4 R8, [R48+UR4+0xa000] ;  /* 0x00a000043008783b */ /* 0x000fe80008000200 */
[----:B------:R-:W-:Y:S04]  /*39b60*/  STL.64 [R1+0x1f0], R4 ;  /* 0x0001f00401007387 */ /* 0x000fe80000100a00 */
[----:B------:R-:W-:Y:S04]  /*39b70*/  STL.64 [R1+0x1f8], R6 ;  /* 0x0001f80601007387 */ /* 0x000fe80000100a00 */
[----:B------:R-:W0:Y:S01]  /*39b80*/  LDSM.16.M88.4 R4, [R48+UR4+0x9800] ;  /* 0x009800043004783b */ /* 0x000e220008000200 */
[----:B----4-:R-:W-:Y:S03]  /*39b90*/  HMMA.16816.F32 R16, R16, R14, R52 ;  /* 0x0000000e1010723c */ /* 0x010fe60000001834 */
[----:B------:R-:W-:Y:S04]  /*39ba0*/  LDSM.16.M88.4 R52, [R48+UR4+0xb000] ;  /* 0x00b000043034783b */ /* 0x000fe80008000200 */
[----:B0-----:R-:W-:Y:S04]  /*39bb0*/  STL.64 [R1+0x40], R4 ;  /* 0x0000400401007387 */ /* 0x001fe80000100a00 */
[----:B------:R-:W-:Y:S04]  /*39bc0*/  STL.64 [R1+0x48], R6 ;  /* 0x0000480601007387 */ /* 0x000fe80000100a00 */
[----:B------:R-:W0:Y:S08]  /*39bd0*/  LDSM.16.M88.4 R4, [R48+UR4+0xa800] ;  /* 0x00a800043004783b */ /* 0x000e300008000200 */
[----:B------:R-:W-:Y:S04]  /*39be0*/  STL.64 [R1+0x130], R16 ;  /* 0x0001301001007387 */ /* 0x000fe80000100a00 */
[----:B------:R-:W-:Y:S04]  /*39bf0*/  STL.64 [R1+0x138], R18 ;  /* 0x0001381201007387 */ /* 0x000fe80000100a00 */
[----:B------:R-:W2:Y:S04]  /*39c00*/  LDL.LU R36, [R1+0x390] ;  /* 0x0003900001247983 */ /* 0x000ea80000300800 */
[----:B------:R-:W-:Y:S04]  /*39c10*/  STL.64 [R1+0x20], R8 ;  /* 0x0000200801007387 */ /* 0x000fe80000100a00 */
[----:B------:R-:W-:Y:S04]  /*39c20*/  STL.64 [R1+0x28], R10 ;  /* 0x0000280a01007387 */ /* 0x000fe80000100a00 */
[----:B------:R-:W1:Y:S04]  /*39c30*/  LDSM.16.M88.4 R16, [R48+UR4+0xb800] ;  /* 0x00b800043010783b */ /* 0x000e680008000200 */
[----:B------:R-:W3:Y:S04]  /*39c40*/  LDSM.16.MT88.4 R48, [R25+UR4+0x2080] ;  /* 0x002080041930783b */ /* 0x000ee80008004200 */
[----:B0-----:R0:W-:Y:S04]  /*39c50*/  STL.64 [R1+0x30], R4 ;  /* 0x0000300401007387 */ /* 0x0011e80000100a00 */
[----:B------:R4:W-:Y:S04]  /*39c60*/  STL.64 [R1+0x38], R6 ;  /* 0x0000380601007387 */ /* 0x0009e80000100a00 */
[----:B------:R-:W2:Y:S04]  /*39c70*/  LDL.LU R37, [R1+0x394] ;  /* 0x0003940001257983 */ /* 0x000ea80000300800 */
[----:B------:R-:W2:Y:S04]  /*39c80*/  LDL.LU R38, [R1+0x398] ;  /* 0x0003980001267983 */ /* 0x000ea80000300800 */
[----:B------:R-:W2:Y:S04]  /*39c90*/  LDL.LU R39, [R1+0x39c] ;  /* 0x00039c0001277983 */ /* 0x000ea80000300800 */
[----:B0-----:R-:W2:Y:S04]  /*39ca0*/  LDL.LU R4, [R1+0x330] ;  /* 0x0003300001047983 */ /* 0x001ea80000300800 */
[----:B------:R-:W2:Y:S04]  /*39cb0*/  LDL.LU R5, [R1+0x334] ;  /* 0x0003340001057983 */ /* 0x000ea80000300800 */
[----:B----4-:R-:W2:Y:S04]  /*39cc0*/  LDL.LU R6, [R1+0x338] ;  /* 0x0003380001067983 */ /* 0x010ea80000300800 */
[----:B------:R-:W2:Y:S04]  /*39cd0*/  LDL.LU R7, [R1+0x33c] ;  /* 0x00033c0001077983 */ /* 0x000ea80000300800 */
[----:B------:R-:W4:Y:S04]  /*39ce0*/  LDL.LU R20, [R1+0x320] ;  /* 0x0003200001147983 */ /* 0x000f280000300800 */
[----:B------:R-:W4:Y:S04]  /*39cf0*/  LDL.LU R21, [R1+0x324] ;  /* 0x0003240001157983 */ /* 0x000f280000300800 */
[----:B------:R-:W4:Y:S04]  /*39d00*/  LDL.LU R22, [R1+0x328] ;  /* 0x0003280001167983 */ /* 0x000f280000300800 */
[----:B------:R-:W4:Y:S04]  /*39d10*/  LDL.LU R23, [R1+0x32c] ;  /* 0x00032c0001177983 */ /* 0x000f280000300800 */
[----:B------:R-:W2:Y:S04]  /*39d20*/  LDL.LU R28, [R1+0x300] ;  /* 0x00030000011c7983 */ /* 0x000ea80000300800 */
[----:B------:R-:W2:Y:S04]  /*39d30*/  LDL.LU R29, [R1+0x304] ;  /* 0x00030400011d7983 */ /* 0x000ea80000300800 */
[----:B------:R-:W2:Y:S04]  /*39d40*/  LDL.LU R30, [R1+0x308] ;  /* 0x00030800011e7983 */ /* 0x000ea80000300800 */
        /* <DEDUP_REMOVED lines=13> */
[----:B------:R-:W-:Y:S04]  /*39e20*/  STL [R1+0x3034], R54 ;  /* 0x0030343601007387 */ /* 0x000fe80000100800 */
[----:B------:R-:W-:Y:S04]  /*39e30*/  STL [R1+0x3030], R55 ;  /* 0x0030303701007387 */ /* 0x000fe80000100800 */
[----:B------:R0:W-:Y:S04]  /*39e40*/  STL.64 [R1+0x32a8], R52 ;  /* 0x0032a83401007387 */ /* 0x0001e80000100a00 */
[----:B0-----:R-:W2:Y:S04]  /*39e50*/  LDL.LU R52, [R1+0x360] ;  /* 0x0003600001347983 */ /* 0x001ea80000300800 */
[----:B------:R-:W2:Y:S04]  /*39e60*/  LDL.LU R53, [R1+0x364] ;  /* 0x0003640001357983 */ /* 0x000ea80000300800 */
[----:B------:R-:W2:Y:S04]  /*39e70*/  LDL.LU R54, [R1+0x368] ;  /* 0x0003680001367983 */ /* 0x000ea80000300800 */
[----:B------:R-:W2:Y:S04]  /*39e80*/  LDL.LU R55, [R1+0x36c] ;  /* 0x00036c0001377983 */ /* 0x000ea80000300800 */
[----:B-1----:R-:W-:Y:S04]  /*39e90*/  STL [R1+0x303c], R18 ;  /* 0x00303c1201007387 */ /* 0x002fe80000100800 */
[----:B------:R-:W-:Y:S04]  /*39ea0*/  STL [R1+0x3038], R19 ;  /* 0x0030381301007387 */ /* 0x000fe80000100800 */
[----:B------:R0:W-:Y:S04]  /*39eb0*/  STL.64 [R1+0x32b0], R16 ;  /* 0x0032b01001007387 */ /* 0x0001e80000100a00 */
[----:B0-----:R-:W2:Y:S04]  /*39ec0*/  LDL.LU R16, [R1+0x340] ;  /* 0x0003400001107983 */ /* 0x001ea80000300800 */
[----:B------:R-:W2:Y:S04]  /*39ed0*/  LDL.LU R17, [R1+0x344] ;  /* 0x0003440001117983 */ /* 0x000ea80000300800 */
[----:B------:R-:W2:Y:S04]  /*39ee0*/  LDL.LU R18, [R1+0x348] ;  /* 0x0003480001127983 */ /* 0x000ea80000300800 */
[----:B------:R-:W2:Y:S04]  /*39ef0*/  LDL.LU R19, [R1+0x34c] ;  /* 0x00034c0001137983 */ /* 0x000ea80000300800 */
[----:B---3--:R-:W-:Y:S04]  /*39f00*/  STL.64 [R1+0x3288], R50 ;  /* 0x0032883201007387 */ /* 0x008fe80000100a00 */
[----:B------:R0:W-:Y:S04]  /*39f10*/  STL.64 [R1+0x3280], R48 ;  /* 0x0032803001007387 */ /* 0x0001e80000100a00 */
[----:B0-----:R-:W3:Y:S04]  /*39f20*/  LDL.LU R48, [R1+0x380] ;  /* 0x0003800001307983 */ /* 0x001ee80000300800 */
[----:B------:R-:W3:Y:S04]  /*39f30*/  LDL.LU R49, [R1+0x384] ;  /* 0x0003840001317983 */ /* 0x000ee80000300800 */
[----:B------:R-:W3:Y:S04]  /*39f40*/  LDL.LU R50, [R1+0x388] ;  /* 0x0003880001327983 */ /* 0x000ee80000300800 */
[----:B------:R-:W3:Y:S04]  /*39f50*/  LDL.LU R51, [R1+0x38c] ;  /* 0x00038c0001337983 */ /* 0x000ee80000300800 */
[----:B------:R-:W-:Y:S01]  /*39f60*/  STL [R1+0x3148], R25 ;  /* 0x0031481901007387 */ /* 0x000fe20000100800 */
[----:B----4-:R-:W-:-:S15]  /*39f70*/  HMMA.16816.F32 R32, R40, R58, R32 ;  /* 0x0000003a2820723c */ /* 0x010fde0000001820 */
[----:B------:R-:W-:-:S08]  /*39f80*/  NOP ;  /* 0x0000000000007918 */ /* 0x000fd00000000000 */
        /* <DEDUP_REMOVED lines=8> */
[----:B0-----:R-:W2:Y:S01]  /*3a010*/  LDL.LU.64 R30, [R1+0x3310] ;  /* 0x00331000011e7983 */ /* 0x001ea20000300a00 */
[C---:B------:R-:W-:Y:S03]  /*3a020*/  HMMA.16816.F32 R20, R40.reuse, R26, R20 ;  /* 0x0000001a2814723c */ /* 0x040fe60000001814 */
[----:B------:R-:W4:Y:S03]  /*3a030*/  LDL.LU.64 R28, [R1+0x3308] ;  /* 0x00330800011c7983 */ /* 0x000f260000300a00 */
[----:B--2---:R-:W-:-:S15]  /*3a040*/  HMMA.16816.F32 R8, R40, R30, R8 ;  /* 0x0000001e2808723c */ /* 0x004fde0000001808 */
[----:B------:R-:W-:-:S08]  /*3a050*/  NOP ;  /* 0x0000000000007918 */ /* 0x000fd00000000000 */
[----:B------:R-:W-:Y:S04]  /*3a060*/  STL.64 [R1+0x1c0], R8 ;  /* 0x0001c00801007387 */ /* 0x000fe80000100a00 */
[----:B------:R0:W-:Y:S04]  /*3a070*/  STL.64 [R1+0x1c8], R10 ;  /* 0x0001c80a01007387 */ /* 0x0001e80000100a00 */
[----:B0-----:R-:W2:Y:S04]  /*3a080*/  LDL.LU.64 R10, [R1+0x3300] ;  /* 0x00330000010a7983 */ /* 0x001ea80000300a00 */
[----:B------:R-:W4:Y:S04]  /*3a090*/  LDL.LU.64 R8, [R1+0x32f8] ;  /* 0x0032f80001087983 */ /* 0x000f280000300a00 */
        /* <DEDUP_REMOVED lines=9> */
[C---:B--2---:R-:W-:Y:S03]  /*3a130*/  HMMA.16816.F32 R52, R40.reuse, R10, R52 ;  /* 0x0000000a2834723c */ /* 0x044fe60000001834 */
[----:B------:R-:W2:Y:S03]  /*3a140*/  LDL.LU.64 R4, [R1+0x32d8] ;  /* 0x0032d80001047983 */ /* 0x000ea60000300a00 */
[C---:B---3--:R-:W-:Y:S06]  /*3a150*/  HMMA.16816.F32 R16, R40.reuse, R6, R16 ;  /* 0x000000062810723c */ /* 0x048fec0000001810 */
[----:B------:R-:W-:-:S15]  /*3a160*/  HMMA.16816.F32 R40, R40, R14, R44 ;  /* 0x0000000e2828723c */ /* 0x000fde000000182c */
[----:B------:R-:W-:-:S02]  /*3a170*/  NOP ;  /* 0x0000000000007918 */ /* 0x000fc40000000000 */
[----:B------:R0:W-:Y:S04]  /*3a180*/  STL.64 [R1+0x190], R16 ;  /* 0x0001901001007387 */ /* 0x0001e80000100a00 */
[----:B------:R1:W-:Y:S04]  /*3a190*/  STL.64 [R1+0x198], R18 ;  /* 0x0001981201007387 */ /* 0x0003e80000100a00 */
[----:B0-----:R-:W3:Y:S04]  /*3a1a0*/  LDL.LU R16, [R1+0x3a0] ;  /* 0x0003a00001107983 */ /* 0x001ee80000300800 */
[----:B------:R-:W3:Y:S04]  /*3a1b0*/  LDL.LU R17, [R1+0x3a4] ;  /* 0x0003a40001117983 */ /* 0x000ee80000300800 */
[----:B-1----:R-:W3:Y:S04]  /*3a1c0*/  LDL.LU R18, [R1+0x3a8] ;  /* 0x0003a80001127983 */ /* 0x002ee80000300800 */
[----:B------:R-:W3:Y:S04]  /*3a1d0*/  LDL.LU R19, [R1+0x3ac] ;  /* 0x0003ac0001137983 */ /* 0x000ee80000300800 */
[----:B------:R0:W-:Y:S04]  /*3a1e0*/  STL.64 [R1+0x210], R52 ;  /* 0x0002103401007387 */ /* 0x0001e80000100a00 */
[----:B------:R1:W-:Y:S04]  /*3a1f0*/  STL.64 [R1+0x218], R54 ;  /* 0x0002183601007387 */ /* 0x0003e80000100a00 */
[----:B0-----:R-:W2:Y:S04]  /*3a200*/  LDL.LU R52, [R1+0x3b0] ;  /* 0x0003b00001347983 */ /* 0x001ea80000300800 */
[----:B------:R-:W2:Y:S04]  /*3a210*/  LDL.LU R53, [R1+0x3b4] ;  /* 0x0003b40001357983 */ /* 0x000ea80000300800 */
[----:B-1----:R-:W2:Y:S04]  /*3a220*/  LDL.LU R54, [R1+0x3b8] ;  /* 0x0003b80001367983 */ /* 0x002ea80000300800 */
[----:B------:R-:W2:Y:S04]  /*3a230*/  LDL.LU R55, [R1+0x3bc] ;  /* 0x0003bc0001377983 */ /* 0x000ea80000300800 */
[----:B------:R-:W4:Y:S04]  /*3a240*/  LDL.LU.64 R46, [R1+0x32d0] ;  /* 0x0032d000012e7983 */ /* 0x000f280000300a00 */
[----:B------:R-:W4:Y:S04]  /*3a250*/  LDL.LU.64 R44, [R1+0x32c8] ;  /* 0x0032c800012c7983 */ /* 0x000f280000300a00 */
[----:B------:R0:W-:Y:S04]  /*3a260*/  STL.64 [R1+0x180], R40 ;  /* 0x0001802801007387 */ /* 0x0001e80000100a00 */
[----:B------:R1:W-:Y:S04]  /*3a270*/  STL.64 [R1+0x188], R42 ;  /* 0x0001882a01007387 */ /* 0x0003e80000100a00 */
[----:B0-----:R-:W4:Y:S04]  /*3a280*/  LDL.LU R40, [R1+0x370] ;  /* 0x0003700001287983 */ /* 0x001f280000300800 */
[----:B------:R-:W4:Y:S04]  /*3a290*/  LDL.LU R41, [R1+0x374] ;  /* 0x0003740001297983 */ /* 0x000f280000300800 */
[----:B-1----:R-:W4:Y:S04]  /*3a2a0*/  LDL.LU R42, [R1+0x378] ;  /* 0x00037800012a7983 */ /* 0x002f280000300800 */
[----:B------:R-:W4:Y:S02]  /*3a2b0*/  LDL.LU R43, [R1+0x37c] ;  /* 0x00037c00012b7983 */ /* 0x000f240000300800 */
[C---:B----4-:R-:W-:Y:S06]  /*3a2c0*/  HMMA.16816.F32 R40, R44.reuse, R58, R40 ;  /* 0x0000003a2c28723c */ /* 0x050fec0000001828 */
[----:B------:R-:W-:-:S15]  /*3a2d0*/  HMMA.16816.F32 R36, R44, R30, R36 ;  /* 0x0000001e2c24723c */ /* 0x000fde0000001824 */
[----:B------:R-:W-:-:S02]  /*3a2e0*/  NOP ;  /* 0x0000000000007918 */ /* 0x000fc40000000000 */
[----:B------:R-:W-:Y:S04]  /*3a2f0*/  STL.64 [R1+0x120], R40 ;  /* 0x0001202801007387 */ /* 0x000fe80000100a00 */
[----:B------:R0:W-:Y:S02]  /*3a300*/  STL.64 [R1+0x128], R42 ;  /* 0x0001282a01007387 */ /* 0x0001e40000100a00 */
[----:B0-----:R-:W-:Y:S02]  /*3a310*/  HMMA.16816.F32 R40, R44, R34, R48 ;  /* 0x000000222c28723c */ /* 0x001fe40000001830 */
[----:B------:R0:W-:Y:S01]  /*3a320*/  STL [R1+0x100], R36 ;  /* 0x0001002401007387 */ /* 0x0001e20000100800 */
[----:B------:R-:W-:-:S04]  /*3a330*/  IMAD.MOV.U32 R25, RZ, RZ, R37 ;  /* 0x000000ffff197224 */ /* 0x000fc800078e0025 */
[----:B------:R-:W-:-:S15]  /*3a340*/  IMAD.MOV.U32 R51, RZ, RZ, R61 ;  /* 0x000000ffff337224 */ /* 0x000fde00078e003d */
[----:B------:R-:W-:-:S01]  /*3a350*/  NOP ;  /* 0x0000000000007918 */ /* 0x000fc20000000000 */
[----:B------:R-:W-:Y:S04]  /*3a360*/  STL.64 [R1+0x110], R40 ;  /* 0x0001102801007387 */ /* 0x000fe80000100a00 */
[----:B------:R-:W-:Y:S04]  /*3a370*/  STL.64 [R1+0x118], R42 ;  /* 0x0001182a01007387 */ /* 0x000fe80000100a00 */
[----:B------:R1:W-:Y:S04]  /*3a380*/  STL.64 [R1+0x108], R38 ;  /* 0x0001082601007387 */ /* 0x0003e80000100a00 */
        /* <DEDUP_REMOVED lines=12> */
[----:B------:R0:W-:Y:S01]  /*3a450*/  STL.64 [R1+0x3290], R28 ;  /* 0x0032901c01007387 */ /* 0x0001e20000100a00 */
[----:B------:R-:W-:-:S02]  /*3a460*/  IMAD.MOV.U32 R30, RZ, RZ, R21 ;  /* 0x000000ffff1e7224 */ /* 0x000fc400078e0015 */
[----:B0-----:R-:W-:Y:S02]  /*3a470*/  IMAD.MOV.U32 R28, RZ, RZ, R24 ;  /* 0x000000ffff1c7224 */ /* 0x001fe400078e0018 */
[----:B------:R-:W-:Y:S01]  /*3a480*/  IMAD.MOV.U32 R29, RZ, RZ, R20 ;  /* 0x000000ffff1d7224 */ /* 0x000fe200078e0014 */
[----:B------:R-:W4:Y:S04]  /*3a490*/  LDL.LU R24, [R1+0x32c0] ;  /* 0x0032c00001187983 */ /* 0x000f280000300800 */
[----:B------:R-:W2:Y:S04]  /*3a4a0*/  LDL.LU R20, [R1+0x32bc] ;  /* 0x0032bc0001147983 */ /* 0x000ea80000300800 */
[----:B------:R-:W4:Y:S01]  /*3a4b0*/  LDL.LU R21, [R1+0x32b8] ;  /* 0x0032b80001157983 */ /* 0x000f220000300800 */
[----:B---3--:R-:W-:Y:S03]  /*3a4c0*/  HMMA.16816.F32 R16, R44, R26, R16 ;  /* 0x0000001a2c10723c */ /* 0x008fe60000001810 */
[----:B------:R-:W3:Y:S04]  /*3a4d0*/  LDL.LU R31, [R1+0x43c] ;  /* 0x00043c00011f7983 */ /* 0x000ee80000300800 */
[----:B------:R-:W-:-:S15]  /*3a4e0*/  STL [R1+0x314c], R25 ;  /* 0x00314c1901007387 */ /* 0x000fde0000100800 */
[----:B------:R-:W-:-:S01]  /*3a4f0*/  NOP ;  /* 0x0000000000007918 */ /* 0x000fc20000000000 */
[----:B------:R0:W-:Y:S04]  /*3a500*/  STL.64 [R1+0xf0], R16 ;  /* 0x0000f01001007387 */ /* 0x0001e80000100a00 */
[----:B------:R-:W-:Y:S04]  /*3a510*/  STL.64 [R1+0xf8], R18 ;  /* 0x0000f81201007387 */ /* 0x000fe80000100a00 */
[----:B0-----:R-:W3:Y:S04]  /*3a520*/  LDL.LU.64 R16, [R1+0x32b0] ;  /* 0x0032b00001107983 */ /* 0x001ee80000300a00 */
[----:B------:R-:W3:Y:S01]  /*3a530*/  LDL.LU R25, [R1+0x3c4] ;  /* 0x0003c40001197983 */ /* 0x000ee20000300800 */
[----:B--2---:R-:W-:-:S02]  /*3a540*/  IMAD.MOV.U32 R27, RZ, RZ, R20 ;  /* 0x000000ffff1b7224 */ /* 0x004fc400078e0014 */
[----:B----4-:R-:W-:Y:S02]  /*3a550*/  IMAD.MOV.U32 R26, RZ, RZ, R21 ;  /* 0x000000ffff1a7224 */ /* 0x010fe400078e0015 */
[----:B------:R-:W-:Y:S01]  /*3a560*/  HMMA.16816.F32 R20, R44, R22, R52 ;  /* 0x000000162c14723c */ /* 0x000fe20000001834 */
[----:B------:R-:W2:-:S15]  /*3a570*/  LDL.LU.64 R52, [R1+0x32a8] ;  /* 0x0032a80001347983 */ /* 0x000e9e0000300a00 */
[----:B------:R-:W-:-:S07]  /*3a580*/  NOP ;  /* 0x0000000000007918 */ /* 0x000fce0000000000 */
[----:B------:R-:W-:Y:S04]  /*3a590*/  STL.64 [R1+0xe0], R20 ;  /* 0x0000e01401007387 */ /* 0x000fe80000100a00 */
[----:B------:R-:W-:Y:S04]  /*3a5a0*/  STL.64 [R1+0xe8], R22 ;  /* 0x0000e81601007387 */ /* 0x000fe80000100a00 */
[----:B------:R-:W0:Y:S04]  /*3a5b0*/  LDSM.16.MT88.4 R20, [R61+UR4+0x2000] ;  /* 0x002000043d14783b */ /* 0x000e280008004200 */
[----:B0-----:R-:W-:Y:S04]  /*3a5c0*/  STL.64 [R1+0x3268], R22 ;  /* 0x0032681601007387 */ /* 0x001fe80000100a00 */
[----:B------:R3:W-:Y:S02]  /*3a5d0*/  STL.64 [R1+0x3260], R20 ;  /* 0x0032601401007387 */ /* 0x0007e40000100a00 */
[----:B---3--:R-:W-:-:S15]  /*3a5e0*/  HMMA.16816.F32 R20, R44, R6, R24 ;  /* 0x000000062c14723c */ /* 0x008fde0000001818 */
[----:B------:R-:W-:-:S09]  /*3a5f0*/  NOP ;  /* 0x0000000000007918 */ /* 0x000fd20000000000 */
[----:B------:R-:W-:Y:S02]  /*3a600*/  IMAD.MOV.U32 R26, RZ, RZ, R22 ;  /* 0x000000ffff1a7224 */ /* 0x000fe400078e0016 */
[----:B------:R-:W-:Y:S02]  /*3a610*/  IMAD.MOV.U32 R24, RZ, RZ, R23 ;  /* 0x000000ffff187224 */ /* 0x000fe400078e0017 */
[----:B------:R-:W-:Y:S02]  /*3a620*/  IMAD.MOV.U32 R22, RZ, RZ, R9 ;  /* 0x000000ffff167224 */ /* 0x000fe400078e0009 */
[----:B------:R-:W-:Y:S02]  /*3a630*/  IMAD.MOV.U32 R23, RZ, RZ, R8 ;  /* 0x000000ffff177224 */ /* 0x000fe400078e0008 */
[----:B------:R-:W-:Y:S01]  /*3a640*/  HMMA.16816.F32 R8, R44, R10, R36 ;  /* 0x0000000a2c08723c */ /* 0x000fe20000001824 */
[----:B------:R-:W-:Y:S02]  /*3a650*/  IMAD.MOV.U32 R27, RZ, RZ, R21 ;  /* 0x000000ffff1b7224 */ /* 0x000fe400078e0015 */
[----:B------:R-:W-:-:S02]  /*3a660*/  IMAD.MOV.U32 R25, RZ, RZ, R20 ;  /* 0x000000ffff197224 */ /* 0x000fc400078e0014 */
[----:B------:R-:W3:Y:S04]  /*3a670*/  LDL.LU R20, [R1+0x410] ;  /* 0x0004100001147983 */ /* 0x000ee80000300800 */
[----:B------:R-:W3:Y:S04]  /*3a680*/  LDL.LU R21, [R1+0x414] ;  /* 0x0004140001157983 */ /* 0x000ee80000300800 */
[----:B------:R-:W-:Y:S04]  /*3a690*/  STL.64 [R1+0x3158], R26 ;  /* 0x0031581a01007387 */ /* 0x000fe80000100a00 */
[----:B------:R0:W-:Y:S01]  /*3a6a0*/  STL.64 [R1+0x3150], R24 ;  /* 0x0031501801007387 */ /* 0x0001e20000100a00 */
[----:B------:R-:W-:Y:S03]  /*3a6b0*/  HMMA.16816.F32 R44, R44, R14, R40 ;  /* 0x0000000e2c2c723c */ /* 0x000fe60000001828 */
[----:B0-----:R-:W4:Y:S04]  /*3a6c0*/  LDL.LU.64 R24, [R1+0x60] ;  /* 0x0000600001187983 */ /* 0x001f280000300a00 */
[----:B------:R-:W2:Y:S04]  /*3a6d0*/  LDL.LU.64 R38, [R1+0x32a0] ;  /* 0x0032a00001267983 */ /* 0x000ea80000300a00 */
[----:B------:R-:W2:Y:S04]  /*3a6e0*/  LDL.LU.64 R36, [R1+0x3298] ;  /* 0x0032980001247983 */ /* 0x000ea80000300a00 */
[----:B------:R0:W-:Y:S04]  /*3a6f0*/  STL.64 [R1+0xc0], R8 ;  /* 0x0000c00801007387 */ /* 0x0001e80000100a00 */
[----:B------:R-:W-:Y:S04]  /*3a700*/  STL.64 [R1+0xc8], R10 ;  /* 0x0000c80a01007387 */ /* 0x000fe80000100a00 */
[----:B0-----:R-:W3:Y:S04]  /*3a710*/  LDL.LU.64 R8, [R1+0x20] ;  /* 0x0000200001087983 */ /* 0x001ee80000300a00 */
[----:B------:R-:W3:Y:S04]  /*3a720*/  LDL.LU R40, [R1+0x400] ;  /* 0x0004000001287983 */ /* 0x000ee80000300800 */
[----:B------:R-:W3:Y:S04]  /*3a730*/  LDL.LU R41, [R1+0x404] ;  /* 0x0004040001297983 */ /* 0x000ee80000300800 */
[----:B------:R-:W3:Y:S04]  /*3a740*/  LDL.LU R42, [R1+0x408] ;  /* 0x00040800012a7983 */ /* 0x000ee80000300800 */
[----:B------:R-:W3:Y:S04]  /*3a750*/  LDL.LU R43, [R1+0x40c] ;  /* 0x00040c00012b7983 */ /* 0x000ee80000300800 */
[----:B------:R0:W-:Y:S04]  /*3a760*/  STL.64 [R1+0x3270], R12 ;  /* 0x0032700c01007387 */ /* 0x0001e80000100a00 */
[----:B0-----:R-:W3:Y:S04]  /*3a770*/  LDL.64 R12, [R1+0x50] ;  /* 0x00005000010c7983 */ /* 0x001ee80000100a00 */
[----:B------:R-:W-:Y:S04]  /*3a780*/  STL.64 [R1+0x3048], R46 ;  /* 0x0030482e01007387 */ /* 0x000fe80000100a00 */
[----:B------:R0:W-:Y:S04]  /*3a790*/  STL.64 [R1+0x3040], R44 ;  /* 0x0030402c01007387 */ /* 0x0001e80000100a00 */
[----:B0-----:R-:W3:Y:S01]  /*3a7a0*/  LDL.LU.64 R44, [R1+0x40] ;  /* 0x00004000012c7983 */ /* 0x001ee20000300a00 */
[C---:B--2---:R-:W-:Y:S06]  /*3a7b0*/  HMMA.16816.F32 R28, R36.reuse, R56, R28 ;  /* 0x00000038241c723c */ /* 0x044fec000000181c */
[C---:B----4-:R-:W-:Y:S01]  /*3a7c0*/  HMMA.16816.F32 R56, R36.reuse, R24, R48 ;  /* 0x000000182438723c */ /* 0x050fe20000001830 */
[----:B------:R-:W2:Y:S05]  /*3a7d0*/  LDL.LU R48, [R1+0x5e0] ;  /* 0x0005e00001307983 */ /* 0x000eaa0000300800 */
[----:B---3--:R-:W-:Y:S11]  /*3a7e0*/  HMMA.16816.F32 R20, R36, R12, R20 ;  /* 0x0000000c2414723c */ /* 0x008ff60000001814 */
[----:B------:R0:W-:Y:S04]  /*3a7f0*/  STL.64 [R1], R28 ;  /* 0x0000001c01007387 */ /* 0x0001e80000100a00 */
[----:B------:R-:W-:Y:S04]  /*3a800*/  STL.64 [R1+0x8], R30 ;  /* 0x0000081e01007387 */ /* 0x000fe80000100a00 */
[----:B------:R-:W2:Y:S04]  /*3a810*/  LDL.LU R49, [R1+0x5e4] ;  /* 0x0005e40001317983 */ /* 0x000ea80000300800 */
[----:B------:R-:W2:Y:S04]  /*3a820*/  LDL.LU R50, [R1+0x5e8] ;  /* 0x0005e80001327983 */ /* 0x000ea80000300800 */
[----:B------:R-:W2:Y:S04]  /*3a830*/  LDL.LU R51, [R1+0x5ec] ;  /* 0x0005ec0001337983 */ /* 0x000ea80000300800 */
[----:B0-----:R-:W2:Y:S04]  /*3a840*/  LDL.LU.64 R28, [R1+0x30] ;  /* 0x00003000011c7983 */ /* 0x001ea80000300a00 */
[----:B------:R0:W-:Y:S04]  /*3a850*/  STL [R1+0x305c], R56 ;  /* 0x00305c3801007387 */ /* 0x0001e80000100800 */
[----:B------:R1:W-:Y:S04]  /*3a860*/  STL [R1+0x3058], R57 ;  /* 0x0030583901007387 */ /* 0x0003e80000100800 */
[----:B------:R3:W-:Y:S04]  /*3a870*/  STL [R1+0x3054], R58 ;  /* 0x0030543a01007387 */ /* 0x0007e80000100800 */
[----:B------:R4:W-:Y:S04]  /*3a880*/  STL [R1+0x3050], R59 ;  /* 0x0030503b01007387 */ /* 0x0009e80000100800 */
[----:B0-----:R-:W2:Y:S04]  /*3a890*/  LDL.LU R56, [R1+0x5f0] ;  /* 0x0005f00001387983 */ /* 0x001ea80000300800 */
[----:B-1----:R-:W2:Y:S04]  /*3a8a0*/  LDL.LU R57, [R1+0x5f4] ;  /* 0x0005f40001397983 */ /* 0x002ea80000300800 */
[----:B---3--:R-:W3:Y:S04]  /*3a8b0*/  LDL.LU R58, [R1+0x5f8] ;  /* 0x0005f800013a7983 */ /* 0x008ee80000300800 */
[----:B----4-:R-:W3:Y:S01]  /*3a8c0*/  LDL.LU R59, [R1+0x5fc] ;  /* 0x0005fc00013b7983 */ /* 0x010ee20000300800 */
[----:B------:R-:W-:-:S02]  /*3a8d0*/  IMAD.MOV.U32 R18, RZ, RZ, R20 ;  /* 0x000000ffff127224 */ /* 0x000fc400078e0014 */
[----:B------:R-:W-:Y:S01]  /*3a8e0*/  IMAD.MOV.U32 R19, RZ, RZ, R21 ;  /* 0x000000ffff137224 */ /* 0x000fe200078e0015 */
[----:B------:R-:W4:Y:S01]  /*3a8f0*/  LDL.LU R20, [R1+0x5d0] ;  /* 0x0005d00001147983 */ /* 0x000f220000300800 */
[----:B------:R-:W-:-:S03]  /*3a900*/  IMAD.MOV.U32 R54, RZ, RZ, R22 ;  /* 0x000000ffff367224 */ /* 0x000fc600078e0016 */
[----:B------:R-:W4:Y:S01]  /*3a910*/  LDL.LU R21, [R1+0x5d4] ;  /* 0x0005d40001157983 */ /* 0x000f220000300800 */
[----:B------:R-:W-:-:S03]  /*3a920*/  IMAD.MOV.U32 R55, RZ, RZ, R23 ;  /* 0x000000ffff377224 */ /* 0x000fc600078e0017 */
[----:B------:R-:W4:Y:S04]  /*3a930*/  LDL.LU R22, [R1+0x5d8] ;  /* 0x0005d80001167983 */ /* 0x000f280000300800 */
[----:B------:R-:W4:Y:S01]  /*3a940*/  LDL.LU R23, [R1+0x5dc] ;  /* 0x0005dc0001177983 */ /* 0x000f220000300800 */
[----:B------:R-:W-:Y:S03]  /*3a950*/  HMMA.16816.F32 R40, R36, R44, R40 ;  /* 0x0000002c2428723c */ /* 0x000fe60000001828 */
[----:B------:R-:W-:Y:S04]  /*3a960*/  STL [R1+0x306c], R55 ;  /* 0x00306c3701007387 */ /* 0x000fe80000100800 */
[----:B------:R-:W-:Y:S04]  /*3a970*/  STL [R1+0x3068], R54 ;  /* 0x0030683601007387 */ /* 0x000fe80000100800 */
[----:B------:R-:W-:Y:S04]  /*3a980*/  STL [R1+0x3064], R19 ;  /* 0x0030641301007387 */ /* 0x000fe80000100800 */
[----:B------:R-:W-:Y:S08]  /*3a990*/  STL [R1+0x3060], R18 ;  /* 0x0030601201007387 */ /* 0x000ff00000100800 */
[----:B------:R0:W-:Y:S04]  /*3a9a0*/  STL.64 [R1+0xa0], R40 ;  /* 0x0000a02801007387 */ /* 0x0001e80000100a00 */
[----:B------:R1:W-:Y:S04]  /*3a9b0*/  STL.64 [R1+0xa8], R42 ;  /* 0x0000a82a01007387 */ /* 0x0003e80000100a00 */
[----:B0-----:R-:W4:Y:S01]  /*3a9c0*/  LDL.LU R40, [R1+0x3f0] ;  /* 0x0003f00001287983 */ /* 0x001f220000300800 */
[----:B-1----:R-:W-:-:S02]  /*3a9d0*/  IMAD.MOV.U32 R42, RZ, RZ, R5 ;  /* 0x000000ffff2a7224 */ /* 0x002fc400078e0005 */
[----:B------:R-:W-:Y:S01]  /*3a9e0*/  IMAD.MOV.U32 R43, RZ, RZ, R4 ;  /* 0x000000ffff2b7224 */ /* 0x000fe200078e0004 */
[----:B------:R-:W4:Y:S04]  /*3a9f0*/  LDL.LU R41, [R1+0x3f4] ;  /* 0x0003f40001297983 */ /* 0x000f280000300800 */
[----:B------:R-:W0:Y:S01]  /*3aa00*/  LDSM.16.MT88.4 R4, [R61+UR4+0x2080] ;  /* 0x002080043d04783b */ /* 0x000e220008004200 */
[----:B------:R-:W-:-:S03]  /*3aa10*/  IMAD.MOV.U32 R31, RZ, RZ, R60 ;  /* 0x000000ffff1f7224 */ /* 0x000fc600078e003c */
[----:B0-----:R-:W-:Y:S04]  /*3aa20*/  STL.64 [R1+0x31e0], R6 ;  /* 0x0031e00601007387 */ /* 0x001fe80000100a00 */
[----:B------:R0:W-:Y:S04]  /*3aa30*/  STL.64 [R1+0x31d8], R4 ;  /* 0x0031d80401007387 */ /* 0x0001e80000100a00 */
[----:B0-----:R-:W4:Y:S04]  /*3aa40*/  LDL.LU R4, [R1+0x3d0] ;  /* 0x0003d00001047983 */ /* 0x001f280000300800 */
[----:B------:R-:W4:Y:S04]  /*3aa50*/  LDL.LU R5, [R1+0x3d4] ;  /* 0x0003d40001057983 */ /* 0x000f280000300800 */
[----:B------:R-:W4:Y:S04]  /*3aa60*/  LDL.LU R6, [R1+0x3d8] ;  /* 0x0003d80001067983 */ /* 0x000f280000300800 */
[----:B------:R-:W4:Y:S04]  /*3aa70*/  LDL.LU R7, [R1+0x3dc] ;  /* 0x0003dc0001077983 */ /* 0x000f280000300800 */
[----:B------:R-:W4:Y:S04]  /*3aa80*/  LDL.LU R34, [R1+0x298] ;  /* 0x0002980001227983 */ /* 0x000f280000300800 */
[----:B------:R-:W4:Y:S01]  /*3aa90*/  LDL.LU R35, [R1+0x29c] ;  /* 0x00029c0001237983 */ /* 0x000f220000300800 */
[C---:B--2---:R-:W-:Y:S06]  /*3aaa0*/  HMMA.16816.F32 R48, R36.reuse, R28, R48 ;  /* 0x0000001c2430723c */ /* 0x044fec0000001830 */
[C---:B---3--:R-:W-:Y:S06]  /*3aab0*/  HMMA.16816.F32 R56, R36.reuse, R8, R56 ;  /* 0x000000082438723c */ /* 0x048fec0000001838 */
[----:B----4-:R-:W-:Y:S01]  /*3aac0*/  HMMA.16816.F32 R20, R36, R52, R20 ;  /* 0x000000342414723c */ /* 0x010fe20000001814 */
[----:B------:R-:W-:-:S02]  /*3aad0*/  IMAD.MOV.U32 R11, RZ, RZ, R28 ;  /* 0x000000ffff0b7224 */ /* 0x000fc400078e001c */
[----:B------:R-:W-:Y:S02]  /*3aae0*/  IMAD.MOV.U32 R10, RZ, RZ, R29 ;  /* 0x000000ffff0a7224 */ /* 0x000fe400078e001d */
[----:B------:R-:W2:Y:S06]  /*3aaf0*/  LDL.LU.64 R28, [R1+0x3290] ;  /* 0x00329000011c7983 */ /* 0x000eac0000300a00 */
[----:B------:R-:W-:Y:S04]  /*3ab00*/  STL.64 [R1+0x80], R48 ;  /* 0x0000803001007387 */ /* 0x000fe80000100a00 */
[----:B------:R0:W-:Y:S01]  /*3ab10*/  STL [R1+0x88], R50 ;  /* 0x0000883201007387 */ /* 0x0001e20000100800 */
[----:B------:R-:W-:-:S02]  /*3ab20*/  IMAD.MOV.U32 R55, RZ, RZ, R51 ;  /* 0x000000ffff377224 */ /* 0x000fc400078e0033 */
[----:B------:R-:W-:Y:S02]  /*3ab30*/  IMAD.MOV.U32 R54, RZ, RZ, R56 ;  /* 0x000000ffff367224 */ /* 0x000fe400078e0038 */
[----:B------:R-:W-:Y:S02]  /*3ab40*/  IMAD.MOV.U32 R18, RZ, RZ, R58 ;  /* 0x000000ffff127224 */ /* 0x000fe400078e003a */
[----:B------:R-:W-:Y:S02]  /*3ab50*/  IMAD.MOV.U32 R56, RZ, RZ, R59 ;  /* 0x000000ffff387224 */ /* 0x000fe400078e003b */
[----:B------:R-:W-:Y:S01]  /*3ab60*/  IMAD.MOV.U32 R19, RZ, RZ, R57 ;  /* 0x000000ffff137224 */ /* 0x000fe200078e0039 */
[----:B0-----:R-:W3:Y:S04]  /*3ab70*/  LDL.LU.64 R50, [R1+0x3288] ;  /* 0x0032880001327983 */ /* 0x001ee80000300a00 */
[----:B------:R-:W3:Y:S01]  /*3ab80*/  LDL.LU.64 R48, [R1+0x3280] ;  /* 0x0032800001307983 */ /* 0x000ee20000300a00 */
[----:B------:R-:W-:-:S03]  /*3ab90*/  IMAD.MOV.U32 R58, RZ, RZ, R21 ;  /* 0x000000ffff3a7224 */ /* 0x000fc600078e0015 */
[----:B------:R-:W2:Y:S01]  /*3aba0*/  LDL.LU R30, [R1+0x258] ;  /* 0x00025800011e7983 */ /* 0x000ea20000300800 */
[----:B------:R-:W-:Y:S02]  /*3abb0*/  IMAD.MOV.U32 R59, RZ, RZ, R22 ;  /* 0x000000ffff3b7224 */ /* 0x000fe400078e0016 */
[----:B------:R-:W-:-:S03]  /*3abc0*/  IMAD.MOV.U32 R57, RZ, RZ, R20 ;  /* 0x000000ffff397224 */ /* 0x000fc600078e0014 */
[----:B------:R-:W-:Y:S04]  /*3abd0*/  STL.64 [R1+0x3078], R58 ;  /* 0x0030783a01007387 */ /* 0x000fe80000100a00 */
[----:B------:R0:W-:Y:S04]  /*3abe0*/  STL.64 [R1+0x3070], R56 ;  /* 0x0030703801007387 */ /* 0x0001e80000100a00 */
[----:B0-----:R-:W4:Y:S04]  /*3abf0*/  LDL.LU.64 R56, [R1+0x70] ;  /* 0x0000700001387983 */ /* 0x001f280000300a00 */
[----:B------:R-:W4:Y:S04]  /*3ac00*/  LDL.LU R20, [R1+0x230] ;  /* 0x0002300001147983 */ /* 0x000f280000300800 */
[----:B------:R-:W4:Y:S01]  /*3ac10*/  LDL.LU R21, [R1+0x234] ;  /* 0x0002340001157983 */ /* 0x000f220000300800 */
[----:B------:R-:W-:-:S03]  /*3ac20*/  IMAD.MOV.U32 R60, RZ, RZ, R23 ;  /* 0x000000ffff3c7224 */ /* 0x000fc600078e0017 */
[----:B------:R-:W4:Y:S04]  /*3ac30*/  LDL.LU R22, [R1+0x238] ;  /* 0x0002380001167983 */ /* 0x000f280000300800 */
[----:B------:R-:W4:Y:S01]  /*3ac40*/  LDL.LU R23, [R1+0x23c] ;  /* 0x00023c0001177983 */ /* 0x000f220000300800 */
[----:B------:R-:W-:-:S15]  /*3ac50*/  HMMA.16816.F32 R40, R36, R16, R40 ;  /* 0x000000102428723c */ /* 0x000fde0000001828 */
[----:B------:R-:W-:-:S08]  /*3ac60*/  NOP ;  /* 0x0000000000007918 */ /* 0x000fd00000000000 */
[----:B------:R-:W-:Y:S04]  /*3ac70*/  STL.64 [R1+0x2fe8], R42 ;  /* 0x002fe82a01007387 */ /* 0x000fe80000100a00 */
[----:B------:R-:W-:Y:S01]  /*3ac80*/  STL.64 [R1+0x2fe0], R40 ;  /* 0x002fe02801007387 */ /* 0x000fe20000100a00 */
[C---:B---3--:R-:W-:Y:S06]  /*3ac90*/  HMMA.16816.F32 R32, R48.reuse, R24, R32 ;  /* 0x000000183020723c */ /* 0x048fec0000001820 */
[C---:B--2---:R-:W-:Y:S06]  /*3aca0*/  HMMA.16816.F32 R28, R48.reuse, R12, R28 ;  /* 0x0000000c301c723c */ /* 0x044fec000000181c */
[C---:B----4-:R-:W-:Y:S06]  /*3acb0*/  HMMA.16816.F32 R36, R48.reuse, R56, R4 ;  /* 0x000000383024723c */ /* 0x050fec0000001804 */
[----:B------:R-:W-:Y:S01]  /*3acc0*/  HMMA.16816.F32 R20, R48, R44, R20 ;  /* 0x0000002c3014723c */ /* 0x000fe20000001814 */
[----:B------:R-:W-:-:S02]  /*3acd0*/  IMAD.MOV.U32 R5, RZ, RZ, R56 ;  /* 0x000000ffff057224 */ /* 0x000fc400078e0038 */
[----:B------:R-:W-:-:S14]  /*3ace0*/  IMAD.MOV.U32 R4, RZ, RZ, R57 ;  /* 0x000000ffff047224 */ /* 0x000fdc00078e0039 */
[----:B------:R-:W-:Y:S04]  /*3acf0*/  STL.64 [R1+0x2ff8], R38 ;  /* 0x002ff82601007387 */ /* 0x000fe80000100a00 */
[----:B------:R0:W-:Y:S04]  /*3ad00*/  STL.64 [R1+0x2ff0], R36 ;  /* 0x002ff02401007387 */ /* 0x0001e80000100a00 */
[----:B0-----:R-:W2:Y:S04]  /*3ad10*/  LDL.LU R36, [R1+0x4d0] ;  /* 0x0004d00001247983 */ /* 0x001ea80000300800 */
[----:B------:R-:W2:Y:S04]  /*3ad20*/  LDL.LU R37, [R1+0x4d4] ;  /* 0x0004d40001257983 */ /* 0x000ea80000300800 */
[----:B------:R-:W2:Y:S04]  /*3ad30*/  LDL.LU R38, [R1+0x4d8] ;  /* 0x0004d80001267983 */ /* 0x000ea80000300800 */
[----:B------:R-:W2:Y:S04]  /*3ad40*/  LDL.LU R39, [R1+0x4dc] ;  /* 0x0004dc0001277983 */ /* 0x000ea80000300800 */
[----:B------:R-:W3:Y:S04]  /*3ad50*/  LDL.LU R56, [R1+0x280] ;  /* 0x0002800001387983 */ /* 0x000ee80000300800 */
[----:B------:R-:W3:Y:S04]  /*3ad60*/  LDL.LU R57, [R1+0x284] ;  /* 0x0002840001397983 */ /* 0x000ee80000300800 */
[----:B------:R-:W3:Y:S04]  /*3ad70*/  LDL.LU R58, [R1+0x288] ;  /* 0x00028800013a7983 */ /* 0x000ee80000300800 */
[----:B------:R-:W3:Y:S04]  /*3ad80*/  LDL.LU R59, [R1+0x28c] ;  /* 0x00028c00013b7983 */ /* 0x000ee80000300800 */
[----:B------:R0:W-:Y:S04]  /*3ad90*/  STL.64 [R1+0x2fd8], R34 ;  /* 0x002fd82201007387 */ /* 0x0001e80000100a00 */
[----:B------:R1:W-:Y:S01]  /*3ada0*/  STL.64 [R1+0x2fd0], R32 ;  /* 0x002fd02001007387 */ /* 0x0003e20000100a00 */
[----:B0-----:R-:W-:-:S02]  /*3adb0*/  IMAD.MOV.U32 R34, RZ, RZ, R2 ;  /* 0x000000ffff227224 */ /* 0x001fc400078e0002 */
[----:B-1----:R-:W-:Y:S02]  /*3adc0*/  IMAD.MOV.U32 R32, RZ, RZ, R5 ;  /* 0x000000ffff207224 */ /* 0x002fe400078e0005 */
[----:B------:R-:W-:Y:S01]  /*3add0*/  IMAD.MOV.U32 R33, RZ, RZ, R4 ;  /* 0x000000ffff217224 */ /* 0x000fe200078e0004 */
[----:B------:R-:W4:Y:S01]  /*3ade0*/  LDL.LU R2, [R1+0x327c] ;  /* 0x00327c0001027983 */ /* 0x000f220000300800 */
[----:B------:R-:W-:-:S03]  /*3adf0*/  IMAD.MOV.U32 R35, RZ, RZ, R0 ;  /* 0x000000ffff237224 */ /* 0x000fc600078e0000 */
[----:B------:R-:W3:Y:S01]  /*3ae00*/  LDL.LU R0, [R1+0x3278] ;  /* 0x0032780001007983 */ /* 0x000ee20000300800 */
[----:B------:R-:W-:Y:S02]  /*3ae10*/  IMAD.MOV.U32 R5, RZ, RZ, R12 ;  /* 0x000000ffff057224 */ /* 0x000fe400078e000c */
[----:B------:R-:W-:Y:S02]  /*3ae20*/  IMAD.MOV.U32 R4, RZ, RZ, R13 ;  /* 0x000000ffff047224 */ /* 0x000fe400078e000d */
[----:B------:R-:W2:Y:S04]  /*3ae30*/  LDL.LU.64 R12, [R1+0x3270] ;  /* 0x00327000010c7983 */ /* 0x000ea80000300a00 */
[----:B------:R0:W-:Y:S04]  /*3ae40*/  STL [R1+0x2fcc], R28 ;  /* 0x002fcc1c01007387 */ /* 0x0001e80000100800 */
[----:B------:R1:W-:Y:S04]  /*3ae50*/  STL [R1+0x2fc8], R29 ;  /* 0x002fc81d01007387 */ /* 0x0003e80000100800 */
[----:B------:R1:W-:Y:S04]  /*3ae60*/  STL [R1+0x2fc4], R30 ;  /* 0x002fc41e01007387 */ /* 0x0003e80000100800 */
[----:B------:R1:W-:Y:S04]  /*3ae70*/  STL [R1+0x2fc0], R31 ;  /* 0x002fc01f01007387 */ /* 0x0003e80000100800 */
[----:B0-----:R-:W4:Y:S04]  /*3ae80*/  LDL.LU R28, [R1+0x4e0] ;  /* 0x0004e000011c7983 */ /* 0x001f280000300800 */
[----:B-1----:R-:W4:Y:S04]  /*3ae90*/  LDL.LU R29, [R1+0x4e4] ;  /* 0x0004e400011d7983 */ /* 0x002f280000300800 */
[----:B------:R-:W4:Y:S04]  /*3aea0*/  LDL.LU R30, [R1+0x4e8] ;  /* 0x0004e800011e7983 */ /* 0x000f280000300800 */
[----:B------:R-:W4:Y:S04]  /*3aeb0*/  LDL.LU R31, [R1+0x4ec] ;  /* 0x0004ec00011f7983 */ /* 0x000f280000300800 */
[----:B------:R-:W-:Y:S04]  /*3aec0*/  STL.64 [R1+0x230], R20 ;  /* 0x0002301401007387 */ /* 0x000fe80000100a00 */
[----:B------:R0:W-:Y:S04]  /*3aed0*/  STL.64 [R1+0x238], R22 ;  /* 0x0002381601007387 */ /* 0x0001e80000100a00 */
[----:B0-----:R-:W3:Y:S04]  /*3aee0*/  LDL.LU.64 R22, [R1+0x3268] ;  /* 0x0032680001167983 */ /* 0x001ee80000300a00 */
[----:B------:R-:W3:Y:S04]  /*3aef0*/  LDL.LU.64 R20, [R1+0x3260] ;  /* 0x0032600001147983 */ /* 0x000ee80000300a00 */
[----:B------:R0:W-:Y:S04]  /*3af00*/  STL.64 [R1+0x3208], R44 ;  /* 0x0032082c01007387 */ /* 0x0001e80000100a00 */
[----:B0-----:R-:W2:Y:S04]  /*3af10*/  LDL.LU R44, [R1+0x240] ;  /* 0x00024000012c7983 */ /* 0x001ea80000300800 */
[----:B------:R-:W2:Y:S04]  /*3af20*/  LDL.LU R45, [R1+0x244] ;  /* 0x00024400012d7983 */ /* 0x000ea80000300800 */
[----:B------:R-:W2:Y:S04]  /*3af30*/  LDL.LU R46, [R1+0x248] ;  /* 0x00024800012e7983 */ /* 0x000ea80000300800 */
[----:B------:R-:W2:Y:S01]  /*3af40*/  LDL.LU R47, [R1+0x24c] ;  /* 0x00024c00012f7983 */ /* 0x000ea20000300800 */
[----:B------:R-:W-:-:S02]  /*3af50*/  IMAD.MOV.U32 R40, RZ, RZ, R11 ;  /* 0x000000ffff287224 */ /* 0x000fc400078e000b */
[----:B------:R-:W-:Y:S02]  /*3af60*/  IMAD.MOV.U32 R41, RZ, RZ, R10 ;  /* 0x000000ffff297224 */ /* 0x000fe400078e000a */
[----:B------:R-:W-:Y:S02]  /*3af70*/  IMAD.MOV.U32 R7, RZ, RZ, R8 ;  /* 0x000000ffff077224 */ /* 0x000fe400078e0008 */
[----:B------:R-:W-:Y:S01]  /*3af80*/  IMAD.MOV.U32 R6, RZ, RZ, R9 ;  /* 0x000000ffff067224 */ /* 0x000fe200078e0009 */
[C---:B--2---:R-:W-:Y:S01]  /*3af90*/  HMMA.16816.F32 R44, R48.reuse, R8, R44 ;  /* 0x00000008302c723c */ /* 0x044fe2000000182c */
[----:B------:R-:W0:Y:S05]  /*3afa0*/  LDSM.16.MT88.4 R8, [R13+UR4+0x2000] ;  /* 0x002000040d08783b */ /* 0x000e2a0008004200 */
[----:B----4-:R-:W-:-:S15]  /*3afb0*/  HMMA.16816.F32 R28, R48, R40, R28 ;  /* 0x00000028301c723c */ /* 0x010fde000000181c */
[----:B------:R-:W-:-:S02]  /*3afc0*/  NOP ;  /* 0x0000000000007918 */ /* 0x000fc40000000000 */
[----:B------:R-:W-:Y:S04]  /*3afd0*/  STL.64 [R1+0x240], R44 ;  /* 0x0002402c01007387 */ /* 0x000fe80000100a00 */
[----:B------:R-:W-:Y:S04]  /*3afe0*/  STL.64 [R1+0x248], R46 ;  /* 0x0002482e01007387 */ /* 0x000fe80000100a00 */
[----:B0-----:R-:W-:Y:S04]  /*3aff0*/  STL.64 [R1+0x31b0], R10 ;  /* 0x0031b00a01007387 */ /* 0x001fe80000100a00 */
[----:B------:R0:W-:Y:S02]  /*3b000*/  STL.64 [R1+0x31a8], R8 ;  /* 0x0031a80801007387 */ /* 0x0001e40000100a00 */
[----:B0-----:R-:W-:Y:S02]  /*3b010*/  HMMA.16816.F32 R8, R48, R52, R36 ;  /* 0x000000343008723c */ /* 0x001fe40000001824 */
[----:B------:R-:W-:Y:S04]  /*3b020*/  STL.64 [R1+0x31f8], R40 ;  /* 0x0031f82801007387 */ /* 0x000fe80000100a00 */
[----:B------:R-:W-:Y:S04]  /*3b030*/  STL.64 [R1+0x250], R28 ;  /* 0x0002501c01007387 */ /* 0x000fe80000100a00 */
[----:B------:R0:W-:Y:S04]  /*3b040*/  STL.64 [R1+0x258], R30 ;  /* 0x0002581e01007387 */ /* 0x0001e80000100a00 */
[----:B------:R-:W-:Y:S04]  /*3b050*/  STL.64 [R1+0x31f0], R54 ;  /* 0x0031f03601007387 */ /* 0x000fe80000100a00 */
[----:B------:R-:W-:Y:S06]  /*3b060*/  STL.64 [R1+0x31e8], R52 ;  /* 0x0031e83401007387 */ /* 0x000fec0000100a00 */
[----:B0-----:R-:W-:-:S02]  /*3b070*/  IMAD.MOV.U32 R30, RZ, RZ, R10 ;  /* 0x000000ffff1e7224 */ /* 0x001fc400078e000a */
[----:B------:R-:W-:Y:S02]  /*3b080*/  IMAD.MOV.U32 R31, RZ, RZ, R11 ;  /* 0x000000ffff1f7224 */ /* 0x000fe400078e000b */
[----:B------:R-:W-:Y:S02]  /*3b090*/  IMAD.MOV.U32 R28, RZ, RZ, R8 ;  /* 0x000000ffff1c7224 */ /* 0x000fe400078e0008 */
[----:B------:R-:W-:Y:S01]  /*3b0a0*/  IMAD.MOV.U32 R29, RZ, RZ, R9 ;  /* 0x000000ffff1d7224 */ /* 0x000fe200078e0009 */
[----:B------:R-:W-:Y:S04]  /*3b0b0*/  STL.64 [R1+0x3008], R30 ;  /* 0x0030081e01007387 */ /* 0x000fe80000100a00 */
[----:B------:R0:W-:Y:S02]  /*3b0c0*/  STL.64 [R1+0x3000], R28 ;  /* 0x0030001c01007387 */ /* 0x0001e40000100a00 */
[----:B0-----:R-:W-:-:S02]  /*3b0d0*/  IMAD.MOV.U32 R28, RZ, RZ, R7 ;  /* 0x000000ffff1c7224 */ /* 0x001fc400078e0007 */
[----:B------:R-:W-:-:S05]  /*3b0e0*/  IMAD.MOV.U32 R29, RZ, RZ, R6 ;  /* 0x000000ffff1d7224 */ /* 0x000fca00078e0006 */
[----:B------:R-:W-:Y:S04]  /*3b0f0*/  STL.64 [R1+0x3200], R28 ;  /* 0x0032001c01007387 */ /* 0x000fe80000100a00 */
[----:B------:R-:W-:Y:S04]  /*3b100*/  STL.64 [R1+0x3218], R18 ;  /* 0x0032181201007387 */ /* 0x000fe80000100a00 */
[----:B------:R0:W-:Y:S04]  /*3b110*/  STL.64 [R1+0x3210], R16 ;  /* 0x0032101001007387 */ /* 0x0001e80000100a00 */
[----:B------:R-:W2:Y:S04]  /*3b120*/  LDL.LU R36, [R1+0x490] ;  /* 0x0004900001247983 */ /* 0x000ea80000300800 */
[----:B------:R-:W2:Y:S04]  /*3b130*/  LDL.LU R37, [R1+0x494] ;  /* 0x0004940001257983 */ /* 0x000ea80000300800 */
[----:B------:R-:W4:Y:S01]  /*3b140*/  LDL.LU R38, [R1+0x498] ;  /* 0x0004980001267983 */ /* 0x000f220000300800 */
[----:B---3--:R-:W-:-:S03]  /*3b150*/  IMAD.MOV.U32 R39, RZ, RZ, R0 ;  /* 0x000000ffff277224 */ /* 0x008fc600078e0000 */
[----:B------:R-:W3:Y:S04]  /*3b160*/  LDL.LU R0, [R1+0x3258] ;  /* 0x0032580001007983 */ /* 0x000ee80000300800 */
[----:B----4-:R-:W-:Y:S04]  /*3b170*/  STL.64 [R1+0x3228], R38 ;  /* 0x0032282601007387 */ /* 0x010fe80000100a00 */
[----:B--2---:R1:W-:Y:S04]  /*3b180*/  STL.64 [R1+0x3220], R36 ;  /* 0x0032202401007387 */ /* 0x0043e80000100a00 */
[----:B------:R-:W2:Y:S04]  /*3b190*/  LDL.LU R52, [R1+0x570] ;  /* 0x0005700001347983 */ /* 0x000ea80000300800 */
[----:B------:R-:W2:Y:S04]  /*3b1a0*/  LDL.LU R53, [R1+0x574] ;  /* 0x0005740001357983 */ /* 0x000ea80000300800 */
[----:B------:R-:W4:Y:S04]  /*3b1b0*/  LDL.LU R54, [R1+0x578] ;  /* 0x0005780001367983 */ /* 0x000f280000300800 */
[----:B------:R-:W4:Y:S01]  /*3b1c0*/  LDL.LU R55, [R1+0x57c] ;  /* 0x00057c0001377983 */ /* 0x000f220000300800 */
[----:B------:R-:W-:Y:S01]  /*3b1d0*/  HMMA.16816.F32 R8, R48, R16, R56 ;  /* 0x000000103008723c */ /* 0x000fe20000001838 */
[----:B------:R-:W-:-:S02]  /*3b1e0*/  IMAD.MOV.U32 R45, RZ, RZ, R4 ;  /* 0x000000ffff2d7224 */ /* 0x000fc400078e0004 */
[----:B------:R-:W-:-:S04]  /*3b1f0*/  IMAD.MOV.U32 R44, RZ, RZ, R5 ;  /* 0x000000ffff2c7224 */ /* 0x000fc800078e0005 */
[----:B------:R-:W-:Y:S02]  /*3b200*/  IMAD.MOV.U32 R56, RZ, RZ, R2 ;  /* 0x000000ffff387224 */ /* 0x000fe400078e0002 */
[----:B------:R-:W-:Y:S02]  /*3b210*/  IMAD.MOV.U32 R57, RZ, RZ, R3 ;  /* 0x000000ffff397224 */ /* 0x000fe400078e0003 */
[----:B------:R-:W-:-:S13]  /*3b220*/  IMAD.MOV.U32 R58, RZ, RZ, R12 ;  /* 0x000000ffff3a7224 */ /* 0x000fda00078e000c */
[----:B------:R-:W-:Y:S02]  /*3b230*/  IMAD.MOV.U32 R51, RZ, RZ, R8 ;  /* 0x000000ffff337224 */ /* 0x000fe400078e0008 */
[----:B------:R-:W-:Y:S02]  /*3b240*/  IMAD.MOV.U32 R50, RZ, RZ, R9 ;  /* 0x000000ffff327224 */ /* 0x000fe400078e0009 */
[----:B------:R-:W-:Y:S02]  /*3b250*/  IMAD.MOV.U32 R49, RZ, RZ, R10 ;  /* 0x000000ffff317224 */ /* 0x000fe400078e000a */
[----:B------:R-:W-:Y:S01]  /*3b260*/  IMAD.MOV.U32 R48, RZ, RZ, R11 ;  /* 0x000000ffff307224 */ /* 0x000fe200078e000b */
[----:B----4-:R-:W-:Y:S04]  /*3b270*/  STL.64 [R1+0x3238], R54 ;  /* 0x0032383601007387 */ /* 0x010fe80000100a00 */
[----:B--2---:R2:W-:Y:S04]  /*3b280*/  STL.64 [R1+0x3230], R52 ;  /* 0x0032303401007387 */ /* 0x0045e80000100a00 */
[----:B------:R-:W4:Y:S04]  /*3b290*/  LDL.LU R40, [R1+0x580] ;  /* 0x0005800001287983 */ /* 0x000f280000300800 */
[----:B------:R-:W4:Y:S04]  /*3b2a0*/  LDL.LU R41, [R1+0x584] ;  /* 0x0005840001297983 */ /* 0x000f280000300800 */
[----:B------:R-:W4:Y:S04]  /*3b2b0*/  LDL.LU R42, [R1+0x588] ;  /* 0x00058800012a7983 */ /* 0x000f280000300800 */
[----:B------:R-:W4:Y:S04]  /*3b2c0*/  LDL.LU R43, [R1+0x58c] ;  /* 0x00058c00012b7983 */ /* 0x000f280000300800 */
[----:B0-----:R-:W4:Y:S04]  /*3b2d0*/  LDL.LU R16, [R1+0x5a0] ;  /* 0x0005a00001107983 */ /* 0x001f280000300800 */
[----:B------:R-:W4:Y:S04]  /*3b2e0*/  LDL.LU R17, [R1+0x5a4] ;  /* 0x0005a40001117983 */ /* 0x000f280000300800 */
[----:B------:R-:W4:Y:S04]  /*3b2f0*/  LDL.LU R18, [R1+0x5a8] ;  /* 0x0005a80001127983 */ /* 0x000f280000300800 */
[----:B------:R-:W4:Y:S04]  /*3b300*/  LDL.LU R19, [R1+0x5ac] ;  /* 0x0005ac0001137983 */ /* 0x000f280000300800 */
[----:B-1----:R-:W4:Y:S04]  /*3b310*/  LDL.LU R36, [R1+0x5b0] ;  /* 0x0005b00001247983 */ /* 0x002f280000300800 */
[----:B------:R-:W4:Y:S04]  /*3b320*/  LDL.LU R37, [R1+0x5b4] ;  /* 0x0005b40001257983 */ /* 0x000f280000300800 */
[----:B------:R-:W4:Y:S04]  /*3b330*/  LDL.LU R38, [R1+0x5b8] ;  /* 0x0005b80001267983 */ /* 0x000f280000300800 */
[----:B------:R-:W4:Y:S04]  /*3b340*/  LDL.LU R39, [R1+0x5bc] ;  /* 0x0005bc0001277983 */ /* 0x000f280000300800 */
[----:B--2---:R-:W2:Y:S04]  /*3b350*/  LDL.LU R52, [R1+0x5c0] ;  /* 0x0005c00001347983 */ /* 0x004ea80000300800 */
[----:B------:R-:W2:Y:S04]  /*3b360*/  LDL.LU R53, [R1+0x5c4] ;  /* 0x0005c40001357983 */ /* 0x000ea80000300800 */
[----:B------:R-:W2:Y:S04]  /*3b370*/  LDL.LU R54, [R1+0x5c8] ;  /* 0x0005c80001367983 */ /* 0x000ea80000300800 */
[----:B------:R-:W2:Y:S04]  /*3b380*/  LDL.LU R55, [R1+0x5cc] ;  /* 0x0005cc0001377983 */ /* 0x000ea80000300800 */
        /* <DEDUP_REMOVED lines=14> */
[----:B------:R-:W2:Y:S04]  /*3b470*/  LDL.LU R12, [R1+0x324c] ;  /* 0x00324c00010c7983 */ /* 0x000ea80000300800 */
[----:B------:R-:W4:Y:S04]  /*3b480*/  LDL.LU R59, [R1+0x48c] ;  /* 0x00048c00013b7983 */ /* 0x000f280000300800 */
[----:B------:R-:W-:Y:S04]  /*3b490*/  STL.64 [R1+0x3018], R50 ;  /* 0x0030183201007387 */ /* 0x000fe80000100a00 */
[----:B------:R3:W-:Y:S02]  /*3b4a0*/  STL.64 [R1+0x3010], R48 ;  /* 0x0030103001007387 */ /* 0x0007e40000100a00 */
[----:B---3--:R-:W-:-:S02]  /*3b4b0*/  IMAD.MOV.U32 R48, RZ, RZ, R0 ;  /* 0x000000ffff307224 */ /* 0x008fc400078e0000 */
[----:B------:R-:W3:Y:S01]  /*3b4c0*/  LDL.LU R0, [R1+0x3248] ;  /* 0x0032480001007983 */ /* 0x000ee20000300800 */
[----:B--2---:R-:W-:-:S03]  /*3b4d0*/  IMAD.MOV.U32 R51, RZ, RZ, R12 ;  /* 0x000000ffff337224 */ /* 0x004fc600078e000c */
[----:B------:R-:W0:Y:S01]  /*3b4e0*/  LDSM.16.MT88.4 R12, [R13+UR4+0x2080] ;  /* 0x002080040d0c783b */ /* 0x000e220008004200 */
[C---:B------:R-:W-:Y:S06]  /*3b4f0*/  HMMA.16816.F32 R52, R20.reuse, R32, R52 ;  /* 0x000000201434723c */ /* 0x040fec0000001834 */
[C---:B----4-:R-:W-:Y:S06]  /*3b500*/  HMMA.16816.F32 R36, R20.reuse, R24, R36 ;  /* 0x000000181424723c */ /* 0x050fec0000001824 */
[----:B------:R-:W-:Y:S01]  /*3b510*/  HMMA.16816.F32 R44, R20, R44, R16 ;  /* 0x0000002c142c723c */ /* 0x000fe20000001810 */
[----:B------:R-:W-:-:S02]  /*3b520*/  IMAD.MOV.U32 R49, RZ, RZ, R2 ;  /* 0x000000ffff317224 */ /* 0x000fc400078e0002 */
[----:B------:R-:W-:Y:S01]  /*3b530*/  IMAD.MOV.U32 R50, RZ, RZ, R3 ;  /* 0x000000ffff327224 */ /* 0x000fe200078e0003 */
[----:B------:R-:W2:Y:S04]  /*3b540*/  LDL.LU R2, [R1+0x3244] ;  /* 0x0032440001027983 */ /* 0x000ea80000300800 */
[----:B------:R-:W4:Y:S04]  /*3b550*/  LDL.LU R3, [R1+0x3240] ;  /* 0x0032400001037983 */ /* 0x000f280000300800 */
[----:B0-----:R-:W-:Y:S04]  /*3b560*/  STL.64 [R1+0x3168], R14 ;  /* 0x0031680e01007387 */ /* 0x001fe80000100a00 */
        /* <DEDUP_REMOVED lines=10> */
[----:B------:R0:W-:Y:S04]  /*3b610*/  STL.64 [R1+0x2b8], R38 ;  /* 0x0002b82601007387 */ /* 0x0001e80000100a00 */
[----:B0-----:R-:W3:Y:S04]  /*3b620*/  LDL.LU.64 R38, [R1+0x3228] ;  /* 0x0032280001267983 */ /* 0x001ee80000300a00 */
[----:B------:R-:W3:Y:S04]  /*3b630*/  LDL.LU.64 R36, [R1+0x3220] ;  /* 0x0032200001247983 */ /* 0x000ee80000300a00 */
[----:B------:R-:W3:Y:S04]  /*3b640*/  LDL.LU.64 R18, [R1+0x3218] ;  /* 0x0032180001127983 */ /* 0x000ee80000300a00 */
[----:B------:R-:W3:Y:S04]  /*3b650*/  LDL.LU.64 R16, [R1+0x3210] ;  /* 0x0032100001107983 */ /* 0x000ee80000300a00 */
[----:B------:R0:W-:Y:S04]  /*3b660*/  STL.64 [R1+0x2f0], R44 ;  /* 0x0002f02c01007387 */ /* 0x0001e80000100a00 */
[----:B------:R-:W-:Y:S04]  /*3b670*/  STL.64 [R1+0x2f8], R46 ;  /* 0x0002f82e01007387 */ /* 0x000fe80000100a00 */
[----:B0-----:R-:W4:Y:S02]  /*3b680*/  LDL.LU.64 R44, [R1+0x3208] ;  /* 0x00320800012c7983 */ /* 0x001f240000300a00 */
[----:B----4-:R-:W-:-:S15]  /*3b690*/  HMMA.16816.F32 R28, R20, R44, R28 ;  /* 0x0000002c141c723c */ /* 0x010fde000000181c */
[----:B------:R-:W-:-:S08]  /*3b6a0*/  NOP ;  /* 0x0000000000007918 */ /* 0x000fd00000000000 */
[----:B------:R0:W-:Y:S04]  /*3b6b0*/  STL.64 [R1+0x300], R28 ;  /* 0x0003001c01007387 */ /* 0x0001e80000100a00 */
[----:B------:R-:W-:Y:S04]  /*3b6c0*/  STL.64 [R1+0x308], R30 ;  /* 0x0003081e01007387 */ /* 0x000fe80000100a00 */
[----:B0-----:R-:W4:Y:S02]  /*3b6d0*/  LDL.LU.64 R28, [R1+0x3200] ;  /* 0x00320000011c7983 */ /* 0x001f240000300a00 */
[----:B----4-:R-:W-:-:S15]  /*3b6e0*/  HMMA.16816.F32 R40, R20, R28, R40 ;  /* 0x0000001c1428723c */ /* 0x010fde0000001828 */
[----:B------:R-:W-:-:S08]  /*3b6f0*/  NOP ;  /* 0x0000000000007918 */ /* 0x000fd00000000000 */
[----:B------:R0:W-:Y:S04]  /*3b700*/  STL.64 [R1+0x320], R40 ;  /* 0x0003202801007387 */ /* 0x0001e80000100a00 */
[----:B------:R-:W-:Y:S04]  /*3b710*/  STL.64 [R1+0x328], R42 ;  /* 0x0003282a01007387 */ /* 0x000fe80000100a00 */
[----:B0-----:R-:W2:Y:S02]  /*3b720*/  LDL.LU.64 R40, [R1+0x31f8] ;  /* 0x0031f80001287983 */ /* 0x001ea40000300a00 */
[----:B--2---:R-:W-:-:S15]  /*3b730*/  HMMA.16816.F32 R52, R20, R40, R52 ;  /* 0x000000281434723c */ /* 0x004fde0000001834 */
[----:B------:R-:W-:-:S08]  /*3b740*/  NOP ;  /* 0x0000000000007918 */ /* 0x000fd00000000000 */
[----:B------:R-:W-:Y:S04]  /*3b750*/  STL.64 [R1+0x330], R52 ;  /* 0x0003303401007387 */ /* 0x000fe80000100a00 */
[----:B------:R0:W-:Y:S04]  /*3b760*/  STL.64 [R1+0x338], R54 ;  /* 0x0003383601007387 */ /* 0x0001e80000100a00 */
[----:B0-----:R-:W2:Y:S04]  /*3b770*/  LDL.LU.64 R54, [R1+0x31f0] ;  /* 0x0031f00001367983 */ /* 0x001ea80000300a00 */
[----:B------:R-:W4:Y:S01]  /*3b780*/  LDL.LU.64 R52, [R1+0x31e8] ;  /* 0x0031e80001347983 */ /* 0x000f220000300a00 */
[----:B------:R-:W0:Y:S01]  /*3b790*/  S2R R27, SR_TID.X ;  /* 0x00000000001b7919 */ /* 0x000e220000002100 */
[----:B----4-:R-:W-:-:S15]  /*3b7a0*/  HMMA.16816.F32 R4, R20, R52, R4 ;  /* 0x000000341404723c */ /* 0x010fde0000001804 */
[----:B------:R-:W-:-:S08]  /*3b7b0*/  NOP ;  /* 0x0000000000007918 */ /* 0x000fd00000000000 */
[----:B------:R-:W-:Y:S04]  /*3b7c0*/  STL.64 [R1+0x350], R4 ;  /* 0x0003500401007387 */ /* 0x000fe80000100a00 */
[----:B------:R1:W-:Y:S04]  /*3b7d0*/  STL.64 [R1+0x358], R6 ;  /* 0x0003580601007387 */ /* 0x0003e80000100a00 */
[----:B-1----:R-:W4:Y:S04]  /*3b7e0*/  LDL.LU.64 R6, [R1+0x31e0] ;  /* 0x0031e00001067983 */ /* 0x002f280000300a00 */
[----:B------:R-:W4:Y:S04]  /*3b7f0*/  LDL.LU.64 R4, [R1+0x31d8] ;  /* 0x0031d80001047983 */ /* 0x000f280000300a00 */
[----:B--2---:R-:W-:Y:S04]  /*3b800*/  STL.64 [R1+0x31d0], R54 ;  /* 0x0031d03601007387 */ /* 0x004fe80000100a00 */
[----:B------:R1:W-:Y:S04]  /*3b810*/  STL.64 [R1+0x31c8], R52 ;  /* 0x0031c83401007387 */ /* 0x0003e80000100a00 */
[----:B-1----:R-:W2:Y:S01]  /*3b820*/  LDL.LU R52, [R1+0x3e0] ;  /* 0x0003e00001347983 */ /* 0x002ea20000300800 */
[----:B------:R-:W1:Y:S01]  /*3b830*/  S2R R26, SR_TID.X ;  /* 0x00000000001a7919 */ /* 0x000e620000002100 */
[----:B------:R-:W-:-:S02]  /*3b840*/  IMAD.MOV.U32 R53, RZ, RZ, R3 ;  /* 0x000000ffff357224 */ /* 0x000fc400078e0003 */
[----:B------:R-:W-:Y:S02]  /*3b850*/  IMAD.MOV.U32 R54, RZ, RZ, R2 ;  /* 0x000000ffff367224 */ /* 0x000fe400078e0002 */
[----:B---3--:R-:W-:Y:S01]  /*3b860*/  IMAD.MOV.U32 R55, RZ, RZ, R0 ;  /* 0x000000ffff377224 */ /* 0x008fe200078e0000 */
[----:B0-----:R-:W-:-:S05]  /*3b870*/  LOP3.LUT R27, R27, 0x7, RZ, 0xc0, !PT ;  /* 0x000000071b1b7812 */ /* 0x001fca00078ec0ff */
[----:B------:R-:W-:Y:S01]  /*3b880*/  IMAD R27, R27, 0x110, RZ ;  /* 0x000001101b1b7824 */ /* 0x000fe200078e02ff */
[----:B------:R-:W-:Y:S04]  /*3b890*/  STL.64 [R1+0x31c0], R18 ;  /* 0x0031c01201007387 */ /* 0x000fe80000100a00 */
[----:B------:R-:W-:Y:S01]  /*3b8a0*/  STL.64 [R1+0x31b8], R16 ;  /* 0x0031b81001007387 */ /* 0x000fe20000100a00 */
[C---:B-1----:R-:W-:Y:S02]  /*3b8b0*/  IMAD.SHL.U32 R47, R26.reuse, 0x2, RZ ;  /* 0x000000021a2f7824 */ /* 0x042fe400078e00ff */
[----:B------:R-:W-:-:S03]  /*3b8c0*/  IMAD.SHL.U32 R26, R26, 0x80, RZ ;  /* 0x000000801a1a7824 */ /* 0x000fc600078e00ff */
[----:B------:R-:W-:-:S04]  /*3b8d0*/  LOP3.LUT R27, R27, 0x10, R47, 0x78, !PT ;  /* 0x000000101b1b7812 */ /* 0x000fc800078e782f */
[----:B------:R-:W-:-:S04]  /*3b8e0*/  LOP3.LUT R27, R27, 0x800, R26, 0xf8, !PT ;  /* 0x000008001b1b7812 */ /* 0x000fc800078ef81a */
[----:B------:R-:W-:Y:S01]  /*3b8f0*/  LOP3.LUT R27, R27, 0x60, RZ, 0x3c, !PT ;  /* 0x000000601b1b7812 */ /* 0x000fe200078e3cff */
[----:B--2---:R-:W-:-:S15]  /*3b900*/  HMMA.16816.F32 R20, R20, R16, R52 ;  /* 0x000000101414723c */ /* 0x004fde0000001834 */
[----:B------:R-:W-:-:S08]  /*3b910*/  NOP ;  /* 0x0000000000007918 */ /* 0x000fd00000000000 */
[----:B------:R-:W-:Y:S04]  /*3b920*/  STL.64 [R1+0x340], R20 ;  /* 0x0003401401007387 */ /* 0x000fe80000100a00 */
[----:B------:R-:W-:Y:S04]  /*3b930*/  STL.64 [R1+0x348], R22 ;  /* 0x0003481601007387 */ /* 0x000fe80000100a00 */
[----:B------:R-:W0:Y:S04]  /*3b940*/  LDSM.16.MT88.4 R20, [R27+UR4+0x2000] ;  /* 0x002000041b14783b */ /* 0x000e280008004200 */
[----:B0-----:R-:W-:Y:S04]  /*3b950*/  STL.64 [R1+0x3128], R22 ;  /* 0x0031281601007387 */ /* 0x001fe80000100a00 */
[----:B------:R0:W-:Y:S04]  /*3b960*/  STL.64 [R1+0x3120], R20 ;  /* 0x0031201401007387 */ /* 0x0001e80000100a00 */
[----:B0-----:R-:W2:Y:S01]  /*3b970*/  LDL.64 R20, [R1+0x50] ;  /* 0x0000500001147983 */ /* 0x001ea20000100a00 */
[C---:B----4-:R-:W-:Y:S06]  /*3b980*/  HMMA.16816.F32 R16, R4.reuse, R32, R12 ;  /* 0x000000200410723c */ /* 0x050fec000000180c */
[----:B------:R-:W-:-:S15]  /*3b990*/  HMMA.16816.F32 R12, R4, R24, R48 ;  /* 0x00000018040c723c */ /* 0x000fde0000001830 */
[----:B------:R-:W-:-:S02]  /*3b9a0*/  NOP ;  /* 0x0000000000007918 */ /* 0x000fc40000000000 */
[----:B------:R-:W-:Y:S04]  /*3b9b0*/  STL.64 [R1+0x360], R16 ;  /* 0x0003601001007387 */ /* 0x000fe80000100a00 */
[----:B------:R-:W-:Y:S01]  /*3b9c0*/  STL.64 [R1+0x368], R18 ;  /* 0x0003681201007387 */ /* 0x000fe20000100a00 */
[C---:B--2---:R-:W-:Y:S06]  /*3b9d0*/  HMMA.16816.F32 R8, R4.reuse, R20, R8 ;  /* 0x000000140408723c */ /* 0x044fec0000001808 */
[----:B------:R-:W-:Y:S04]  /*3b9e0*/  STL.64 [R1+0x31a0], R20 ;  /* 0x0031a01401007387 */ /* 0x000fe80000100a00 */
[----:B------:R-:W-:Y:S04]  /*3b9f0*/  STL.64 [R1+0x380], R12 ;  /* 0x0003800c01007387 */ /* 0x000fe80000100a00 */
[----:B------:R0:W-:Y:S02]  /*3ba00*/  STL.64 [R1+0x388], R14 ;  /* 0x0003880e01007387 */ /* 0x0001e40000100a00 */
[C---:B0-----:R-:W-:Y:S07]  /*3ba10*/  HMMA.16816.F32 R12, R4.reuse, R44, R36 ;  /* 0x0000002c040c723c */ /* 0x041fee0000001824 */
[----:B------:R-:W-:Y:S04]  /*3ba20*/  STL.64 [R1+0x3a0], R8 ;  /* 0x0003a00801007387 */ /* 0x000fe80000100a00 */
[----:B------:R0:W-:Y:S02]  /*3ba30*/  STL.64 [R1+0x3a8], R10 ;  /* 0x0003a80a01007387 */ /* 0x0001e40000100a00 */
[----:B0-----:R-:W-:Y:S02]  /*3ba40*/  HMMA.16816.F32 R8, R4, R28, R56 ;  /* 0x0000001c0408723c */ /* 0x001fe40000001838 */
[----:B------:R-:W-:Y:S08]  /*3ba50*/  STL.64 [R1+0x3198], R44 ;  /* 0x0031982c01007387 */ /* 0x000ff00000100a00 */
[----:B------:R-:W-:Y:S04]  /*3ba60*/  STL.64 [R1+0x3b0], R12 ;  /* 0x0003b00c01007387 */ /* 0x000fe80000100a00 */
[----:B------:R-:W-:Y:S09]  /*3ba70*/  STL.64 [R1+0x3b8], R14 ;  /* 0x0003b80e01007387 */ /* 0x000ff20000100a00 */
[----:B------:R-:W-:Y:S04]  /*3ba80*/  STL [R1+0x3c0], R8 ;  /* 0x0003c00801007387 */ /* 0x000fe80000100800 */
[----:B------:R-:W-:Y:S04]  /*3ba90*/  STL.64 [R1+0x3190], R28 ;  /* 0x0031901c01007387 */ /* 0x000fe80000100a00 */
[----:B------:R-:W2:Y:S04]  /*3baa0*/  LDL.LU R36, [R1+0x200] ;  /* 0x0002000001247983 */ /* 0x000ea80000300800 */
[----:B------:R-:W2:Y:S04]  /*3bab0*/  LDL.LU R37, [R1+0x204] ;  /* 0x0002040001257983 */ /* 0x000ea80000300800 */
[----:B------:R-:W3:Y:S04]  /*3bac0*/  LDL.LU R38, [R1+0x208] ;  /* 0x0002080001267983 */ /* 0x000ee80000300800 */
[----:B------:R-:W3:Y:S01]  /*3bad0*/  LDL.LU R39, [R1+0x20c] ;  /* 0x00020c0001277983 */ /* 0x000ee20000300800 */
[----:B------:R-:W-:-:S02]  /*3bae0*/  IMAD.MOV.U32 R3, RZ, RZ, R9 ;  /* 0x000000ffff037224 */ /* 0x000fc400078e0009 */
[----:B------:R-:W-:Y:S02]  /*3baf0*/  IMAD.MOV.U32 R2, RZ, RZ, R10 ;  /* 0x000000ffff027224 */ /* 0x000fe400078e000a */
[----:B------:R-:W-:Y:S01]  /*3bb00*/  IMAD.MOV.U32 R0, RZ, RZ, R11 ;  /* 0x000000ffff007224 */ /* 0x000fe200078e000b */
[----:B---3--:R-:W-:Y:S04]  /*3bb10*/  STL.64 [R1+0x3178], R38 ;  /* 0x0031782601007387 */ /* 0x008fe80000100a00 */
[----:B--2---:R0:W-:Y:S04]  /*3bb20*/  STL.64 [R1+0x3170], R36 ;  /* 0x0031702401007387 */ /* 0x0041e80000100a00 */
[----:B0-----:R-:W2:Y:S04]  /*3bb30*/  LDL.LU R36, [R1+0x500] ;  /* 0x0005000001247983 */ /* 0x001ea80000300800 */
[----:B------:R-:W2:Y:S04]  /*3bb40*/  LDL.LU R37, [R1+0x504] ;  /* 0x0005040001257983 */ /* 0x000ea80000300800 */
[----:B------:R-:W3:Y:S04]  /*3bb50*/  LDL.LU R38, [R1+0x508] ;  /* 0x0005080001267983 */ /* 0x000ee80000300800 */
        /* <DEDUP_REMOVED lines=17> */
[----:B---3--:R-:W-:Y:S04]  /*3bc70*/  STL.64 [R1+0x3188], R38 ;  /* 0x0031882601007387 */ /* 0x008fe80000100a00 */
[----:B--2---:R0:W-:Y:S04]  /*3bc80*/  STL.64 [R1+0x3180], R36 ;  /* 0x0031802401007387 */ /* 0x0041e80000100a00 */
[----:B0-----:R-:W2:Y:S04]  /*3bc90*/  LDL.LU R36, [R1+0x510] ;  /* 0x0005100001247983 */ /* 0x001ea80000300800 */
[----:B------:R-:W2:Y:S04]  /*3bca0*/  LDL.LU R37, [R1+0x514] ;  /* 0x0005140001257983 */ /* 0x000ea80000300800 */
[----:B------:R-:W2:Y:S04]  /*3bcb0*/  LDL.LU R38, [R1+0x518] ;  /* 0x0005180001267983 */ /* 0x000ea80000300800 */
[----:B------:R-:W2:Y:S04]  /*3bcc0*/  LDL.LU R39, [R1+0x51c] ;  /* 0x00051c0001277983 */ /* 0x000ea80000300800 */
[----:B------:R-:W3:Y:S01]  /*3bcd0*/  LDL.LU R28, [R1+0x520] ;  /* 0x00052000011c7983 */ /* 0x000ee20000300800 */
[C---:B----4-:R-:W-:Y:S03]  /*3bce0*/  HMMA.16816.F32 R52, R4.reuse, R40, R52 ;  /* 0x000000280434723c */ /* 0x050fe60000001834 */
[----:B------:R-:W3:Y:S04]  /*3bcf0*/  LDL.LU R29, [R1+0x524] ;  /* 0x00052400011d7983 */ /* 0x000ee80000300800 */
[----:B------:R-:W3:Y:S04]  /*3bd00*/  LDL.LU R30, [R1+0x528] ;  /* 0x00052800011e7983 */ /* 0x000ee80000300800 */
[----:B------:R-:W3:Y:S04]  /*3bd10*/  LDL.LU R31, [R1+0x52c] ;  /* 0x00052c00011f7983 */ /* 0x000ee80000300800 */
        /* <DEDUP_REMOVED lines=16> */
[----:B------:R-:W-:Y:S04]  /*3be20*/  STL [R1+0x2fa8], R0 ;  /* 0x002fa80001007387 */ /* 0x000fe80000100800 */
[----:B------:R-:W-:Y:S04]  /*3be30*/  STL [R1+0x2fa4], R2 ;  /* 0x002fa40201007387 */ /* 0x000fe80000100800 */
[----:B------:R-:W-:Y:S04]  /*3be40*/  STL [R1+0x2fa0], R3 ;  /* 0x002fa00301007387 */ /* 0x000fe80000100800 */
        /* <DEDUP_REMOVED lines=10> */
[----:B--2---:R-:W-:Y:S02]  /*3bef0*/  HMMA.16816.F32 R4, R4, R16, R8 ;  /* 0x000000100404723c */ /* 0x004fe40000001808 */
[----:B------:R-:W2:Y:S04]  /*3bf00*/  LDL.LU.64 R10, [R1+0x31b0] ;  /* 0x0031b000010a7983 */ /* 0x000ea80000300a00 */
[----:B------:R-:W2:-:S15]  /*3bf10*/  LDL.LU.64 R8, [R1+0x31a8] ;  /* 0x0031a80001087983 */ /* 0x000e9e0000300a00 */
[----:B------:R-:W-:-:S02]  /*3bf20*/  NOP ;  /* 0x0000000000007918 */ /* 0x000fc40000000000 */
[----:B------:R-:W-:Y:S04]  /*3bf30*/  STL.64 [R1+0x3e0], R4 ;  /* 0x0003e00401007387 */ /* 0x000fe80000100a00 */
[----:B------:R-:W-:Y:S04]  /*3bf40*/  STL.64 [R1+0x3e8], R6 ;  /* 0x0003e80601007387 */ /* 0x000fe80000100a00 */
[----:B------:R-:W0:Y:S04]  /*3bf50*/  LDSM.16.MT88.4 R4, [R27+UR4+0x2080] ;  /* 0x002080041b04783b */ /* 0x000e280008004200 */
[----:B0-----:R-:W-:Y:S04]  /*3bf60*/  STL.64 [R1+0x30b8], R6 ;  /* 0x0030b80601007387 */ /* 0x001fe80000100a00 */
[----:B------:R0:W-:Y:S01]  /*3bf70*/  STL.64 [R1+0x30b0], R4 ;  /* 0x0030b00401007387 */ /* 0x0001e20000100a00 */
[C---:B--2---:R-:W-:Y:S06]  /*3bf80*/  HMMA.16816.F32 R56, R8.reuse, R32, R56 ;  /* 0x000000200838723c */ /* 0x044fec0000001838 */
[----:B------:R-:W-:-:S15]  /*3bf90*/  HMMA.16816.F32 R20, R8, R24, R20 ;  /* 0x000000180814723c */ /* 0x000fde0000001814 */
[----:B------:R-:W-:-:S02]  /*3bfa0*/  NOP ;  /* 0x0000000000007918 */ /* 0x000fc40000000000 */
[----:B------:R1:W-:Y:S04]  /*3bfb0*/  STL [R1+0x400], R56 ;  /* 0x0004003801007387 */ /* 0x0003e80000100800 */
[----:B0-----:R-:W2:Y:S04]  /*3bfc0*/  LDL.LU R4, [R1+0x170] ;  /* 0x0001700001047983 */ /* 0x001ea80000300800 */
[----:B------:R-:W2:Y:S04]  /*3bfd0*/  LDL.LU R5, [R1+0x174] ;  /* 0x0001740001057983 */ /* 0x000ea80000300800 */
[----:B------:R-:W2:Y:S04]  /*3bfe0*/  LDL.LU R6, [R1+0x178] ;  /* 0x0001780001067983 */ /* 0x000ea80000300800 */
[----:B------:R-:W2:Y:S01]  /*3bff0*/  LDL.LU R7, [R1+0x17c] ;  /* 0x00017c0001077983 */ /* 0x000ea20000300800 */
[----:B------:R-:W-:-:S02]  /*3c000*/  IMAD.MOV.U32 R0, RZ, RZ, R57 ;  /* 0x000000ffff007224 */ /* 0x000fc400078e0039 */
[----:B------:R-:W-:Y:S02]  /*3c010*/  IMAD.MOV.U32 R2, RZ, RZ, R58 ;  /* 0x000000ffff027224 */ /* 0x000fe400078e003a */
[----:B------:R-:W-:Y:S01]  /*3c020*/  IMAD.MOV.U32 R3, RZ, RZ, R59 ;  /* 0x000000ffff037224 */ /* 0x000fe200078e003b */
[----:B-1----:R-:W2:Y:S04]  /*3c030*/  LDL.LU R56, [R1+0x160] ;  /* 0x0001600001387983 */ /* 0x002ea80000300800 */
[----:B------:R-:W2:Y:S04]  /*3c040*/  LDL.LU R57, [R1+0x164] ;  /* 0x0001640001397983 */ /* 0x000ea80000300800 */
[----:B------:R-:W2:Y:S04]  /*3c050*/  LDL.LU R58, [R1+0x168] ;  /* 0x00016800013a7983 */ /* 0x000ea80000300800 */
[----:B------:R-:W2:Y:S04]  /*3c060*/  LDL.LU R59, [R1+0x16c] ;  /* 0x00016c00013b7983 */ /* 0x000ea80000300800 */
[----:B------:R0:W-:Y:S04]  /*3c070*/  STL.64 [R1+0x410], R20 ;  /* 0x0004101401007387 */ /* 0x0001e80000100a00 */
[----:B------:R-:W-:Y:S04]  /*3c080*/  STL.64 [R1+0x418], R22 ;  /* 0x0004181601007387 */ /* 0x000fe80000100a00 */
[----:B0-----:R-:W3:Y:S02]  /*3c090*/  LDL.LU.64 R20, [R1+0x31a0] ;  /* 0x0031a00001147983 */ /* 0x001ee40000300a00 */
[----:B---3--:R-:W-:-:S15]  /*3c0a0*/  HMMA.16816.F32 R44, R8, R20, R44 ;  /* 0x00000014082c723c */ /* 0x008fde000000182c */
[----:B------:R-:W-:-:S08]  /*3c0b0*/  NOP ;  /* 0x0000000000007918 */ /* 0x000fd00000000000 */
        /* <DEDUP_REMOVED lines=16> */
[----:B------:R-:W-:-:S08]  /*3c1c0*/  NOP ;  /* 0x0000000000007918 */ /* 0x000fd00000000000 */
        /* <DEDUP_REMOVED lines=8> */
[----:B------:R-:W2:Y:S04]  /*3c250*/  LDL.LU R43, [R1+0x26c] ;  /* 0x00026c00012b7983 */ /* 0x000ea80000300800 */
[----:B------:R-:W-:Y:S04]  /*3c260*/  STL.64 [R1+0x4d0], R12 ;  /* 0x0004d00c01007387 */ /* 0x000fe80000100a00 */
[----:B------:R0:W-:Y:S04]  /*3c270*/  STL.64 [R1+0x4d8], R14 ;  /* 0x0004d80e01007387 */ /* 0x0001e80000100a00 */
[----:B0-----:R-:W3:Y:S04]  /*3c280*/  LDL.LU.64 R14, [R1+0x3168] ;  /* 0x00316800010e7983 */ /* 0x001ee80000300a00 */
[----:B------:R-:W3:Y:S04]  /*3c290*/  LDL.LU.64 R12, [R1+0x3160] ;  /* 0x00316000010c7983 */ /* 0x000ee80000300a00 */
[----:B----4-:R-:W-:Y:S04]  /*3c2a0*/  STL.64 [R1+0x3138], R18 ;  /* 0x0031381201007387 */ /* 0x010fe80000100a00 */
[----:B------:R0:W-:Y:S01]  /*3c2b0*/  STL.64 [R1+0x3130], R16 ;  /* 0x0031301001007387 */ /* 0x0001e20000100a00 */
[----:B--2---:R-:W-:Y:S06]  /*3c2c0*/  HMMA.16816.F32 R8, R8, R16, R40 ;  /* 0x000000100808723c */ /* 0x004fec0000001828 */
[C---:B---3--:R-:W-:Y:S06]  /*3c2d0*/  HMMA.16816.F32 R40, R12.reuse, R32, R48 ;  /* 0x000000200c28723c */ /* 0x048fec0000001830 */
[----:B0-----:R-:W-:Y:S11]  /*3c2e0*/  HMMA.16816.F32 R16, R12, R24, R36 ;  /* 0x000000180c10723c */ /* 0x001ff60000001824 */
[----:B------:R0:W-:Y:S04]  /*3c2f0*/  STL.64 [R1+0x450], R8 ;  /* 0x0004500801007387 */ /* 0x0001e80000100a00 */
[----:B------:R-:W-:Y:S04]  /*3c300*/  STL.64 [R1+0x458], R10 ;  /* 0x0004580a01007387 */ /* 0x000fe80000100a00 */
[----:B------:R-:W-:Y:S04]  /*3c310*/  STL.64 [R1+0x4c0], R40 ;  /* 0x0004c02801007387 */ /* 0x000fe80000100a00 */
[----:B------:R-:W-:Y:S04]  /*3c320*/  STL.64 [R1+0x4c8], R42 ;  /* 0x0004c82a01007387 */ /* 0x000fe80000100a00 */
[----:B------:R-:W-:Y:S04]  /*3c330*/  STL.64 [R1+0x4b0], R16 ;  /* 0x0004b01001007387 */ /* 0x000fe80000100a00 */
[----:B------:R-:W-:Y:S01]  /*3c340*/  STL.64 [R1+0x4b8], R18 ;  /* 0x0004b81201007387 */ /* 0x000fe20000100a00 */
[----:B0-----:R-:W-:-:S02]  /*3c350*/  IMAD.MOV.U32 R9, RZ, RZ, R24 ;  /* 0x000000ffff097224 */ /* 0x001fc400078e0018 */
[----:B------:R-:W-:Y:S01]  /*3c360*/  IMAD.MOV.U32 R8, RZ, RZ, R25 ;  /* 0x000000ffff087224 */ /* 0x000fe200078e0019 */
[----:B------:R-:W2:Y:S04]  /*3c370*/  LDL.LU.64 R26, [R1+0x3158] ;  /* 0x00315800011a7983 */ /* 0x000ea80000300a00 */
[----:B------:R-:W3:Y:S04]  /*3c380*/  LDL.LU.64 R24, [R1+0x3150] ;  /* 0x0031500001187983 */ /* 0x000ee80000300a00 */
[----:B------:R-:W4:Y:S04]  /*3c390*/  LDL.LU R48, [R1+0xe0] ;  /* 0x0000e00001307983 */ /* 0x000f280000300800 */
[----:B------:R-:W4:Y:S04]  /*3c3a0*/  LDL.LU R49, [R1+0xe4] ;  /* 0x0000e40001317983 */ /* 0x000f280000300800 */
[----:B------:R-:W2:Y:S04]  /*3c3b0*/  LDL.LU R50, [R1+0xe8] ;  /* 0x0000e80001327983 */ /* 0x000ea80000300800 */
[----:B------:R-:W2:Y:S04]  /*3c3c0*/  LDL.LU R51, [R1+0xec] ;  /* 0x0000ec0001337983 */ /* 0x000ea80000300800 */
[----:B--2---:R-:W-:Y:S04]  /*3c3d0*/  STL.64 [R1+0x3088], R50 ;  /* 0x0030883201007387 */ /* 0x004fe80000100a00 */
[----:B----4-:R0:W-:Y:S02]  /*3c3e0*/  STL.64 [R1+0x3080], R48 ;  /* 0x0030803001007387 */ /* 0x0101e40000100a00 */
[----:B0-----:R-:W-:-:S02]  /*3c3f0*/  IMAD.MOV.U32 R48, RZ, RZ, R9 ;  /* 0x000000ffff307224 */ /* 0x001fc400078e0009 */
[----:B------:R-:W-:Y:S02]  /*3c400*/  IMAD.MOV.U32 R49, RZ, RZ, R8 ;  /* 0x000000ffff317224 */ /* 0x000fe400078e0008 */
[C---:B------:R-:W-:Y:S01]  /*3c410*/  HMMA.16816.F32 R8, R12.reuse, R20, R4 ;  /* 0x000000140c08723c */ /* 0x040fe20000001804 */
[----:B------:R-:W-:Y:S02]  /*3c420*/  IMAD.MOV.U32 R38, RZ, RZ, R26 ;  /* 0x000000ffff267224 */ /* 0x000fe400078e001a */
[----:B---3--:R-:W-:Y:S02]  /*3c430*/  IMAD.MOV.U32 R39, RZ, RZ, R24 ;  /* 0x000000ffff277224 */ /* 0x008fe400078e0018 */
[----:B------:R-:W-:Y:S02]  /*3c440*/  IMAD.MOV.U32 R36, RZ, RZ, R25 ;  /* 0x000000ffff247224 */ /* 0x000fe400078e0019 */
[----:B------:R-:W-:Y:S01]  /*3c450*/  IMAD.MOV.U32 R37, RZ, RZ, R27 ;  /* 0x000000ffff257224 */ /* 0x000fe200078e001b */
[----:B------:R-:W-:Y:S04]  /*3c460*/  STL.64 [R1+0x3118], R48 ;  /* 0x0031183001007387 */ /* 0x000fe80000100a00 */
[----:B------:R-:W2:Y:S04]  /*3c470*/  LDL.LU R25, [R1+0x314c] ;  /* 0x00314c0001197983 */ /* 0x000ea80000300800 */
[----:B------:R-:W-:Y:S04]  /*3c480*/  STL.64 [R1+0x3098], R38 ;  /* 0x0030982601007387 */ /* 0x000fe80000100a00 */
[----:B------:R-:W-:Y:S04]  /*3c490*/  STL.64 [R1+0x3090], R36 ;  /* 0x0030902401007387 */ /* 0x000fe80000100a00 */
[----:B------:R-:W-:Y:S04]  /*3c4a0*/  STL.64 [R1+0x4a0], R8 ;  /* 0x0004a00801007387 */ /* 0x000fe80000100a00 */
[----:B------:R0:W-:Y:S02]  /*3c4b0*/  STL.64 [R1+0x4a8], R10 ;  /* 0x0004a80a01007387 */ /* 0x0001e40000100a00 */
[----:B0-----:R-:W-:Y:S06]  /*3c4c0*/  HMMA.16816.F32 R8, R12, R44, R56 ;  /* 0x0000002c0c08723c */ /* 0x001fec0000001838 */
[----:B------:R-:W-:-:S02]  /*3c4d0*/  IMAD.MOV.U32 R26, RZ, RZ, R44 ;  /* 0x000000ffff1a7224 */ /* 0x000fc400078e002c */
[----:B------:R-:W-:-:S15]  /*3c4e0*/  IMAD.MOV.U32 R24, RZ, RZ, R45 ;  /* 0x000000ffff187224 */ /* 0x000fde00078e002d */
[----:B------:R-:W-:Y:S04]  /*3c4f0*/  STL.64 [R1+0x490], R8 ;  /* 0x0004900801007387 */ /* 0x000fe80000100a00 */
        /* <DEDUP_REMOVED lines=8> */
[----:B------:R-:W3:Y:S04]  /*3c580*/  LDL.LU R47, [R1+0x21c] ;  /* 0x00021c00012f7983 */ /* 0x000ee80000300800 */
[----:B---3--:R-:W-:Y:S04]  /*3c590*/  STL.64 [R1+0x30c8], R46 ;  /* 0x0030c82e01007387 */ /* 0x008fe80000100a00 */
[----:B--2---:R0:W-:Y:S04]  /*3c5a0*/  STL.64 [R1+0x30c0], R44 ;  /* 0x0030c02c01007387 */ /* 0x0041e80000100a00 */
[----:B0-----:R-:W2:Y:S04]  /*3c5b0*/  LDL.LU R44, [R1+0x190] ;  /* 0x00019000012c7983 */ /* 0x001ea80000300800 */
        /* <DEDUP_REMOVED lines=14> */
[----:B------:R-:W3:Y:S01]  /*3c6a0*/  LDL.LU R47, [R1+0x1bc] ;  /* 0x0001bc00012f7983 */ /* 0x000ee20000300800 */
[----:B------:R-:W-:-:S02]  /*3c6b0*/  IMAD.MOV.U32 R5, RZ, RZ, R20 ;  /* 0x000000ffff057224 */ /* 0x000fc400078e0014 */
[----:B------:R-:W-:Y:S01]  /*3c6c0*/  IMAD.MOV.U32 R4, RZ, RZ, R21 ;  /* 0x000000ffff047224 */ /* 0x000fe200078e0015 */
[----:B---3--:R-:W-:Y:S04]  /*3c6d0*/  STL.64 [R1+0x30f8], R46 ;  /* 0x0030f82e01007387 */ /* 0x008fe80000100a00 */
[----:B--2---:R0:W-:Y:S04]  /*3c6e0*/  STL.64 [R1+0x30f0], R44 ;  /* 0x0030f02c01007387 */ /* 0x0041e80000100a00 */
        /* <DEDUP_REMOVED lines=14> */
[----:B------:R-:W2:Y:S01]  /*3c7d0*/  LDL.LU R10, [R1+0x148] ;  /* 0x00014800010a7983 */ /* 0x000ea20000300800 */
[----:B0-----:R-:W-:-:S02]  /*3c7e0*/  IMAD.MOV.U32 R44, RZ, RZ, R5 ;  /* 0x000000ffff2c7224 */ /* 0x001fc400078e0005 */
[----:B------:R-:W-:Y:S01]  /*3c7f0*/  IMAD.MOV.U32 R45, RZ, RZ, R4 ;  /* 0x000000ffff2d7224 */ /* 0x000fe200078e0004 */
[----:B------:R-:W2:Y:S04]  /*3c800*/  LDL.LU R11, [R1+0x14c] ;  /* 0x00014c00010b7983 */ /* 0x000ea80000300800 */
[----:B------:R-:W2:Y:S04]  /*3c810*/  LDL.LU R48, [R1+0x1e0] ;  /* 0x0001e00001307983 */ /* 0x000ea80000300800 */
[----:B------:R-:W2:Y:S04]  /*3c820*/  LDL.LU R49, [R1+0x1e4] ;  /* 0x0001e40001317983 */ /* 0x000ea80000300800 */
[----:B------:R-:W2:Y:S04]  /*3c830*/  LDL.LU R50, [R1+0x1e8] ;  /* 0x0001e80001327983 */ /* 0x000ea80000300800 */
[----:B------:R-:W2:Y:S04]  /*3c840*/  LDL.LU R51, [R1+0x1ec] ;  /* 0x0001ec0001337983 */ /* 0x000ea80000300800 */
[----:B------:R0:W-:Y:S04]  /*3c850*/  STL.64 [R1+0x3110], R44 ;  /* 0x0031102c01007387 */ /* 0x0001e80000100a00 */
[----:B0-----:R-:W2:Y:S04]  /*3c860*/  LDL.LU R44, [R1+0x1d0] ;  /* 0x0001d000012c7983 */ /* 0x001ea80000300800 */
[----:B------:R-:W2:Y:S04]  /*3c870*/  LDL.LU R45, [R1+0x1d4] ;  /* 0x0001d400012d7983 */ /* 0x000ea80000300800 */
[----:B------:R-:W2:Y:S04]  /*3c880*/  LDL.LU R46, [R1+0x1d8] ;  /* 0x0001d800012e7983 */ /* 0x000ea80000300800 */
[----:B------:R-:W2:Y:S04]  /*3c890*/  LDL.LU R47, [R1+0x1dc] ;  /* 0x0001dc00012f7983 */ /* 0x000ea80000300800 */
[----:B------:R-:W3:Y:S04]  /*3c8a0*/  LDL.LU R4, [R1+0x180] ;  /* 0x0001800001047983 */ /* 0x000ee80000300800 */
[----:B------:R-:W3:Y:S04]  /*3c8b0*/  LDL.LU R5, [R1+0x184] ;  /* 0x0001840001057983 */ /* 0x000ee80000300800 */
[----:B------:R-:W2:Y:S04]  /*3c8c0*/  LDL.LU R6, [R1+0x188] ;  /* 0x0001880001067983 */ /* 0x000ea80000300800 */
[----:B------:R-:W2:Y:S01]  /*3c8d0*/  LDL.LU R7, [R1+0x18c] ;  /* 0x00018c0001077983 */ /* 0x000ea20000300800 */
[----:B------:R-:W-:Y:S01]  /*3c8e0*/  IMAD.MOV.U32 R57, RZ, RZ, R25 ;  /* 0x000000ffff397224 */ /* 0x000fe200078e0019 */
[C---:B----4-:R-:W-:Y:S02]  /*3c8f0*/  HMMA.16816.F32 R40, R12.reuse, R28, R40 ;  /* 0x0000001c0c28723c */ /* 0x050fe40000001828 */
        /* <DEDUP_REMOVED lines=8> */
[----:B0-----:R-:W3:Y:S04]  /*3c980*/  LDL.LU R36, [R1+0x120] ;  /* 0x0001200001247983 */ /* 0x001ee80000300800 */
[----:B------:R-:W3:Y:S04]  /*3c990*/  LDL.LU R37, [R1+0x124] ;  /* 0x0001240001257983 */ /* 0x000ee80000300800 */
[----:B------:R-:W3:Y:S04]  /*3c9a0*/  LDL.LU R38, [R1+0x128] ;  /* 0x0001280001267983 */ /* 0x000ee80000300800 */
[----:B------:R-:W3:Y:S04]  /*3c9b0*/  LDL.LU R39, [R1+0x12c] ;  /* 0x00012c0001277983 */ /* 0x000ee80000300800 */
[----:B------:R-:W4:Y:S04]  /*3c9c0*/  LDL.LU R56, [R1+0x100] ;  /* 0x0001000001387983 */ /* 0x000f280000300800 */
[----:B------:R-:W2:Y:S04]  /*3c9d0*/  LDL.LU R25, [R1+0x3148] ;  /* 0x0031480001197983 */ /* 0x000ea80000300800 */
[----:B------:R-:W4:Y:S04]  /*3c9e0*/  LDL.LU R58, [R1+0x108] ;  /* 0x00010800013a7983 */ /* 0x000f280000300800 */
[----:B------:R-:W4:Y:S04]  /*3c9f0*/  LDL.LU R59, [R1+0x10c] ;  /* 0x00010c00013b7983 */ /* 0x000f280000300800 */
[----:B------:R0:W-:Y:S04]  /*3ca00*/  STL.64 [R1+0x480], R40 ;  /* 0x0004802801007387 */ /* 0x0001e80000100a00 */
[----:B------:R-:W-:Y:S04]  /*3ca10*/  STL.64 [R1+0x488], R42 ;  /* 0x0004882a01007387 */ /* 0x000fe80000100a00 */
[----:B0-----:R-:W3:Y:S01]  /*3ca20*/  LDL.LU.64 R40, [R1+0x3140] ;  /* 0x0031400001287983 */ /* 0x001ee20000300a00 */
[C---:B------:R-:W-:Y:S06]  /*3ca30*/  HMMA.16816.F32 R16, R12.reuse, R52, R16 ;  /* 0x000000340c10723c */ /* 0x040fec0000001810 */
[----:B---3--:R-:W-:-:S15]  /*3ca40*/  HMMA.16816.F32 R8, R12, R40, R8 ;  /* 0x000000280c08723c */ /* 0x008fde0000001808 */
[----:B------:R-:W-:-:S08]  /*3ca50*/  NOP ;  /* 0x0000000000007918 */ /* 0x000fd00000000000 */
[----:B------:R-:W-:Y:S04]  /*3ca60*/  STL.64 [R1+0x470], R8 ;  /* 0x0004700801007387 */ /* 0x000fe80000100a00 */
[----:B------:R-:W-:Y:S04]  /*3ca70*/  STL.64 [R1+0x478], R10 ;  /* 0x0004780a01007387 */ /* 0x000fe80000100a00 */
[----:B------:R-:W-:Y:S04]  /*3ca80*/  STL.64 [R1+0x500], R16 ;  /* 0x0005001001007387 */ /* 0x000fe80000100a00 */
[----:B------:R0:W-:Y:S04]  /*3ca90*/  STL.64 [R1+0x508], R18 ;  /* 0x0005081201007387 */ /* 0x0001e80000100a00 */
[----:B--2---:R-:W-:Y:S04]  /*3caa0*/  LDSM.16.MT88.4 R8, [R25+UR4+0x3000] ;  /* 0x003000041908783b */ /* 0x004fe80008004200 */
[----:B0-----:R-:W2:Y:S04]  /*3cab0*/  LDL.LU.64 R18, [R1+0x3138] ;  /* 0x0031380001127983 */ /* 0x001ea80000300a00 */
[----:B------:R-:W3:Y:S02]  /*3cac0*/  LDL.LU.64 R16, [R1+0x3130] ;  /* 0x0031300001107983 */ /* 0x000ee40000300a00 */
[----:B---3--:R-:W-:Y:S02]  /*3cad0*/  HMMA.16816.F32 R12, R12, R16, R20 ;  /* 0x000000100c0c723c */ /* 0x008fe40000001814 */
[----:B------:R-:W3:Y:S04]  /*3cae0*/  LDL.LU.64 R22, [R1+0x3128] ;  /* 0x0031280001167983 */ /* 0x000ee80000300a00 */
[----:B------:R-:W3:-:S15]  /*3caf0*/  LDL.LU.64 R20, [R1+0x3120] ;  /* 0x0031200001147983 */ /* 0x000ede0000300a00 */
[----:B------:R-:W-:-:S02]  /*3cb00*/  NOP ;  /* 0x0000000000007918 */ /* 0x000fc40000000000 */
[----:B------:R-:W-:Y:S04]  /*3cb10*/  STL.64 [R1+0x4e0], R12 ;  /* 0x0004e00c01007387 */ /* 0x000fe80000100a00 */
[----:B------:R-:W-:Y:S01]  /*3cb20*/  STL.64 [R1+0x4e8], R14 ;  /* 0x0004e80e01007387 */ /* 0x000fe20000100a00 */
        /* <DEDUP_REMOVED lines=8> */
[----:B------:R1:W-:Y:S04]  /*3cbb0*/  STL.64 [R1+0x578], R46 ;  /* 0x0005782e01007387 */ /* 0x0003e80000100a00 */
[----:B0-----:R-:W1:Y:S02]  /*3cbc0*/  LDL.LU.64 R44, [R1+0x3110] ;  /* 0x00311000012c7983 */ /* 0x001e640000300a00 */
[----:B-1----:R-:W-:Y:S02]  /*3cbd0*/  HMMA.16816.F32 R44, R20, R44, R4 ;  /* 0x0000002c142c723c */ /* 0x002fe40000001804 */
[----:B------:R-:W3:Y:S04]  /*3cbe0*/  LDL.LU.64 R6, [R1+0x3108] ;  /* 0x0031080001067983 */ /* 0x000ee80000300a00 */
[----:B------:R-:W3:-:S15]  /*3cbf0*/  LDL.LU.64 R4, [R1+0x3100] ;  /* 0x0031000001047983 */ /* 0x000ede0000300a00 */
[----:B------:R-:W-:-:S02]  /*3cc00*/  NOP ;  /* 0x0000000000007918 */ /* 0x000fc40000000000 */
[----:B------:R-:W-:Y:S04]  /*3cc10*/  STL.64 [R1+0x520], R44 ;  /* 0x0005202c01007387 */ /* 0x000fe80000100a00 */
[----:B------:R0:W-:Y:S04]  /*3cc20*/  STL.64 [R1+0x528], R46 ;  /* 0x0005282e01007387 */ /* 0x0001e80000100a00 */
[----:B0-----:R-:W4:Y:S04]  /*3cc30*/  LDL.LU.64 R46, [R1+0x30f8] ;  /* 0x0030f800012e7983 */ /* 0x001f280000300a00 */
[----:B------:R-:W4:Y:S01]  /*3cc40*/  LDL.LU.64 R44, [R1+0x30f0] ;  /* 0x0030f000012c7983 */ /* 0x000f220000300a00 */
[----:B------:R-:W-:-:S02]  /*3cc50*/  IMAD.MOV.U32 R12, RZ, RZ, R26 ;  /* 0x000000ffff0c7224 */ /* 0x000fc400078e001a */
[----:B------:R-:W-:Y:S02]  /*3cc60*/  IMAD.MOV.U32 R13, RZ, RZ, R24 ;  /* 0x000000ffff0d7224 */ /* 0x000fe400078e0018 */
[----:B------:R-:W0:Y:S05]  /*3cc70*/  LDSM.16.MT88.4 R24, [R25+UR4+0x3080] ;  /* 0x003080041918783b */ /* 0x000e2a0008004200 */
[----:B----4-:R-:W-:-:S15]  /*3cc80*/  HMMA.16816.F32 R44, R20, R12, R44 ;  /* 0x0000000c142c723c */ /* 0x010fde000000182c */
[----:B------:R-:W-:-:S08]  /*3cc90*/  NOP ;  /* 0x0000000000007918 */ /* 0x000fd00000000000 */
[----:B------:R-:W-:Y:S04]  /*3cca0*/  STL.64 [R1+0x560], R44 ;  /* 0x0005602c01007387 */ /* 0x000fe80000100a00 */
[----:B------:R1:W-:Y:S04]  /*3ccb0*/  STL.64 [R1+0x568], R46 ;  /* 0x0005682e01007387 */ /* 0x0003e80000100a00 */
[----:B-1----:R-:W4:Y:S04]  /*3ccc0*/  LDL.LU.64 R46, [R1+0x30e8] ;  /* 0x0030e800012e7983 */ /* 0x002f280000300a00 */
[----:B------:R-:W4:Y:S02]  /*3ccd0*/  LDL.LU.64 R44, [R1+0x30e0] ;  /* 0x0030e000012c7983 */ /* 0x000f240000300a00 */
        /* <DEDUP_REMOVED lines=11> */
[----:B------:R-:W4:Y:S04]  /*3cd90*/  LDL.LU.64 R44, [R1+0x30c0] ;  /* 0x0030c000012c7983 */ /* 0x000f280000300a00 */
[----:B0-----:R-:W-:Y:S04]  /*3cda0*/  STL.64 [R1+0x3028], R26 ;  /* 0x0030281a01007387 */ /* 0x001fe80000100a00 */
[----:B------:R0:W-:Y:S04]  /*3cdb0*/  STL.64 [R1+0x3020], R24 ;  /* 0x0030201801007387 */ /* 0x0001e80000100a00 */
[----:B0-----:R-:W2:Y:S04]  /*3cdc0*/  LDL.LU.64 R24, [R1+0x50] ;  /* 0x0000500001187983 */ /* 0x001ea80000300a00 */
[----:B------:R-:W2:Y:S01]  /*3cdd0*/  LDL.64 R26, [R1+0x58] ;  /* 0x00005800011a7983 */ /* 0x000ea20000100a00 */
[C---:B----4-:R-:W-:Y:S06]  /*3cde0*/  HMMA.16816.F32 R44, R20.reuse, R52, R44 ;  /* 0x00000034142c723c */ /* 0x050fec000000182c */
[----:B---3--:R-:W-:-:S15]  /*3cdf0*/  HMMA.16816.F32 R20, R20, R16, R4 ;  /* 0x000000101414723c */ /* 0x008fde0000001804 */
[----:B------:R-:W-:-:S02]  /*3ce00*/  NOP ;  /* 0x0000000000007918 */ /* 0x000fc40000000000 */
[----:B------:R0:W-:Y:S04]  /*3ce10*/  STL.64 [R1+0x530], R44 ;  /* 0x0005302c01007387 */ /* 0x0001e80000100a00 */
[----:B------:R1:W-:Y:S04]  /*3ce20*/  STL.64 [R1+0x538], R46 ;  /* 0x0005382e01007387 */ /* 0x0003e80000100a00 */
[----:B0-----:R-:W3:Y:S04]  /*3ce30*/  LDL.LU R44, [R1+0xc0] ;  /* 0x0000c000012c7983 */ /* 0x001ee80000300800 */
[----:B------:R-:W3:Y:S04]  /*3ce40*/  LDL.LU R45, [R1+0xc4] ;  /* 0x0000c400012d7983 */ /* 0x000ee80000300800 */
[----:B-1----:R-:W3:Y:S04]  /*3ce50*/  LDL.LU R46, [R1+0xc8] ;  /* 0x0000c800012e7983 */ /* 0x002ee80000300800 */
[----:B------:R-:W3:Y:S04]  /*3ce60*/  LDL.LU R47, [R1+0xcc] ;  /* 0x0000cc00012f7983 */ /* 0x000ee80000300800 */
[----:B------:R-:W4:Y:S04]  /*3ce70*/  LDL.LU.64 R6, [R1+0x30b8] ;  /* 0x0030b80001067983 */ /* 0x000f280000300a00 */
[----:B------:R-:W4:Y:S04]  /*3ce80*/  LDL.LU.64 R4, [R1+0x30b0] ;  /* 0x0030b00001047983 */ /* 0x000f280000300a00 */
[----:B------:R0:W-:Y:S04]  /*3ce90*/  STL.64 [R1+0x510], R20 ;  /* 0x0005101401007387 */ /* 0x0001e80000100a00 */
[----:B------:R1:W-:Y:S04]  /*3cea0*/  STL.64 [R1+0x518], R22 ;  /* 0x0005181601007387 */ /* 0x0003e80000100a00 */
[----:B0-----:R-:W3:Y:S04]  /*3ceb0*/  LDL.LU R20, [R1+0xf0] ;  /* 0x0000f00001147983 */ /* 0x001ee80000300800 */
[----:B------:R-:W3:Y:S04]  /*3cec0*/  LDL.LU R21, [R1+0xf4] ;  /* 0x0000f40001157983 */ /* 0x000ee80000300800 */
[----:B-1----:R-:W3:Y:S04]  /*3ced0*/  LDL.LU R22, [R1+0xf8] ;  /* 0x0000f80001167983 */ /* 0x002ee80000300800 */
[----:B------:R-:W3:Y:S01]  /*3cee0*/  LDL.LU R23, [R1+0xfc] ;  /* 0x0000fc0001177983 */ /* 0x000ee20000300800 */
[----:B----4-:R-:W-:-:S15]  /*3cef0*/  HMMA.16816.F32 R36, R4, R32, R36 ;  /* 0x000000200424723c */ /* 0x010fde0000001824 */
[----:B------:R-:W-:-:S08]  /*3cf00*/  NOP ;  /* 0x0000000000007918 */ /* 0x000fd00000000000 */
[----:B------:R-:W-:Y:S04]  /*3cf10*/  STL.64 [R1+0x4f0], R36 ;  /* 0x0004f02401007387 */ /* 0x000fe80000100a00 */
[----:B------:R0:W-:Y:S04]  /*3cf20*/  STL.64 [R1+0x4f8], R38 ;  /* 0x0004f82601007387 */ /* 0x0001e80000100a00 */
[----:B0-----:R-:W4:Y:S04]  /*3cf30*/  LDL.LU.64 R38, [R1+0x30a8] ;  /* 0x0030a80001267983 */ /* 0x001f280000300a00 */
[----:B------:R-:W4:Y:S01]  /*3cf40*/  LDL.LU.64 R36, [R1+0x30a0] ;  /* 0x0030a00001247983 */ /* 0x000f220000300a00 */
[C---:B--2---:R-:W-:Y:S06]  /*3cf50*/  HMMA.16816.F32 R56, R4.reuse, R24, R56 ;  /* 0x000000180438723c */ /* 0x044fec0000001838 */
[C---:B---3--:R-:W-:Y:S06]  /*3cf60*/  HMMA.16816.F32 R12, R4.reuse, R12, R20 ;  /* 0x0000000c040c723c */ /* 0x048fec0000001814 */
[----:B----4-:R-:W-:Y:S01]  /*3cf70*/  HMMA.16816.F32 R48, R4, R48, R36 ;  /* 0x000000300430723c */ /* 0x010fe20000001824 */
[----:B------:R-:W2:Y:S04]  /*3cf80*/  LDL.LU.64 R38, [R1+0x3098] ;  /* 0x0030980001267983 */ /* 0x000ea80000300a00 */
[----:B------:R-:W2:-:S15]  /*3cf90*/  LDL.LU.64 R36, [R1+0x3090] ;  /* 0x0030900001247983 */ /* 0x000e9e0000300a00 */
[----:B------:R-:W-:-:S03]  /*3cfa0*/  NOP ;  /* 0x0000000000007918 */ /* 0x000fc60000000000 */
[----:B------:R-:W-:Y:S04]  /*3cfb0*/  STL.64 [R1+0x390], R48 ;  /* 0x0003903001007387 */ /* 0x000fe80000100a00 */
[----:B------:R0:W-:Y:S04]  /*3cfc0*/  STL.64 [R1+0x398], R50 ;  /* 0x0003983201007387 */ /* 0x0001e80000100a00 */
[----:B0-----:R-:W3:Y:S04]  /*3cfd0*/  LDL.LU.64 R50, [R1+0x3088] ;  /* 0x0030880001327983 */ /* 0x001ee80000300a00 */
[----:B------:R-:W3:Y:S04]  /*3cfe0*/  LDL.LU.64 R48, [R1+0x3080] ;  /* 0x0030800001307983 */ /* 0x000ee80000300a00 */
[----:B------:R-:W-:Y:S04]  /*3cff0*/  STL.64 [R1+0x370], R56 ;  /* 0x0003703801007387 */ /* 0x000fe80000100a00 */
[----:B------:R0:W-:Y:S04]  /*3d000*/  STL.64 [R1+0x378], R58 ;  /* 0x0003783a01007387 */ /* 0x0001e80000100a00 */
[----:B0-----:R-:W4:Y:S04]  /*3d010*/  LDL.LU.64 R58, [R1+0x3078] ;  /* 0x00307800013a7983 */ /* 0x001f280000300a00 */
[----:B------:R-:W4:Y:S04]  /*3d020*/  LDL.LU.64 R56, [R1+0x3070] ;  /* 0x0030700001387983 */ /* 0x000f280000300a00 */
[----:B------:R-:W-:Y:S04]  /*3d030*/  STL.64 [R1+0x310], R12 ;  /* 0x0003100c01007387 */ /* 0x000fe80000100a00 */
[----:B------:R-:W-:Y:S04]  /*3d040*/  STL.64 [R1+0x318], R14 ;  /* 0x0003180e01007387 */ /* 0x000fe80000100a00 */
[----:B------:R-:W0:Y:S01]  /*3d050*/  LDSM.16.MT88.4 R12, [R61+UR4+0x3000] ;  /* 0x003000043d0c783b */ /* 0x000e220008004200 */
[----:B------:R-:W-:Y:S01]  /*3d060*/  HMMA.16816.F32 R44, R4, R52, R44 ;  /* 0x00000034042c723c */ /* 0x000fe2000000182c */
[----:B------:R-:W-:-:S15]  /*3d070*/  IMAD.MOV.U32 R43, RZ, RZ, R60 ;  /* 0x000000ffff2b7224 */ /* 0x000fde00078e003c */
[----:B------:R-:W-:-:S08]  /*3d080*/  NOP ;  /* 0x0000000000007918 */ /* 0x000fd00000000000 */
[----:B------:R-:W-:Y:S01]  /*3d090*/  IMAD.MOV.U32 R60, RZ, RZ, R47 ;  /* 0x000000ffff3c7224 */ /* 0x000fe200078e002f */
[C---:B---3--:R-:W-:Y:S06]  /*3d0a0*/  HMMA.16816.F32 R48, R4.reuse, R28, R48 ;  /* 0x0000001c0430723c */ /* 0x048fec0000001830 */
[----:B--2---:R-:W-:Y:S07]  /*3d0b0*/  HMMA.16816.F32 R28, R4, R40, R36 ;  /* 0x00000028041c723c */ /* 0x004fee0000001824 */
[----:B------:R-:W-:-:S10]  /*3d0c0*/  IMAD.MOV.U32 R39, RZ, RZ, R55 ;  /* 0x000000ffff277224 */ /* 0x000fd400078e0037 */
[----:B------:R-:W-:Y:S04]  /*3d0d0*/  STL.64 [R1+0x2e0], R48 ;  /* 0x0002e03001007387 */ /* 0x000fe80000100a00 */
[----:B------:R-:W-:Y:S04]  /*3d0e0*/  STL.64 [R1+0x2e8], R50 ;  /* 0x0002e83201007387 */ /* 0x000fe80000100a00 */
[----:B------:R-:W-:Y:S04]  /*3d0f0*/  STL.64 [R1+0x2d0], R28 ;  /* 0x0002d01c01007387 */ /* 0x000fe80000100a00 */
[----:B------:R-:W-:Y:S04]  /*3d100*/  STL.64 [R1+0x2d8], R30 ;  /* 0x0002d81e01007387 */ /* 0x000fe80000100a00 */
[----:B0-----:R0:W-:Y:S04]  /*3d110*/  STL.64 [R1+0x2fb8], R14 ;  /* 0x002fb80e01007387 */ /* 0x0011e80000100a00 */
[----:B------:R-:W-:Y:S04]  /*3d120*/  STL.64 [R1+0x2fb0], R12 ;  /* 0x002fb00c01007387 */ /* 0x000fe80000100a00 */
[----:B0-----:R-:W2:Y:S04]  /*3d130*/  LDL.LU.64 R14, [R1+0x28] ;  /* 0x00002800010e7983 */ /* 0x001ea80000300a00 */
[----:B------:R-:W3:Y:S04]  /*3d140*/  LDL.LU R36, [R1+0x80] ;  /* 0x0000800001247983 */ /* 0x000ee80000300800 */
[----:B------:R-:W3:Y:S04]  /*3d150*/  LDL.LU R37, [R1+0x84] ;  /* 0x0000840001257983 */ /* 0x000ee80000300800 */
[----:B------:R-:W3:Y:S04]  /*3d160*/  LDL.LU R38, [R1+0x88] ;  /* 0x0000880001267983 */ /* 0x000ee80000300800 */
[----:B------:R-:W2:Y:S04]  /*3d170*/  LDL.LU R55, [R1+0x306c] ;  /* 0x00306c0001377983 */ /* 0x000ea80000300800 */
[----:B------:R-:W3:Y:S04]  /*3d180*/  LDL.LU R48, [R1+0xa0] ;  /* 0x0000a00001307983 */ /* 0x000ee80000300800 */
[----:B------:R-:W3:Y:S04]  /*3d190*/  LDL.LU R49, [R1+0xa4] ;  /* 0x0000a40001317983 */ /* 0x000ee80000300800 */
[----:B------:R-:W3:Y:S04]  /*3d1a0*/  LDL.LU R50, [R1+0xa8] ;  /* 0x0000a80001327983 */ /* 0x000ee80000300800 */
[----:B------:R-:W3:Y:S01]  /*3d1b0*/  LDL.LU R51, [R1+0xac] ;  /* 0x0000ac0001337983 */ /* 0x000ee20000300800 */
[----:B------:R-:W-:-:S03]  /*3d1c0*/  IMAD.MOV.U32 R28, RZ, RZ, R54 ;  /* 0x000000ffff1c7224 */ /* 0x000fc600078e0036 */
[----:B------:R-:W2:Y:S01]  /*3d1d0*/  LDL.LU R54, [R1+0x3068] ;  /* 0x0030680001367983 */ /* 0x000ea20000300800 */
[----:B------:R-:W-:Y:S02]  /*3d1e0*/  IMAD.MOV.U32 R29, RZ, RZ, R19 ;  /* 0x000000ffff1d7224 */ /* 0x000fe400078e0013 */
[----:B------:R-:W-:Y:S01]  /*3d1f0*/  IMAD.MOV.U32 R30, RZ, RZ, R18 ;  /* 0x000000ffff1e7224 */ /* 0x000fe200078e0012 */
[----:B------:R-:W3:Y:S04]  /*3d200*/  LDL.LU R19, [R1+0x3064] ;  /* 0x0030640001137983 */ /* 0x000ee80000300800 */
[----:B------:R-:W2:Y:S01]  /*3d210*/  LDL.LU R18, [R1+0x3060] ;  /* 0x0030600001127983 */ /* 0x000ea20000300800 */
[----:B----4-:R-:W-:Y:S02]  /*3d220*/  IMAD.MOV.U32 R31, RZ, RZ, R56 ;  /* 0x000000ffff1f7224 */ /* 0x010fe400078e0038 */
[----:B------:R-:W-:Y:S01]  /*3d230*/  IMAD.MOV.U32 R40, RZ, RZ, R57 ;  /* 0x000000ffff287224 */ /* 0x000fe200078e0039 */
[----:B------:R-:W4:Y:S04]  /*3d240*/  LDL.LU R56, [R1+0x305c] ;  /* 0x00305c0001387983 */ /* 0x000f280000300800 */
[----:B------:R-:W4:Y:S01]  /*3d250*/  LDL.LU R57, [R1+0x3058] ;  /* 0x0030580001397983 */ /* 0x000f220000300800 */
[----:B------:R-:W-:-:S02]  /*3d260*/  IMAD.MOV.U32 R41, RZ, RZ, R58 ;  /* 0x000000ffff297224 */ /* 0x000fc400078e003a */
[----:B------:R-:W-:Y:S01]  /*3d270*/  IMAD.MOV.U32 R42, RZ, RZ, R59 ;  /* 0x000000ffff2a7224 */ /* 0x000fe200078e003b */
[----:B------:R-:W4:Y:S04]  /*3d280*/  LDL.LU R58, [R1+0x3054] ;  /* 0x00305400013a7983 */ /* 0x000f280000300800 */
[----:B------:R-:W4:Y:S04]  /*3d290*/  LDL.LU R59, [R1+0x3050] ;  /* 0x00305000013b7983 */ /* 0x000f280000300800 */
[----:B------:R-:W-:Y:S04]  /*3d2a0*/  STL.64 [R1+0x2c0], R44 ;  /* 0x0002c02c01007387 */ /* 0x000fe80000100a00 */
[----:B------:R0:W-:Y:S04]  /*3d2b0*/  STL [R1+0x2c8], R46 ;  /* 0x0002c82e01007387 */ /* 0x0001e80000100800 */
[----:B0-----:R-:W3:Y:S04]  /*3d2c0*/  LDL.LU.64 R46, [R1+0x3048] ;  /* 0x00304800012e7983 */ /* 0x001ee80000300a00 */
[----:B------:R-:W3:Y:S01]  /*3d2d0*/  LDL.LU.64 R44, [R1+0x3040] ;  /* 0x00304000012c7983 */ /* 0x000ee20000300a00 */
[----:B------:R-:W0:Y:S02]  /*3d2e0*/  S2R R23, SR_TID.X ;  /* 0x0000000000177919 */ /* 0x000e240000002100 */
[C---:B0-----:R-:W-:Y:S01]  /*3d2f0*/  LOP3.LUT R32, R23.reuse, 0x7, RZ, 0xc0, !PT ;  /* 0x0000000717207812 */ /* 0x041fe200078ec0ff */
[----:B------:R-:W-:-:S04]  /*3d300*/  IMAD.SHL.U32 R25, R23, 0x2, RZ ;  /* 0x0000000217197824 */ /* 0x000fc800078e00ff */
[----:B------:R-:W-:Y:S02]  /*3d310*/  IMAD R61, R32, 0x110, RZ ;  /* 0x00000110203d7824 */ /* 0x000fe400078e02ff */
[----:B------:R-:W-:Y:S01]  /*3d320*/  IMAD.SHL.U32 R33, R23, 0x80, RZ ;  /* 0x0000008017217824 */ /* 0x000fe200078e00ff */
[----:B---3--:R-:W-:Y:S01]  /*3d330*/  HMMA.16816.F32 R44, R4, R16, R44 ;  /* 0x00000010042c723c */ /* 0x008fe2000000182c */
[----:B------:R-:W4:Y:S06]  /*3d340*/  LDL R6, [R1+0x68] ;  /* 0x0000680001067983 */ /* 0x000f2c0000100800 */
[----:B------:R-:W-:-:S04]  /*3d350*/  LOP3.LUT R17, R61, 0x10, R25, 0x78, !PT ;  /* 0x000000103d117812 */ /* 0x000fc800078e7819 */
[----:B------:R-:W-:-:S04]  /*3d360*/  LOP3.LUT R17, R17, 0x800, R33, 0xf8, !PT ;  /* 0x0000080011117812 */ /* 0x000fc800078ef821 */
[----:B------:R-:W-:-:S05]  /*3d370*/  LOP3.LUT R17, R17, 0x20, RZ, 0x3c, !PT ;  /* 0x0000002011117812 */ /* 0x000fca00078e3cff */
[----:B------:R-:W0:Y:S04]  /*3d380*/  LDSM.16.MT88.4 R20, [R17+UR4+0x3080] ;  /* 0x003080041114783b */ /* 0x000e280008004200 */
[----:B------:R-:W-:Y:S04]  /*3d390*/  STL.64 [R1+0x270], R44 ;  /* 0x0002702c01007387 */ /* 0x000fe80000100a00 */
[----:B------:R1:W-:Y:S04]  /*3d3a0*/  STL.64 [R1+0x278], R46 ;  /* 0x0002782e01007387 */ /* 0x0003e80000100a00 */
[----:B------:R-:W4:Y:S04]  /*3d3b0*/  LDL R7, [R1+0x6c] ;  /* 0x00006c0001077983 */ /* 0x000f280000100800 */
[----:B-1----:R-:W3:Y:S04]  /*3d3c0*/  LDL R46, [R1+0x48] ;  /* 0x00004800012e7983 */ /* 0x002ee80000100800 */
[----:B------:R-:W3:Y:S04]  /*3d3d0*/  LDL R47, [R1+0x4c] ;  /* 0x00004c00012f7983 */ /* 0x000ee80000100800 */
[----:B0-----:R-:W-:Y:S04]  /*3d3e0*/  STL.64 [R1+0x2f50], R22 ;  /* 0x002f501601007387 */ /* 0x001fe80000100a00 */
[----:B------:R0:W-:Y:S04]  /*3d3f0*/  STL.64 [R1+0x2f48], R20 ;  /* 0x002f481401007387 */ /* 0x0001e80000100a00 */
[----:B0-----:R-:W2:Y:S04]  /*3d400*/  LDL.LU R20, [R1] ;  /* 0x0000000001147983 */ /* 0x001ea80000300800 */
[----:B------:R-:W2:Y:S04]  /*3d410*/  LDL.LU R21, [R1+0x4] ;  /* 0x0000040001157983 */ /* 0x000ea80000300800 */
[----:B------:R-:W2:Y:S04]  /*3d420*/  LDL.LU R22, [R1+0x8] ;  /* 0x0000080001167983 */ /* 0x000ea80000300800 */
[----:B------:R-:W2:Y:S01]  /*3d430*/  LDL.LU R23, [R1+0xc] ;  /* 0x00000c0001177983 */ /* 0x000ea20000300800 */
[----:B------:R-:W-:-:S03]  /*3d440*/  IMAD R32, R32, 0x110, RZ ;  /* 0x0000011020207824 */ /* 0x000fc600078e02ff */
[----:B------:R0:W-:Y:S01]  /*3d450*/  STL [R1+0x2df0], R17 ;  /* 0x002df01101007387 */ /* 0x0001e20000100800 */
[C---:B----4-:R-:W-:Y:S06]  /*3d460*/  HMMA.16816.F32 R4, R8.reuse, R6, R56 ;  /* 0x000000060804723c */ /* 0x050fec0000001838 */
[----:B--2---:R-:W-:-:S15]  /*3d470*/  HMMA.16816.F32 R20, R8, R34, R20 ;  /* 0x000000220814723c */ /* 0x004fde0000001814 */
[----:B------:R-:W-:-:S03]  /*3d480*/  NOP ;  /* 0x0000000000007918 */ /* 0x000fc60000000000 */
[----:B0-----:R-:W-:-:S05]  /*3d490*/  IMAD.MOV.U32 R17, RZ, RZ, R6 ;  /* 0x000000ffff117224 */ /* 0x001fca00078e0006 */
[----:B------:R-:W-:Y:S04]  /*3d4a0*/  STL.64 [R1+0x220], R20 ;  /* 0x0002201401007387 */ /* 0x000fe80000100a00 */
[----:B------:R0:W-:Y:S04]  /*3d4b0*/  STL.64 [R1+0x228], R22 ;  /* 0x0002281601007387 */ /* 0x0001e80000100a00 */
[----:B------:R-:W-:Y:S01]  /*3d4c0*/  STL.64 [R1+0x210], R4 ;  /* 0x0002100401007387 */ /* 0x000fe20000100a00 */
[----:B0-----:R-:W-:-:S04]  /*3d4d0*/  LOP3.LUT R23, R32, 0x10, R25, 0x78, !PT ;  /* 0x0000001020177812 */ /* 0x001fc800078e7819 */
[----:B------:R-:W-:-:S04]  /*3d4e0*/  LOP3.LUT R23, R23, 0x800, R33, 0xf8, !PT ;  /* 0x0000080017177812 */ /* 0x000fc800078ef821 */
[----:B------:R-:W-:Y:S01]  /*3d4f0*/  LOP3.LUT R23, R23, 0x40, RZ, 0x3c, !PT ;  /* 0x0000004017177812 */ /* 0x000fe200078e3cff */
[----:B------:R-:W-:Y:S04]  /*3d500*/  STL [R1+0x21c], R7 ;  /* 0x00021c0701007387 */ /* 0x000fe80000100800 */
[----:B------:R-:W2:Y:S04]  /*3d510*/  LDL.LU.64 R58, [R1+0x38] ;  /* 0x00003800013a7983 */ /* 0x000ea80000300a00 */
[----:B------:R-:W0:Y:S04]  /*3d520*/  LDSM.16.MT88.4 R4, [R23+UR4+0x3000] ;  /* 0x003000041704783b */ /* 0x000e280008004200 */
[----:B0-----:R-:W-:Y:S04]  /*3d530*/  STL.64 [R1+0x2f00], R6 ;  /* 0x002f000601007387 */ /* 0x001fe80000100a00 */
[----:B------:R0:W-:Y:S02]  /*3d540*/  STL.64 [R1+0x2ef8], R4 ;  /* 0x002ef80401007387 */ /* 0x0001e40000100a00 */
[----:B0-----:R-:W-:-:S02]  /*3d550*/  IMAD.MOV.U32 R4, RZ, RZ, R18 ;  /* 0x000000ffff047224 */ /* 0x001fc400078e0012 */
[----:B------:R-:W-:Y:S01]  /*3d560*/  IMAD.MOV.U32 R5, RZ, RZ, R19 ;  /* 0x000000ffff057224 */ /* 0x000fe200078e0013 */
[----:B------:R-:W4:Y:S04]  /*3d570*/  LDL.LU R18, [R1+0x303c] ;  /* 0x00303c0001127983 */ /* 0x000f280000300800 */
[----:B------:R-:W4:Y:S01]  /*3d580*/  LDL.LU R19, [R1+0x3038] ;  /* 0x0030380001137983 */ /* 0x000f220000300800 */
[----:B------:R-:W-:Y:S02]  /*3d590*/  IMAD.MOV.U32 R6, RZ, RZ, R54 ;  /* 0x000000ffff067224 */ /* 0x000fe400078e0036 */
[----:B------:R-:W-:Y:S01]  /*3d5a0*/  IMAD.MOV.U32 R7, RZ, RZ, R55 ;  /* 0x000000ffff077224 */ /* 0x000fe200078e0037 */
[----:B------:R-:W4:Y:S04]  /*3d5b0*/  LDL.LU R54, [R1+0x3034] ;  /* 0x0030340001367983 */ /* 0x000f280000300800 */
[----:B------:R-:W4:Y:S02]  /*3d5c0*/  LDL.LU R55, [R1+0x3030] ;  /* 0x0030300001377983 */ /* 0x000f240000300800 */
[C---:B------:R-:W-:Y:S06]  /*3d5d0*/  HMMA.16816.F32 R4, R8.reuse, R26, R4 ;  /* 0x0000001a0804723c */ /* 0x040fec0000001804 */
[C---:B---3--:R-:W-:Y:S06]  /*3d5e0*/  HMMA.16816.F32 R48, R8.reuse, R46, R48 ;  /* 0x0000002e0830723c */ /* 0x048fec0000001830 */
[----:B------:R-:W-:Y:S11]  /*3d5f0*/  HMMA.16816.F32 R28, R8, R14, R28 ;  /* 0x0000000e081c723c */ /* 0x000ff6000000181c */
[----:B------:R-:W-:Y:S04]  /*3d600*/  STL.64 [R1+0x200], R4 ;  /* 0x0002000401007387 */ /* 0x000fe80000100a00 */
[----:B------:R0:W-:Y:S02]  /*3d610*/  STL.64 [R1+0x208], R6 ;  /* 0x0002080601007387 */ /* 0x0001e40000100a00 */
[----:B0-----:R-:W-:-:S02]  /*3d620*/  IMAD.MOV.U32 R7, RZ, RZ, R26 ;  /* 0x000000ffff077224 */ /* 0x001fc400078e001a */
[----:B------:R-:W-:Y:S02]  /*3d630*/  IMAD.MOV.U32 R6, RZ, RZ, R27 ;  /* 0x000000ffff067224 */ /* 0x000fe400078e001b */
[----:B------:R-:W3:Y:S04]  /*3d640*/  LDL.LU.64 R26, [R1+0x3028] ;  /* 0x00302800011a7983 */ /* 0x000ee80000300a00 */
[----:B------:R-:W3:Y:S04]  /*3d650*/  LDL.LU.64 R24, [R1+0x3020] ;  /* 0x0030200001187983 */ /* 0x000ee80000300a00 */
[----:B------:R-:W-:Y:S04]  /*3d660*/  STL.64 [R1+0x1e0], R48 ;  /* 0x0001e03001007387 */ /* 0x000fe80000100a00 */
[----:B------:R0:W-:Y:S04]  /*3d670*/  STL.64 [R1+0x1e8], R50 ;  /* 0x0001e83201007387 */ /* 0x0001e80000100a00 */
[----:B0-----:R-:W3:Y:S04]  /*3d680*/  LDL.LU.64 R50, [R1+0x3018] ;  /* 0x0030180001327983 */ /* 0x001ee80000300a00 */
[----:B------:R-:W3:Y:S04]  /*3d690*/  LDL.LU.64 R48, [R1+0x3010] ;  /* 0x0030100001307983 */ /* 0x000ee80000300a00 */
[----:B------:R-:W-:Y:S04]  /*3d6a0*/  STL.64 [R1+0x1d0], R28 ;  /* 0x0001d01c01007387 */ /* 0x000fe80000100a00 */
[----:B------:R0:W-:Y:S04]  /*3d6b0*/  STL.64 [R1+0x1d8], R30 ;  /* 0x0001d81e01007387 */ /* 0x0001e80000100a00 */
[----:B0-----:R-:W3:Y:S04]  /*3d6c0*/  LDL.LU.64 R30, [R1+0x3008] ;  /* 0x00300800011e7983 */ /* 0x001ee80000300a00 */
[----:B------:R-:W3:Y:S01]  /*3d6d0*/  LDL.LU.64 R28, [R1+0x3000] ;  /* 0x00300000011c7983 */ /* 0x000ee20000300a00 */
[----:B--2---:R-:W-:-:S15]  /*3d6e0*/  HMMA.16816.F32 R36, R8, R58, R36 ;  /* 0x0000003a0824723c */ /* 0x004fde0000001824 */
[----:B------:R-:W-:-:S08]  /*3d6f0*/  NOP ;  /* 0x0000000000007918 */ /* 0x000fd00000000000 */
[----:B------:R0:W-:Y:S01]  /*3d700*/  STL.64 [R1+0x190], R36 ;  /* 0x0001902401007387 */ /* 0x0001e20000100a00 */
[----:B------:R-:W-:Y:S02]  /*3d710*/  IMAD.MOV.U32 R53, RZ, RZ, R38 ;  /* 0x000000ffff357224 */ /* 0x000fe400078e0026 */
[----:B------:R-:W-:Y:S02]  /*3d720*/  IMAD.MOV.U32 R52, RZ, RZ, R39 ;  /* 0x000000ffff347224 */ /* 0x000fe400078e0027 */
[----:B------:R-:W3:Y:S04]  /*3d730*/  LDL.LU.64 R38, [R1+0x2ff8] ;  /* 0x002ff80001267983 */ /* 0x000ee80000300a00 */
[----:B0-----:R-:W3:Y:S01]  /*3d740*/  LDL.LU.64 R36, [R1+0x2ff0] ;  /* 0x002ff00001247983 */ /* 0x001ee20000300a00 */
[----:B----4-:R-:W-:-:S15]  /*3d750*/  HMMA.16816.F32 R40, R8, R54, R40 ;  /* 0x000000360828723c */ /* 0x010fde0000001828 */
[----:B------:R-:W-:-:S08]  /*3d760*/  NOP ;  /* 0x0000000000007918 */ /* 0x000fd00000000000 */
[----:B------:R-:W-:Y:S04]  /*3d770*/  STL.64 [R1+0x180], R40 ;  /* 0x0001802801007387 */ /* 0x000fe80000100a00 */
[----:B------:R0:W-:Y:S04]  /*3d780*/  STL.64 [R1+0x188], R42 ;  /* 0x0001882a01007387 */ /* 0x0001e80000100a00 */
[----:B0-----:R-:W2:Y:S04]  /*3d790*/  LDL.LU.64 R42, [R1+0x2fe8] ;  /* 0x002fe800012a7983 */ /* 0x001ea80000300a00 */
[----:B------:R-:W2:Y:S01]  /*3d7a0*/  LDL.LU.64 R40, [R1+0x2fe0] ;  /* 0x002fe00001287983 */ /* 0x000ea20000300a00 */
[----:B---3--:R-:W-:Y:S06]  /*3d7b0*/  HMMA.16816.F32 R36, R24, R34, R36 ;  /* 0x000000221824723c */ /* 0x008fec0000001824 */
[----:B--2---:R-:W-:Y:S01]  /*3d7c0*/  HMMA.16816.F32 R40, R8, R18, R40 ;  /* 0x000000120828723c */ /* 0x004fe20000001828 */
[----:B------:R-:W2:-:S15]  /*3d7d0*/  LDL.64 R10, [R1+0x68] ;  /* 0x00006800010a7983 */ /* 0x000e9e0000100a00 */
[----:B------:R-:W-:-:S07]  /*3d7e0*/  NOP ;  /* 0x0000000000007918 */ /* 0x000fce0000000000 */
        /* <DEDUP_REMOVED lines=9> */
[----:B------:R1:W-:Y:S01]  /*3d880*/  STL [R1+0x168], R38 ;  /* 0x0001682601007387 */ /* 0x0003e20000100800 */
[----:B------:R-:W-:-:S02]  /*3d890*/  IMAD.MOV.U32 R16, RZ, RZ, R39 ;  /* 0x000000ffff107224 */ /* 0x000fc400078e0027 */
[----:B------:R-:W-:Y:S02]  /*3d8a0*/  IMAD.MOV.U32 R39, RZ, RZ, R31 ;  /* 0x000000ffff277224 */ /* 0x000fe400078e001f */
[----:B0-----:R-:W-:Y:S02]  /*3d8b0*/  IMAD.MOV.U32 R36, RZ, RZ, R28 ;  /* 0x000000ffff247224 */ /* 0x001fe400078e001c */
[----:B------:R-:W-:Y:S01]  /*3d8c0*/  IMAD.MOV.U32 R37, RZ, RZ, R29 ;  /* 0x000000ffff257224 */ /* 0x000fe200078e001d */
[----:B------:R-:W3:Y:S04]  /*3d8d0*/  LDL.LU R28, [R1+0x2fcc] ;  /* 0x002fcc00011c7983 */ /* 0x000ee80000300800 */
[----:B------:R-:W3:Y:S01]  /*3d8e0*/  LDL.LU R29, [R1+0x2fc8] ;  /* 0x002fc800011d7983 */ /* 0x000ee20000300800 */
[----:B-1----:R-:W-:-:S03]  /*3d8f0*/  IMAD.MOV.U32 R38, RZ, RZ, R30 ;  /* 0x000000ffff267224 */ /* 0x002fc600078e001e */
[----:B------:R-:W3:Y:S04]  /*3d900*/  LDL.LU R30, [R1+0x2fc4] ;  /* 0x002fc400011e7983 */ /* 0x000ee80000300800 */
[----:B------:R-:W3:Y:S01]  /*3d910*/  LDL.LU R31, [R1+0x2fc0] ;  /* 0x002fc000011f7983 */ /* 0x000ee20000300800 */
[----:B------:R-:W-:Y:S02]  /*3d920*/  IMAD.MOV.U32 R8, RZ, RZ, R51 ;  /* 0x000000ffff087224 */ /* 0x000fe400078e0033 */
[----:B------:R-:W-:Y:S02]  /*3d930*/  IMAD.MOV.U32 R9, RZ, RZ, R50 ;  /* 0x000000ffff097224 */ /* 0x000fe400078e0032 */
[----:B--2---:R-:W-:Y:S02]  /*3d940*/  IMAD.MOV.U32 R5, RZ, RZ, R10 ;  /* 0x000000ffff057224 */ /* 0x004fe400078e000a */
[----:B------:R-:W-:Y:S01]  /*3d950*/  IMAD.MOV.U32 R4, RZ, RZ, R11 ;  /* 0x000000ffff047224 */ /* 0x000fe200078e000b */
[----:B----4-:R-:W-:Y:S07]  /*3d960*/  HMMA.16816.F32 R32, R24, R10, R32 ;  /* 0x0000000a1820723c */ /* 0x010fee0000001820 */
[----:B------:R-:W-:-:S02]  /*3d970*/  IMAD.MOV.U32 R10, RZ, RZ, R49 ;  /* 0x000000ffff0a7224 */ /* 0x000fc400078e0031 */
[----:B------:R-:W-:-:S14]  /*3d980*/  IMAD.MOV.U32 R11, RZ, RZ, R48 ;  /* 0x000000ffff0b7224 */ /* 0x000fdc00078e0030 */
[----:B------:R-:W-:Y:S04]  /*3d990*/  STL.64 [R1+0xd0], R32 ;  /* 0x0000d02001007387 */ /* 0x000fe80000100a00 */
[----:B------:R0:W-:Y:S02]  /*3d9a0*/  STL.64 [R1+0xd8], R34 ;  /* 0x0000d82201007387 */ /* 0x0001e40000100a00 */
[----:B0-----:R-:W-:Y:S02]  /*3d9b0*/  IMAD.MOV.U32 R34, RZ, RZ, R7 ;  /* 0x000000ffff227224 */ /* 0x001fe400078e0007 */
[----:B------:R-:W-:-:S07]  /*3d9c0*/  IMAD.MOV.U32 R35, RZ, RZ, R6 ;  /* 0x000000ffff237224 */ /* 0x000fce00078e0006 */
[C---:B---3--:R-:W-:Y:S01]  /*3d9d0*/  HMMA.16816.F32 R48, R24.reuse, R34, R28 ;  /* 0x000000221830723c */ /* 0x048fe2000000181c */
[----:B------:R-:W2:Y:S04]  /*3d9e0*/  LDL.LU R28, [R1+0x250] ;  /* 0x00025000011c7983 */ /* 0x000ea80000300800 */
[----:B------:R-:W2:Y:S04]  /*3d9f0*/  LDL.LU R29, [R1+0x254] ;  /* 0x00025400011d7983 */ /* 0x000ea80000300800 */
[----:B------:R-:W2:Y:S04]  /*3da00*/  LDL.LU R30, [R1+0x258] ;  /* 0x00025800011e7983 */ /* 0x000ea80000300800 */
[----:B------:R-:W2:Y:S04]  /*3da10*/  LDL.LU R31, [R1+0x25c] ;  /* 0x00025c00011f7983 */ /* 0x000ea80000300800 */
[----:B------:R0:W-:Y:S04]  /*3da20*/  STL.64 [R1+0x2f98], R34 ;  /* 0x002f982201007387 */ /* 0x0001e80000100a00 */
[----:B------:R-:W3:Y:S04]  /*3da30*/  LDL.LU R32, [R1+0x230] ;  /* 0x0002300001207983 */ /* 0x000ee80000300800 */
[----:B------:R-:W3:Y:S04]  /*3da40*/  LDL.LU R33, [R1+0x234] ;  /* 0x0002340001217983 */ /* 0x000ee80000300800 */
[----:B0-----:R-:W3:Y:S04]  /*3da50*/  LDL.LU R34, [R1+0x238] ;  /* 0x0002380001227983 */ /* 0x001ee80000300800 */
[----:B------:R-:W3:Y:S01]  /*3da60*/  LDL.LU R35, [R1+0x23c] ;  /* 0x00023c0001237983 */ /* 0x000ee20000300800 */
[----:B------:R-:W-:Y:S03]  /*3da70*/  HMMA.16816.F32 R40, R24, R14, R40 ;  /* 0x0000000e1828723c */ /* 0x000fe60000001828 */
[----:B------:R0:W-:Y:S04]  /*3da80*/  STL.64 [R1+0x2d90], R50 ;  /* 0x002d903201007387 */ /* 0x0001e80000100a00 */
[----:B------:R-:W-:Y:S01]  /*3da90*/  STL.64 [R1+0x2d88], R48 ;  /* 0x002d883001007387 */ /* 0x000fe20000100a00 */
[----:B------:R-:W-:-:S02]  /*3daa0*/  IMAD.MOV.U32 R7, RZ, RZ, R14 ;  /* 0x000000ffff077224 */ /* 0x000fc400078e000e */
[----:B------:R-:W-:Y:S01]  /*3dab0*/  IMAD.MOV.U32 R6, RZ, RZ, R15 ;  /* 0x000000ffff067224 */ /* 0x000fe200078e000f */
[----:B0-----:R-:W4:Y:S01]  /*3dac0*/  LDL.LU.64 R50, [R1+0x78] ;  /* 0x0000780001327983 */ /* 0x001f220000300a00 */
[C---:B---3--:R-:W-:Y:S06]  /*3dad0*/  HMMA.16816.F32 R44, R24.reuse, R46, R32 ;  /* 0x0000002e182c723c */ /* 0x048fec0000001820 */
[C---:B--2---:R-:W-:Y:S06]  /*3dae0*/  HMMA.16816.F32 R32, R24.reuse, R58, R28 ;  /* 0x0000003a1820723c */ /* 0x044fec000000181c */
[C---:B------:R-:W-:Y:S06]  /*3daf0*/  HMMA.16816.F32 R28, R24.reuse, R54, R36 ;  /* 0x00000036181c723c */ /* 0x040fec0000001824 */
[----:B------:R-:W-:Y:S01]  /*3db00*/  HMMA.16816.F32 R36, R24, R18, R8 ;  /* 0x000000121824723c */ /* 0x000fe20000001808 */
[----:B------:R-:W0:Y:S04]  /*3db10*/  LDSM.16.MT88.4 R8, [R23+UR4+0x3080] ;  /* 0x003080041708783b */ /* 0x000e280008004200 */
[----:B------:R-:W-:Y:S04]  /*3db20*/  STL [R1+0x2da4], R44 ;  /* 0x002da42c01007387 */ /* 0x000fe80000100800 */
[----:B------:R-:W-:Y:S04]  /*3db30*/  STL [R1+0x2da0], R45 ;  /* 0x002da02d01007387 */ /* 0x000fe80000100800 */
[----:B------:R1:W-:Y:S04]  /*3db40*/  STL [R1+0x2d9c], R46 ;  /* 0x002d9c2e01007387 */ /* 0x0003e80000100800 */
[----:B------:R2:W-:Y:S04]  /*3db50*/  STL [R1+0x2d98], R47 ;  /* 0x002d982f01007387 */ /* 0x0005e80000100800 */
[----:B------:R-:W4:Y:S04]  /*3db60*/  LDL.LU.64 R14, [R1+0x2fb8] ;  /* 0x002fb800010e7983 */ /* 0x000f280000300a00 */
[----:B------:R-:W4:Y:S04]  /*3db70*/  LDL.LU.64 R12, [R1+0x2fb0] ;  /* 0x002fb000010c7983 */ /* 0x000f280000300a00 */
[----:B------:R-:W-:Y:S04]  /*3db80*/  STL [R1+0x2d80], R41 ;  /* 0x002d802901007387 */ /* 0x000fe80000100800 */
[----:B------:R-:W-:Y:S04]  /*3db90*/  STL [R1+0x2d7c], R42 ;  /* 0x002d7c2a01007387 */ /* 0x000fe80000100800 */
[----:B------:R-:W-:Y:S04]  /*3dba0*/  STL [R1+0x2d78], R43 ;  /* 0x002d782b01007387 */ /* 0x000fe80000100800 */
[----:B------:R-:W-:Y:S01]  /*3dbb0*/  STL.64 [R1+0x2f78], R58 ;  /* 0x002f783a01007387 */ /* 0x000fe20000100a00 */
[----:B-1----:R-:W-:-:S03]  /*3dbc0*/  IMAD.MOV.U32 R46, RZ, RZ, R30 ;  /* 0x000000ffff2e7224 */ /* 0x002fc600078e001e */
[----:B------:R-:W-:Y:S01]  /*3dbd0*/  STL.64 [R1+0xc0], R32 ;  /* 0x0000c02001007387 */ /* 0x000fe20000100a00 */
[----:B--2---:R-:W-:-:S03]  /*3dbe0*/  IMAD.MOV.U32 R47, RZ, RZ, R31 ;  /* 0x000000ffff2f7224 */ /* 0x004fc600078e001f */
[----:B------:R-:W-:Y:S04]  /*3dbf0*/  STL.64 [R1+0xc8], R34 ;  /* 0x0000c82201007387 */ /* 0x000fe80000100a00 */
[----:B------:R-:W-:Y:S04]  /*3dc00*/  STL.64 [R1+0x2f70], R54 ;  /* 0x002f703601007387 */ /* 0x000fe80000100a00 */
[----:B------:R-:W-:Y:S01]  /*3dc10*/  STL.64 [R1+0x2f68], R52 ;  /* 0x002f683401007387 */ /* 0x000fe20000100a00 */
[----:B------:R-:W-:Y:S02]  /*3dc20*/  IMAD.MOV.U32 R44, RZ, RZ, R28 ;  /* 0x000000ffff2c7224 */ /* 0x000fe400078e001c */
[----:B------:R-:W-:Y:S01]  /*3dc30*/  IMAD.MOV.U32 R45, RZ, RZ, R29 ;  /* 0x000000ffff2d7224 */ /* 0x000fe200078e001d */
[----:B------:R1:W-:Y:S04]  /*3dc40*/  STL.64 [R1+0x2db0], R46 ;  /* 0x002db02e01007387 */ /* 0x0003e80000100a00 */
[----:B------:R-:W-:Y:S01]  /*3dc50*/  STL.64 [R1+0x2da8], R44 ;  /* 0x002da82c01007387 */ /* 0x000fe20000100a00 */
[----:B-1----:R-:W-:-:S02]  /*3dc60*/  IMAD.MOV.U32 R46, RZ, RZ, R7 ;  /* 0x000000ffff2e7224 */ /* 0x002fc400078e0007 */
[----:B------:R-:W-:-:S05]  /*3dc70*/  IMAD.MOV.U32 R47, RZ, RZ, R6 ;  /* 0x000000ffff2f7224 */ /* 0x000fca00078e0006 */
[----:B------:R-:W-:Y:S04]  /*3dc80*/  STL.64 [R1+0x2f80], R46 ;  /* 0x002f802e01007387 */ /* 0x000fe80000100a00 */
[----:B------:R-:W-:Y:S04]  /*3dc90*/  STL.64 [R1+0x2f60], R18 ;  /* 0x002f601201007387 */ /* 0x000fe80000100a00 */
[----:B------:R-:W-:Y:S04]  /*3dca0*/  STL.64 [R1+0x2f58], R16 ;  /* 0x002f581001007387 */ /* 0x000fe80000100a00 */
[----:B------:R-:W-:Y:S04]  /*3dcb0*/  STL.64 [R1+0x2d60], R38 ;  /* 0x002d602601007387 */ /* 0x000fe80000100a00 */
[----:B------:R1:W-:Y:S04]  /*3dcc0*/  STL.64 [R1+0x2d58], R36 ;  /* 0x002d582401007387 */ /* 0x0003e80000100a00 */
[----:B-1----:R-:W2:Y:S04]  /*3dcd0*/  LDL.LU R36, [R1+0x3f0] ;  /* 0x0003f00001247983 */ /* 0x002ea80000300800 */
[----:B------:R-:W2:Y:S04]  /*3dce0*/  LDL.LU R37, [R1+0x3f4] ;  /* 0x0003f40001257983 */ /* 0x000ea80000300800 */
[----:B------:R-:W3:Y:S04]  /*3dcf0*/  LDL.LU R38, [R1+0x3f8] ;  /* 0x0003f80001267983 */ /* 0x000ee80000300800 */
[----:B------:R-:W3:Y:S04]  /*3dd00*/  LDL.LU R39, [R1+0x3fc] ;  /* 0x0003fc0001277983 */ /* 0x000ee80000300800 */
[----:B---3--:R-:W-:Y:S04]  /*3dd10*/  STL.64 [R1+0x2f10], R38 ;  /* 0x002f102601007387 */ /* 0x008fe80000100a00 */
[----:B--2---:R-:W-:Y:S04]  /*3dd20*/  STL.64 [R1+0x2f08], R36 ;  /* 0x002f082401007387 */ /* 0x004fe80000100a00 */
[----:B------:R-:W2:Y:S04]  /*3dd30*/  LDL.LU R24, [R1+0x3e0] ;  /* 0x0003e00001187983 */ /* 0x000ea80000300800 */
[----:B------:R-:W2:Y:S04]  /*3dd40*/  LDL.LU R25, [R1+0x3e4] ;  /* 0x0003e40001197983 */ /* 0x000ea80000300800 */
[----:B------:R-:W3:Y:S04]  /*3dd50*/  LDL.LU R26, [R1+0x3e8] ;  /* 0x0003e800011a7983 */ /* 0x000ee80000300800 */
[----:B------:R-:W3:Y:S04]  /*3dd60*/  LDL.LU R27, [R1+0x3ec] ;  /* 0x0003ec00011b7983 */ /* 0x000ee80000300800 */
[----:B---3--:R1:W-:Y:S04]  /*3dd70*/  STL.64 [R1+0x2f20], R26 ;  /* 0x002f201a01007387 */ /* 0x0083e80000100a00 */
[----:B--2---:R-:W-:Y:S01]  /*3dd80*/  STL.64 [R1+0x2f18], R24 ;  /* 0x002f181801007387 */ /* 0x004fe20000100a00 */
[----:B-1----:R-:W-:-:S02]  /*3dd90*/  IMAD.MOV.U32 R27, RZ, RZ, R4 ;  /* 0x000000ffff1b7224 */ /* 0x002fc400078e0004 */
[----:B------:R-:W-:Y:S01]  /*3dda0*/  IMAD.MOV.U32 R26, RZ, RZ, R5 ;  /* 0x000000ffff1a7224 */ /* 0x000fe200078e0005 */
[----:B------:R-:W2:Y:S04]  /*3ddb0*/  LDL.LU R4, [R1+0x3b0] ;  /* 0x0003b00001047983 */ /* 0x000ea80000300800 */
[----:B------:R-:W2:Y:S04]  /*3ddc0*/  LDL.LU R5, [R1+0x3b4] ;  /* 0x0003b40001057983 */ /* 0x000ea80000300800 */
[----:B------:R-:W3:Y:S04]  /*3ddd0*/  LDL.LU R6, [R1+0x3b8] ;  /* 0x0003b80001067983 */ /* 0x000ee80000300800 */
[----:B------:R-:W3:Y:S04]  /*3dde0*/  LDL.LU R7, [R1+0x3bc] ;  /* 0x0003bc0001077983 */ /* 0x000ee80000300800 */
[----:B---3--:R-:W-:Y:S04]  /*3ddf0*/  STL.64 [R1+0x2f30], R6 ;  /* 0x002f300601007387 */ /* 0x008fe80000100a00 */
[----:B--2---:R1:W-:Y:S04]  /*3de00*/  STL.64 [R1+0x2f28], R4 ;  /* 0x002f280401007387 */ /* 0x0043e80000100a00 */
[----:B-1----:R-:W2:Y:S04]  /*3de10*/  LDL.LU R4, [R1+0x380] ;  /* 0x0003800001047983 */ /* 0x002ea80000300800 */
[----:B------:R-:W2:Y:S04]  /*3de20*/  LDL.LU R5, [R1+0x384] ;  /* 0x0003840001057983 */ /* 0x000ea80000300800 */
[----:B------:R-:W3:Y:S04]  /*3de30*/  LDL.LU R6, [R1+0x388] ;  /* 0x0003880001067983 */ /* 0x000ee80000300800 */
[----:B------:R-:W3:Y:S04]  /*3de40*/  LDL.LU R7, [R1+0x38c] ;  /* 0x00038c0001077983 */ /* 0x000ee80000300800 */
[----:B------:R-:W4:Y:S04]  /*3de50*/  LDL.LU R20, [R1+0x340] ;  /* 0x0003400001147983 */ /* 0x000f280000300800 */
[----:B------:R-:W4:Y:S04]  /*3de60*/  LDL.LU R21, [R1+0x344] ;  /* 0x0003440001157983 */ /* 0x000f280000300800 */
[----:B------:R-:W2:Y:S04]  /*3de70*/  LDL.LU R22, [R1+0x348] ;  /* 0x0003480001167983 */ /* 0x000ea80000300800 */
[----:B------:R-:W2:Y:S04]  /*3de80*/  LDL.LU R23, [R1+0x34c] ;  /* 0x00034c0001177983 */ /* 0x000ea80000300800 */
[----:B--2---:R-:W-:Y:S04]  /*3de90*/  STL.64 [R1+0x2f90], R22 ;  /* 0x002f901601007387 */ /* 0x004fe80000100a00 */
[----:B----4-:R1:W-:Y:S04]  /*3dea0*/  STL.64 [R1+0x2f88], R20 ;  /* 0x002f881401007387 */ /* 0x0103e80000100a00 */
        /* <DEDUP_REMOVED lines=29> */
[----:B------:R1:W-:Y:S04]  /*3e080*/  STL.64 [R1+0x2f38], R4 ;  /* 0x002f380401007387 */ /* 0x0003e80000100a00 */
        /* <DEDUP_REMOVED lines=14> */
[C---:B--2---:R-:W-:Y:S06]  /*3e170*/  HMMA.16816.F32 R28, R12.reuse, R50, R28 ;  /* 0x000000320c1c723c */ /* 0x044fec000000181c */
[----:B----4-:R-:W-:-:S15]  /*3e180*/  HMMA.16816.F32 R32, R12, R26, R32 ;  /* 0x0000001a0c20723c */ /* 0x010fde0000001820 */
[----:B------:R-:W-:-:S02]  /*3e190*/  NOP ;  /* 0x0000000000007918 */ /* 0x000fc40000000000 */
[----:B------:R0:W-:Y:S04]  /*3e1a0*/  STL.64 [R1+0x140], R28 ;  /* 0x0001401c01007387 */ /* 0x0001e80000100a00 */
[----:B------:R1:W-:Y:S04]  /*3e1b0*/  STL.64 [R1+0x148], R30 ;  /* 0x0001481e01007387 */ /* 0x0003e80000100a00 */
[----:B0-----:R-:W2:Y:S01]  /*3e1c0*/  LDL.LU R28, [R1+0x400] ;  /* 0x00040000011c7983 */ /* 0x001ea20000300800 */
[----:B------:R-:W-:-:S03]  /*3e1d0*/  IMAD.MOV.U32 R29, RZ, RZ, R0 ;  /* 0x000000ffff1d7224 */ /* 0x000fc600078e0000 */
[----:B------:R-:W4:Y:S01]  /*3e1e0*/  LDL.LU R0, [R1+0x2fa8] ;  /* 0x002fa80001007983 */ /* 0x000f220000300800 */
[----:B-1----:R-:W-:Y:S02]  /*3e1f0*/  IMAD.MOV.U32 R30, RZ, RZ, R2 ;  /* 0x000000ffff1e7224 */ /* 0x002fe400078e0002 */
[----:B------:R-:W-:Y:S01]  /*3e200*/  IMAD.MOV.U32 R31, RZ, RZ, R3 ;  /* 0x000000ffff1f7224 */ /* 0x000fe200078e0003 */
[----:B------:R-:W2:Y:S04]  /*3e210*/  LDL.LU R2, [R1+0x2fa4] ;  /* 0x002fa40001027983 */ /* 0x000ea80000300800 */
[----:B------:R-:W4:Y:S04]  /*3e220*/  LDL.LU R3, [R1+0x2fa0] ;  /* 0x002fa00001037983 */ /* 0x000f280000300800 */
[----:B------:R-:W-:Y:S04]  /*3e230*/  STL.64 [R1+0x130], R32 ;  /* 0x0001302001007387 */ /* 0x000fe80000100a00 */
[----:B------:R0:W-:Y:S04]  /*3e240*/  STL.64 [R1+0x138], R34 ;  /* 0x0001382201007387 */ /* 0x0001e80000100a00 */
[----:B0-----:R-:W3:Y:S02]  /*3e250*/  LDL.LU.64 R34, [R1+0x2f98] ;  /* 0x002f980001227983 */ /* 0x001ee40000300a00 */
[----:B---3--:R-:W-:-:S15]  /*3e260*/  HMMA.16816.F32 R20, R12, R34, R20 ;  /* 0x000000220c14723c */ /* 0x008fde0000001814 */
[----:B------:R-:W-:-:S09]  /*3e270*/  NOP ;  /* 0x0000000000007918 */ /* 0x000fd20000000000 */
[----:B------:R-:W-:Y:S02]  /*3e280*/  IMAD.MOV.U32 R42, RZ, RZ, R21 ;  /* 0x000000ffff2a7224 */ /* 0x000fe400078e0015 */
[----:B------:R-:W-:Y:S02]  /*3e290*/  IMAD.MOV.U32 R43, RZ, RZ, R22 ;  /* 0x000000ffff2b7224 */ /* 0x000fe400078e0016 */
[----:B------:R-:W-:Y:S01]  /*3e2a0*/  IMAD.MOV.U32 R41, RZ, RZ, R20 ;  /* 0x000000ffff297224 */ /* 0x000fe200078e0014 */
[----:B------:R0:W-:Y:S04]  /*3e2b0*/  STL [R1+0x12c], R23 ;  /* 0x00012c1701007387 */ /* 0x0001e80000100800 */
[----:B0-----:R-:W3:Y:S04]  /*3e2c0*/  LDL.LU.64 R22, [R1+0x2f90] ;  /* 0x002f900001167983 */ /* 0x001ee80000300a00 */
[----:B------:R-:W3:Y:S04]  /*3e2d0*/  LDL.LU.64 R20, [R1+0x2f88] ;  /* 0x002f880001147983 */ /* 0x000ee80000300a00 */
[----:B------:R0:W-:Y:S04]  /*3e2e0*/  STL.64 [R1+0x2dc0], R42 ;  /* 0x002dc02a01007387 */ /* 0x0001e80000100a00 */
[----:B------:R-:W-:Y:S04]  /*3e2f0*/  STL.64 [R1+0x2db8], R40 ;  /* 0x002db82801007387 */ /* 0x000fe80000100a00 */
[----:B0-----:R-:W2:Y:S02]  /*3e300*/  LDL.LU.64 R42, [R1+0x48] ;  /* 0x00004800012a7983 */ /* 0x001ea40000300a00 */
[----:B--2---:R-:W-:-:S15]  /*3e310*/  HMMA.16816.F32 R44, R12, R42, R44 ;  /* 0x0000002a0c2c723c */ /* 0x004fde000000182c */
[----:B------:R-:W-:-:S08]  /*3e320*/  NOP ;  /* 0x0000000000007918 */ /* 0x000fd00000000000 */
[----:B------:R-:W-:Y:S04]  /*3e330*/  STL.64 [R1+0x110], R44 ;  /* 0x0001102c01007387 */ /* 0x000fe80000100a00 */
[----:B------:R0:W-:Y:S04]  /*3e340*/  STL.64 [R1+0x118], R46 ;  /* 0x0001182e01007387 */ /* 0x0001e80000100a00 */
        /* <DEDUP_REMOVED lines=16> */
[----:B0-----:R-:W3:Y:S04]  /*3e450*/  LDL.LU.64 R18, [R1+0x2f60] ;  /* 0x002f600001127983 */ /* 0x001ee80000300a00 */
[----:B------:R-:W2:Y:S01]  /*3e460*/  LDL.LU.64 R16, [R1+0x2f58] ;  /* 0x002f580001107983 */ /* 0x000ea20000300a00 */
[----:B---3--:R-:W-:Y:S03]  /*3e470*/  HMMA.16816.F32 R12, R12, R18, R20 ;  /* 0x000000120c0c723c */ /* 0x008fe60000001814 */
[----:B------:R-:W3:Y:S04]  /*3e480*/  LDL.LU.64 R22, [R1+0x2f50] ;  /* 0x002f500001167983 */ /* 0x000ee80000300a00 */
[----:B------:R-:W3:-:S15]  /*3e490*/  LDL.LU.64 R20, [R1+0x2f48] ;  /* 0x002f480001147983 */ /* 0x000ede0000300a00 */
[----:B------:R-:W-:-:S01]  /*3e4a0*/  NOP ;  /* 0x0000000000007918 */ /* 0x000fc20000000000 */
[----:B------:R0:W-:Y:S04]  /*3e4b0*/  STL.64 [R1+0xa0], R12 ;  /* 0x0000a00c01007387 */ /* 0x0001e80000100a00 */
[----:B------:R-:W-:Y:S04]  /*3e4c0*/  STL.64 [R1+0xa8], R14 ;  /* 0x0000a80e01007387 */ /* 0x000fe80000100a00 */
[----:B0-----:R-:W2:Y:S01]  /*3e4d0*/  LDL.LU R12, [R1+0x3c0] ;  /* 0x0003c000010c7983 */ /* 0x001ea20000300800 */
[----:B---3--:R-:W-:-:S15]  /*3e4e0*/  HMMA.16816.F32 R4, R20, R50, R4 ;  /* 0x000000321404723c */ /* 0x008fde0000001804 */
[----:B------:R-:W-:-:S08]  /*3e4f0*/  NOP ;  /* 0x0000000000007918 */ /* 0x000fd00000000000 */
[----:B------:R-:W-:Y:S04]  /*3e500*/  STL.64 [R1+0x150], R4 ;  /* 0x0001500401007387 */ /* 0x000fe80000100a00 */
[----:B------:R0:W-:Y:S04]  /*3e510*/  STL.64 [R1+0x158], R6 ;  /* 0x0001580601007387 */ /* 0x0001e80000100a00 */
[----:B0-----:R-:W3:Y:S04]  /*3e520*/  LDL.LU.64 R6, [R1+0x2f40] ;  /* 0x002f400001067983 */ /* 0x001ee80000300a00 */
[----:B------:R-:W3:Y:S01]  /*3e530*/  LDL.LU.64 R4, [R1+0x2f38] ;  /* 0x002f380001047983 */ /* 0x000ee20000300a00 */
[C---:B------:R-:W-:Y:S06]  /*3e540*/  HMMA.16816.F32 R36, R20.reuse, R34, R36 ;  /* 0x000000221424723c */ /* 0x040fec0000001824 */
[----:B---3--:R-:W-:Y:S01]  /*3e550*/  HMMA.16816.F32 R24, R20, R26, R4 ;  /* 0x0000001a1418723c */ /* 0x008fe20000001804 */
[----:B------:R-:W3:Y:S04]  /*3e560*/  LDL.LU.64 R6, [R1+0x2f30] ;  /* 0x002f300001067983 */ /* 0x000ee80000300a00 */
[----:B------:R-:W3:-:S15]  /*3e570*/  LDL.LU.64 R4, [R1+0x2f28] ;  /* 0x002f280001047983 */ /* 0x000ede0000300a00 */
[----:B------:R-:W-:-:S03]  /*3e580*/  NOP ;  /* 0x0000000000007918 */ /* 0x000fc60000000000 */
[----:B------:R-:W-:Y:S04]  /*3e590*/  STL.64 [R1+0x1a0], R24 ;  /* 0x0001a01801007387 */ /* 0x000fe80000100a00 */
[----:B------:R0:W-:Y:S04]  /*3e5a0*/  STL.64 [R1+0x1a8], R26 ;  /* 0x0001a81a01007387 */ /* 0x0001e80000100a00 */
[----:B0-----:R-:W2:Y:S04]  /*3e5b0*/  LDL.LU.64 R26, [R1+0x2f20] ;  /* 0x002f2000011a7983 */ /* 0x001ea80000300a00 */
[----:B------:R-:W2:Y:S04]  /*3e5c0*/  LDL.LU.64 R24, [R1+0x2f18] ;  /* 0x002f180001187983 */ /* 0x000ea80000300a00 */
        /* <DEDUP_REMOVED lines=9> */
[----:B------:R-:W3:Y:S01]  /*3e660*/  LDL.LU.64 R4, [R1+0x2ef8] ;  /* 0x002ef80001047983 */ /* 0x000ee20000300a00 */
[----:B----4-:R-:W-:-:S02]  /*3e670*/  IMAD.MOV.U32 R13, RZ, RZ, R3 ;  /* 0x000000ffff0d7224 */ /* 0x010fc400078e0003 */
[----:B------:R-:W-:Y:S02]  /*3e680*/  IMAD.MOV.U32 R14, RZ, RZ, R2 ;  /* 0x000000ffff0e7224 */ /* 0x000fe400078e0002 */
[----:B------:R-:W-:Y:S01]  /*3e690*/  IMAD.MOV.U32 R15, RZ, RZ, R0 ;  /* 0x000000ffff0f7224 */ /* 0x000fe200078e0000 */
[----:B------:R2:W-:Y:S06]  /*3e6a0*/  STL.64 [R1+0x2ee0], R42 ;  /* 0x002ee02a01007387 */ /* 0x0005ec0000100a00 */
[C---:B--2---:R-:W-:Y:S06]  /*3e6b0*/  HMMA.16816.F32 R40, R20.reuse, R46, R12 ;  /* 0x0000002e1428723c */ /* 0x044fec000000180c */
[C---:B------:R-:W-:Y:S06]  /*3e6c0*/  HMMA.16816.F32 R12, R20.reuse, R58, R8 ;  /* 0x0000003a140c723c */ /* 0x040fec0000001808 */
[C---:B------:R-:W-:Y:S01]  /*3e6d0*/  HMMA.16816.F32 R8, R20.reuse, R54, R36 ;  /* 0x000000361408723c */ /* 0x040fe20000001824 */
[----:B------:R-:W-:Y:S10]  /*3e6e0*/  STL.64 [R1+0x2ed8], R46 ;  /* 0x002ed82e01007387 */ /* 0x000ff40000100a00 */
[----:B------:R-:W-:Y:S04]  /*3e6f0*/  STL.64 [R1+0x1f0], R40 ;  /* 0x0001f02801007387 */ /* 0x000fe80000100a00 */
[----:B------:R-:W-:Y:S04]  /*3e700*/  STL.64 [R1+0x1f8], R42 ;  /* 0x0001f82a01007387 */ /* 0x000fe80000100a00 */
[----:B------:R-:W-:Y:S04]  /*3e710*/  STL.64 [R1+0x2ed0], R54 ;  /* 0x002ed03601007387 */ /* 0x000fe80000100a00 */
[----:B------:R-:W-:Y:S04]  /*3e720*/  STL.64 [R1+0x240], R12 ;  /* 0x0002400c01007387 */ /* 0x000fe80000100a00 */
[----:B------:R-:W-:Y:S04]  /*3e730*/  STL.64 [R1+0x248], R14 ;  /* 0x0002480e01007387 */ /* 0x000fe80000100a00 */
[----:B------:R-:W-:Y:S04]  /*3e740*/  STL.64 [R1+0x2ec8], R52 ;  /* 0x002ec83401007387 */ /* 0x000fe80000100a00 */
[----:B------:R-:W-:Y:S04]  /*3e750*/  STL.64 [R1+0x260], R8 ;  /* 0x0002600801007387 */ /* 0x000fe80000100a00 */
[----:B------:R0:W-:Y:S02]  /*3e760*/  STL.64 [R1+0x268], R10 ;  /* 0x0002680a01007387 */ /* 0x0001e40000100a00 */
[----:B0-----:R-:W-:-:S15]  /*3e770*/  HMMA.16816.F32 R8, R20, R18, R24 ;  /* 0x000000121408723c */ /* 0x001fde0000001818 */
[----:B------:R-:W-:-:S08]  /*3e780*/  NOP ;  /* 0x0000000000007918 */ /* 0x000fd00000000000 */
[----:B------:R3:W-:Y:S01]  /*3e790*/  STL [R1+0x250], R8 ;  /* 0x0002500801007387 */ /* 0x0007e20000100800 */
[----:B------:R-:W-:Y:S02]  /*3e7a0*/  IMAD.MOV.U32 R3, RZ, RZ, R9 ;  /* 0x000000ffff037224 */ /* 0x000fe400078e0009 */
[----:B------:R-:W-:Y:S02]  /*3e7b0*/  IMAD.MOV.U32 R2, RZ, RZ, R10 ;  /* 0x000000ffff027224 */ /* 0x000fe400078e000a */
[----:B------:R-:W-:Y:S01]  /*3e7c0*/  IMAD.MOV.U32 R0, RZ, RZ, R11 ;  /* 0x000000ffff007224 */ /* 0x000fe200078e000b */
[----:B------:R-:W-:Y:S04]  /*3e7d0*/  STL.64 [R1+0x2ef0], R18 ;  /* 0x002ef01201007387 */ /* 0x000fe80000100a00 */
[----:B------:R0:W-:Y:S04]  /*3e7e0*/  STL.64 [R1+0x2ee8], R16 ;  /* 0x002ee81001007387 */ /* 0x0001e80000100a00 */
[----:B------:R-:W2:Y:S01]  /*3e7f0*/  LDL.LU R24, [R1+0x450] ;  /* 0x0004500001187983 */ /* 0x000ea20000300800 */
[----:B---3--:R-:W-:-:S15]  /*3e800*/  HMMA.16816.F32 R8, R4, R50, R28 ;  /* 0x000000320408723c */ /* 0x008fde000000181c */
[----:B------:R-:W-:-:S08]  /*3e810*/  NOP ;  /* 0x0000000000007918 */ /* 0x000fd00000000000 */
        /* <DEDUP_REMOVED lines=25> */
[----:B-1----:R-:W2:Y:S04]  /*3e9b0*/  LDL.LU R8, [R1+0x4d0] ;  /* 0x0004d00001087983 */ /* 0x002ea80000300800 */
[----:B------:R-:W2:Y:S04]  /*3e9c0*/  LDL.LU R9, [R1+0x4d4] ;  /* 0x0004d40001097983 */ /* 0x000ea80000300800 */
[----:B---3--:R-:W3:Y:S04]  /*3e9d0*/  LDL.LU R10, [R1+0x4d8] ;  /* 0x0004d800010a7983 */ /* 0x008ee80000300800 */
[----:B------:R-:W3:Y:S04]  /*3e9e0*/  LDL.LU R11, [R1+0x4dc] ;  /* 0x0004dc00010b7983 */ /* 0x000ee80000300800 */
[----:B------:R-:W4:Y:S04]  /*3e9f0*/  LDL.LU R36, [R1+0x480] ;  /* 0x0004800001247983 */ /* 0x000f280000300800 */
[----:B------:R-:W4:Y:S04]  /*3ea00*/  LDL.LU R37, [R1+0x484] ;  /* 0x0004840001257983 */ /* 0x000f280000300800 */
[----:B------:R-:W2:Y:S04]  /*3ea10*/  LDL.LU R38, [R1+0x488] ;  /* 0x0004880001267983 */ /* 0x000ea80000300800 */
[----:B------:R-:W2:Y:S04]  /*3ea20*/  LDL.LU R39, [R1+0x48c] ;  /* 0x00048c0001277983 */ /* 0x000ea80000300800 */
[----:B------:R-:W3:Y:S04]  /*3ea30*/  LDL.LU R12, [R1+0x4c0] ;  /* 0x0004c000010c7983 */ /* 0x000ee80000300800 */
[----:B------:R-:W3:Y:S04]  /*3ea40*/  LDL.LU R13, [R1+0x4c4] ;  /* 0x0004c400010d7983 */ /* 0x000ee80000300800 */
[----:B------:R-:W3:Y:S04]  /*3ea50*/  LDL.LU R14, [R1+0x4c8] ;  /* 0x0004c800010e7983 */ /* 0x000ee80000300800 */
[----:B------:R-:W3:Y:S04]  /*3ea60*/  LDL.LU R15, [R1+0x4cc] ;  /* 0x0004cc00010f7983 */ /* 0x000ee80000300800 */
[----:B--2---:R-:W-:Y:S04]  /*3ea70*/  STL.64 [R1+0x2ea0], R38 ;  /* 0x002ea02601007387 */ /* 0x004fe80000100a00 */
[----:B----4-:R0:W-:Y:S04]  /*3ea80*/  STL.64 [R1+0x2e98], R36 ;  /* 0x002e982401007387 */ /* 0x0101e80000100a00 */
[----:B0-----:R-:W2:Y:S04]  /*3ea90*/  LDL.LU R36, [R1+0x4a0] ;  /* 0x0004a00001247983 */ /* 0x001ea80000300800 */
[----:B------:R-:W2:Y:S04]  /*3eaa0*/  LDL.LU R37, [R1+0x4a4] ;  /* 0x0004a40001257983 */ /* 0x000ea80000300800 */
[----:B------:R-:W4:Y:S04]  /*3eab0*/  LDL.LU R38, [R1+0x4a8] ;  /* 0x0004a80001267983 */ /* 0x000f280000300800 */
[----:B------:R-:W4:Y:S04]  /*3eac0*/  LDL.LU R39, [R1+0x4ac] ;  /* 0x0004ac0001277983 */ /* 0x000f280000300800 */
[----:B----4-:R0:W-:Y:S04]  /*3ead0*/  STL.64 [R1+0x2eb0], R38 ;  /* 0x002eb02601007387 */ /* 0x0101e80000100a00 */
[----:B--2---:R-:W-:Y:S04]  /*3eae0*/  STL.64 [R1+0x2ea8], R36 ;  /* 0x002ea82401007387 */ /* 0x004fe80000100a00 */
[----:B0-----:R-:W2:Y:S01]  /*3eaf0*/  LDL.LU.64 R38, [R1+0x68] ;  /* 0x0000680001267983 */ /* 0x001ea20000300a00 */
[C---:B------:R-:W-:Y:S03]  /*3eb00*/  HMMA.16816.F32 R40, R4.reuse, R34, R40 ;  /* 0x000000220428723c */ /* 0x040fe60000001828 */
[----:B------:R-:W4:Y:S04]  /*3eb10*/  LDL.LU R28, [R1+0x470] ;  /* 0x00047000011c7983 */ /* 0x000f280000300800 */
[----:B------:R-:W4:Y:S04]  /*3eb20*/  LDL.LU R29, [R1+0x474] ;  /* 0x00047400011d7983 */ /* 0x000f280000300800 */
[----:B------:R-:W4:Y:S04]  /*3eb30*/  LDL.LU R30, [R1+0x478] ;  /* 0x00047800011e7983 */ /* 0x000f280000300800 */
[----:B------:R-:W4:Y:S01]  /*3eb40*/  LDL.LU R31, [R1+0x47c] ;  /* 0x00047c00011f7983 */ /* 0x000f220000300800 */
        /* <DEDUP_REMOVED lines=8> */
[----:B0-----:R-:W3:Y:S02]  /*3ebd0*/  LDL.LU.64 R42, [R1+0x2ee0] ;  /* 0x002ee000012a7983 */ /* 0x001ee40000300a00 */
[----:B---3--:R-:W-:-:S15]  /*3ebe0*/  HMMA.16816.F32 R44, R4, R42, R44 ;  /* 0x0000002a042c723c */ /* 0x008fde000000182c */
[----:B------:R-:W-:-:S08]  /*3ebf0*/  NOP ;  /* 0x0000000000007918 */ /* 0x000fd00000000000 */
[----:B------:R-:W-:Y:S04]  /*3ec00*/  STL.64 [R1+0x360], R44 ;  /* 0x0003602c01007387 */ /* 0x000fe80000100a00 */
[----:B------:R0:W-:Y:S04]  /*3ec10*/  STL.64 [R1+0x368], R46 ;  /* 0x0003682e01007387 */ /* 0x0001e80000100a00 */
        /* <DEDUP_REMOVED lines=8> */
[----:B0-----:R-:W3:Y:S01]  /*3eca0*/  LDL.LU.64 R54, [R1+0x2ed0] ;  /* 0x002ed00001367983 */ /* 0x001ee20000300a00 */
[----:B------:R-:W0:Y:S01]  /*3ecb0*/  S2R R57, SR_TID.X ;  /* 0x0000000000397919 */ /* 0x000e220000002100 */
[----:B------:R-:W1:Y:S01]  /*3ecc0*/  S2R R56, SR_TID.X ;  /* 0x0000000000387919 */ /* 0x000e620000002100 */
[----:B--2---:R-:W-:Y:S01]  /*3ecd0*/  HMMA.16816.F32 R24, R4, R18, R24 ;  /* 0x000000120418723c */ /* 0x004fe20000001818 */
[----:B------:R-:W2:Y:S01]  /*3ece0*/  LDL.LU.64 R52, [R1+0x2ec8] ;  /* 0x002ec80001347983 */ /* 0x000ea20000300a00 */
[----:B0-----:R-:W-:Y:S01]  /*3ecf0*/  LOP3.LUT R57, R57, 0x7, RZ, 0xc0, !PT ;  /* 0x0000000739397812 */ /* 0x001fe200078ec0ff */
[----:B-1----:R-:W-:-:S04]  /*3ed00*/  IMAD.SHL.U32 R33, R56, 0x2, RZ ;  /* 0x0000000238217824 */ /* 0x002fc800078e00ff */
[----:B------:R-:W-:Y:S02]  /*3ed10*/  IMAD R57, R57, 0x110, RZ ;  /* 0x0000011039397824 */ /* 0x000fe400078e02ff */
[----:B------:R-:W-:-:S03]  /*3ed20*/  IMAD.SHL.U32 R56, R56, 0x80, RZ ;  /* 0x0000008038387824 */ /* 0x000fc600078e00ff */
[----:B------:R-:W-:-:S04]  /*3ed30*/  LOP3.LUT R57, R57, 0x10, R33, 0x78, !PT ;  /* 0x0000001039397812 */ /* 0x000fc800078e7821 */
[----:B------:R-:W-:-:S04]  /*3ed40*/  LOP3.LUT R57, R57, 0x800, R56, 0xf8, !PT ;  /* 0x0000080039397812 */ /* 0x000fc800078ef838 */
[----:B------:R-:W-:-:S05]  /*3ed50*/  LOP3.LUT R57, R57, 0x60, RZ, 0x3c, !PT ;  /* 0x0000006039397812 */ /* 0x000fca00078e3cff */
[----:B------:R-:W-:Y:S01]  /*3ed60*/  LDSM.16.MT88.4 R20, [R57+UR4+0x3000] ;  /* 0x003000043914783b */ /* 0x000fe20008004200 */
[----:B---3--:R-:W-:-:S15]  /*3ed70*/  HMMA.16816.F32 R8, R4, R54, R8 ;  /* 0x000000360408723c */ /* 0x008fde0000001808 */
[----:B------:R-:W-:-:S08]  /*3ed80*/  NOP ;  /* 0x0000000000007918 */ /* 0x000fd00000000000 */
[----:B------:R-:W-:Y:S04]  /*3ed90*/  STL.64 [R1+0x3e0], R8 ;  /* 0x0003e00801007387 */ /* 0x000fe80000100a00 */
[----:B------:R0:W-:Y:S04]  /*3eda0*/  STL.64 [R1+0x3e8], R10 ;  /* 0x0003e80a01007387 */ /* 0x0001e80000100a00 */
[----:B0-----:R-:W3:Y:S04]  /*3edb0*/  LDL.LU.64 R10, [R1+0x2ec0] ;  /* 0x002ec000010a7983 */ /* 0x001ee80000300a00 */
[----:B------:R-:W3:Y:S04]  /*3edc0*/  LDL.LU.64 R8, [R1+0x2eb8] ;  /* 0x002eb80001087983 */ /* 0x000ee80000300a00 */
[----:B------:R-:W4:Y:S04]  /*3edd0*/  LDL.LU R4, [R1+0x490] ;  /* 0x0004900001047983 */ /* 0x000f280000300800 */
[----:B------:R-:W-:Y:S04]  /*3ede0*/  STL.64 [R1+0x3d0], R24 ;  /* 0x0003d01801007387 */ /* 0x000fe80000100a00 */
[----:B------:R-:W-:Y:S04]  /*3edf0*/  STL.64 [R1+0x3d8], R26 ;  /* 0x0003d81a01007387 */ /* 0x000fe80000100a00 */
[----:B------:R-:W0:Y:S04]  /*3ee00*/  LDSM.16.MT88.4 R24, [R57+UR4+0x3080] ;  /* 0x003080043918783b */ /* 0x000e280008004200 */
[----:B------:R-:W4:Y:S04]  /*3ee10*/  LDL.LU R5, [R1+0x494] ;  /* 0x0004940001057983 */ /* 0x000f280000300800 */
[----:B------:R-:W4:Y:S04]  /*3ee20*/  LDL.LU R6, [R1+0x498] ;  /* 0x0004980001067983 */ /* 0x000f280000300800 */
[----:B------:R-:W4:Y:S04]  /*3ee30*/  LDL.LU R7, [R1+0x49c] ;  /* 0x00049c0001077983 */ /* 0x000f280000300800 */
[----:B0-----:R-:W-:Y:S04]  /*3ee40*/  STL.64 [R1+0x2e50], R26 ;  /* 0x002e501a01007387 */ /* 0x001fe80000100a00 */
        /* <DEDUP_REMOVED lines=8> */
[----:B------:R-:W-:Y:S04]  /*3eed0*/  STL.64 [R1+0x408], R14 ;  /* 0x0004080e01007387 */ /* 0x000fe80000100a00 */
[----:B------:R-:W3:Y:S04]  /*3eee0*/  LDL.LU R48, [R1+0x500] ;  /* 0x0005000001307983 */ /* 0x000ee80000300800 */
[----:B------:R-:W3:Y:S01]  /*3eef0*/  LDL.LU R49, [R1+0x504] ;  /* 0x0005040001317983 */ /* 0x000ee20000300800 */
[----:B0-----:R-:W-:-:S02]  /*3ef00*/  IMAD.MOV.U32 R13, RZ, RZ, R50 ;  /* 0x000000ffff0d7224 */ /* 0x001fc400078e0032 */
[----:B------:R-:W-:Y:S01]  /*3ef10*/  IMAD.MOV.U32 R12, RZ, RZ, R51 ;  /* 0x000000ffff0c7224 */ /* 0x000fe200078e0033 */
[----:B------:R-:W3:Y:S04]  /*3ef20*/  LDL.LU R50, [R1+0x508] ;  /* 0x0005080001327983 */ /* 0x000ee80000300800 */
[----:B------:R-:W3:Y:S01]  /*3ef30*/  LDL.LU R51, [R1+0x50c] ;  /* 0x00050c0001337983 */ /* 0x000ee20000300800 */
[----:B--2---:R-:W-:-:S15]  /*3ef40*/  HMMA.16816.F32 R24, R8, R38, R24 ;  /* 0x000000260818723c */ /* 0x004fde0000001818 */
[----:B------:R-:W-:-:S08]  /*3ef50*/  NOP ;  /* 0x0000000000007918 */ /* 0x000fd00000000000 */
[----:B------:R0:W-:Y:S04]  /*3ef60*/  STL.64 [R1+0x430], R24 ;  /* 0x0004301801007387 */ /* 0x0001e80000100a00 */
[----:B------:R-:W-:Y:S01]  /*3ef70*/  STL.64 [R1+0x438], R26 ;  /* 0x0004381a01007387 */ /* 0x000fe20000100a00 */
[----:B0-----:R-:W-:Y:S02]  /*3ef80*/  IMAD.MOV.U32 R25, RZ, RZ, R38 ;  /* 0x000000ffff197224 */ /* 0x001fe400078e0026 */
[----:B------:R-:W-:Y:S02]  /*3ef90*/  IMAD.MOV.U32 R24, RZ, RZ, R39 ;  /* 0x000000ffff187224 */ /* 0x000fe400078e0027 */
[----:B------:R-:W2:Y:S04]  /*3efa0*/  LDL.LU.64 R38, [R1+0x2eb0] ;  /* 0x002eb00001267983 */ /* 0x000ea80000300a00 */
[----:B------:R-:W2:Y:S01]  /*3efb0*/  LDL.LU.64 R36, [R1+0x2ea8] ;  /* 0x002ea80001247983 */ /* 0x000ea20000300a00 */
[C---:B----4-:R-:W-:Y:S01]  /*3efc0*/  HMMA.16816.F32 R4, R8.reuse, R42, R4 ;  /* 0x0000002a0804723c */ /* 0x050fe20000001804 */
[----:B------:R-:W0:Y:S05]  /*3efd0*/  S2R R57, SR_TID.X ;  /* 0x0000000000397919 */ /* 0x000e2a0000002100 */
[----:B--2---:R-:W-:Y:S01]  /*3efe0*/  HMMA.16816.F32 R32, R8, R34, R36 ;  /* 0x000000220820723c */ /* 0x004fe20000001824 */
[----:B------:R-:W2:Y:S04]  /*3eff0*/  LDL.LU.64 R38, [R1+0x2ea0] ;  /* 0x002ea00001267983 */ /* 0x000ea80000300a00 */
[----:B------:R-:W2:-:S15]  /*3f000*/  LDL.LU.64 R36, [R1+0x2e98] ;  /* 0x002e980001247983 */ /* 0x000e9e0000300a00 */
[----:B------:R-:W-:-:S03]  /*3f010*/  NOP ;  /* 0x0000000000007918 */ /* 0x000fc60000000000 */
[----:B------:R-:W-:Y:S04]  /*3f020*/  STL.64 [R1+0x450], R32 ;  /* 0x0004502001007387 */ /* 0x000fe80000100a00 */
[----:B------:R-:W-:Y:S04]  /*3f030*/  STL.64 [R1+0x458], R34 ;  /* 0x0004582201007387 */ /* 0x000fe80000100a00 */
[----:B------:R-:W-:Y:S04]  /*3f040*/  STL.64 [R1+0x460], R4 ;  /* 0x0004600401007387 */ /* 0x000fe80000100a00 */
[----:B------:R1:W-:Y:S02]  /*3f050*/  STL.64 [R1+0x468], R6 ;  /* 0x0004680601007387 */ /* 0x0003e40000100a00 */
[----:B-1----:R-:W-:Y:S01]  /*3f060*/  HMMA.16816.F32 R4, R8, R58, R28 ;  /* 0x0000003a0804723c */ /* 0x002fe2000000181c */
[----:B0-----:R-:W-:-:S02]  /*3f070*/  IMAD.SHL.U32 R34, R57, 0x2, RZ ;  /* 0x0000000239227824 */ /* 0x001fc400078e00ff */
[----:B------:R-:W-:Y:S01]  /*3f080*/  IMAD.SHL.U32 R57, R57, 0x80, RZ ;  /* 0x0000008039397824 */ /* 0x000fe200078e00ff */
[----:B------:R-:W-:Y:S02]  /*3f090*/  STL.64 [R1+0x2e68], R46 ;  /* 0x002e682e01007387 */ /* 0x000fe40000100a00 */
[----:B------:R-:W-:Y:S01]  /*3f0a0*/  LOP3.LUT R35, R61, 0x10, R34, 0x78, !PT ;  /* 0x000000103d237812 */ /* 0x000fe200078e7822 */
[----:B------:R-:W-:Y:S02]  /*3f0b0*/  IMAD.MOV.U32 R15, RZ, RZ, R58 ;  /* 0x000000ffff0f7224 */ /* 0x000fe400078e003a */
[----:B------:R-:W-:Y:S01]  /*3f0c0*/  IMAD.MOV.U32 R14, RZ, RZ, R59 ;  /* 0x000000ffff0e7224 */ /* 0x000fe200078e003b */
[----:B------:R-:W-:Y:S02]  /*3f0d0*/  LOP3.LUT R35, R35, 0x800, R57, 0xf8, !PT ;  /* 0x0000080023237812 */ /* 0x000fe400078ef839 */
[----:B------:R-:W-:Y:S01]  /*3f0e0*/  LOP3.LUT R34, R61, 0x30, R34, 0x78, !PT ;  /* 0x000000303d227812 */ /* 0x000fe200078e7822 */
[----:B------:R-:W-:-:S02]  /*3f0f0*/  IMAD.MOV.U32 R27, RZ, RZ, R42 ;  /* 0x000000ffff1b7224 */ /* 0x000fc400078e002a */
[----:B------:R-:W0:Y:S01]  /*3f100*/  LDSM.16.MT88.4 R28, [R35+UR4+0x4000] ;  /* 0x00400004231c783b */ /* 0x000e220008004200 */
[----:B------:R-:W-:-:S03]  /*3f110*/  IMAD.MOV.U32 R26, RZ, RZ, R43 ;  /* 0x000000ffff1a7224 */ /* 0x000fc600078e002b */
[----:B------:R-:W-:Y:S01]  /*3f120*/  LDSM.16.M88.4 R40, [R34+UR4+0x9080] ;  /* 0x009080042228783b */ /* 0x000fe20008000200 */
[----:B--2---:R-:W-:-:S15]  /*3f130*/  HMMA.16816.F32 R36, R8, R46, R36 ;  /* 0x0000002e0824723c */ /* 0x004fde0000001824 */
[----:B------:R-:W-:-:S08]  /*3f140*/  NOP ;  /* 0x0000000000007918 */ /* 0x000fd00000000000 */
[----:B------:R-:W-:Y:S04]  /*3f150*/  STL.64 [R1+0x480], R36 ;  /* 0x0004802401007387 */ /* 0x000fe80000100a00 */
[----:B------:R-:W-:Y:S04]  /*3f160*/  STL.64 [R1+0x488], R38 ;  /* 0x0004882601007387 */ /* 0x000fe80000100a00 */
[----:B------:R-:W-:Y:S04]  /*3f170*/  STL.64 [R1+0x4a0], R4 ;  /* 0x0004a00401007387 */ /* 0x000fe80000100a00 */
[----:B------:R-:W-:Y:S04]  /*3f180*/  STL.64 [R1+0x4a8], R6 ;  /* 0x0004a80601007387 */ /* 0x000fe80000100a00 */
[----:B------:R-:W2:Y:S04]  /*3f190*/  LDL.LU R56, [R1+0x4e0] ;  /* 0x0004e00001387983 */ /* 0x000ea80000300800 */
[----:B------:R-:W2:Y:S04]  /*3f1a0*/  LDL.LU R57, [R1+0x4e4] ;  /* 0x0004e40001397983 */ /* 0x000ea80000300800 */
[----:B------:R-:W2:Y:S04]  /*3f1b0*/  LDL.LU R58, [R1+0x4e8] ;  /* 0x0004e800013a7983 */ /* 0x000ea80000300800 */
[----:B------:R-:W2:Y:S04]  /*3f1c0*/  LDL.LU R59, [R1+0x4ec] ;  /* 0x0004ec00013b7983 */ /* 0x000ea80000300800 */
[----:B------:R-:W1:Y:S04]  /*3f1d0*/  LDSM.16.M88.4 R4, [R34+UR4+0x8080] ;  /* 0x008080042204783b */ /* 0x000e680008000200 */
[----:B0-----:R0:W-:Y:S04]  /*3f1e0*/  STL.64 [R1+0x2de8], R30 ;  /* 0x002de81e01007387 */ /* 0x0011e80000100a00 */
[----:B------:R-:W-:Y:S04]  /*3f1f0*/  STL.64 [R1+0x2de0], R28 ;  /* 0x002de01c01007387 */ /* 0x000fe80000100a00 */
[----:B------:R-:W4:Y:S01]  /*3f200*/  LDSM.16.M88.4 R36, [R34+UR4+0x8880] ;  /* 0x008880042224783b */ /* 0x000f220008000200 */
[----:B0-----:R-:W-:-:S02]  /*3f210*/  IMAD.MOV.U32 R30, RZ, RZ, R27 ;  /* 0x000000ffff1e7224 */ /* 0x001fc400078e001b */
[----:B------:R-:W-:Y:S01]  /*3f220*/  IMAD.MOV.U32 R31, RZ, RZ, R26 ;  /* 0x000000ffff1f7224 */ /* 0x000fe200078e001a */
[----:B-1----:R0:W-:Y:S04]  /*3f230*/  STL [R1+0x2b84], R6 ;  /* 0x002b840601007387 */ /* 0x0021e80000100800 */
[----:B------:R1:W-:Y:S04]  /*3f240*/  STL [R1+0x2b80], R7 ;  /* 0x002b800701007387 */ /* 0x0003e80000100800 */
[----:B------:R-:W-:Y:S04]  /*3f250*/  STL.64 [R1+0x80], R40 ;  /* 0x0000802801007387 */ /* 0x000fe80000100a00 */
[----:B------:R-:W-:Y:S01]  /*3f260*/  STL.64 [R1+0x88], R42 ;  /* 0x0000882a01007387 */ /* 0x000fe20000100a00 */
[----:B0-----:R-:W-:-:S02]  /*3f270*/  IMAD.MOV.U32 R6, RZ, RZ, R41 ;  /* 0x000000ffff067224 */ /* 0x001fc400078e0029 */
[----:B-1----:R-:W-:-:S05]  /*3f280*/  IMAD.MOV.U32 R7, RZ, RZ, R40 ;  /* 0x000000ffff077224 */ /* 0x002fca00078e0028 */
[----:B------:R-:W-:Y:S04]  /*3f290*/  STL.64 [R1+0x2e00], R6 ;  /* 0x002e000601007387 */ /* 0x000fe80000100a00 */
[----:B------:R3:W-:Y:S02]  /*3f2a0*/  STL.64 [R1+0x2df8], R4 ;  /* 0x002df80401007387 */ /* 0x0007e40000100a00 */
[----:B---3--:R-:W-:Y:S02]  /*3f2b0*/  HMMA.16816.F32 R4, R8, R54, R48 ;  /* 0x000000360804723c */ /* 0x008fe40000001830 */
[----:B------:R-:W-:-:S15]  /*3f2c0*/  STL.64 [R1+0x2e70], R30 ;  /* 0x002e701e01007387 */ /* 0x000fde0000100a00 */
[----:B------:R-:W-:-:S06]  /*3f2d0*/  NOP ;  /* 0x0000000000007918 */ /* 0x000fcc0000000000 */
[----:B------:R-:W-:Y:S04]  /*3f2e0*/  STL.64 [R1+0x4d0], R4 ;  /* 0x0004d00401007387 */ /* 0x000fe80000100a00 */
[----:B------:R-:W-:Y:S01]  /*3f2f0*/  STL [R1+0x4d8], R6 ;  /* 0x0004d80601007387 */ /* 0x000fe20000100800 */
[----:B------:R-:W-:-:S03]  /*3f300*/  IMAD.MOV.U32 R61, RZ, RZ, R7 ;  /* 0x000000ffff3d7224 */ /* 0x000fc600078e0007 */
[----:B------:R-:W0:Y:S04]  /*3f310*/  LDSM.16.M88.4 R4, [R34+UR4+0x9880] ;  /* 0x009880042204783b */ /* 0x000e280008000200 */
[----:B------:R-:W-:Y:S04]  /*3f320*/  STL.64 [R1+0x2e80], R54 ;  /* 0x002e803601007387 */ /* 0x000fe80000100a00 */
[----:B------:R-:W-:Y:S04]  /*3f330*/  STL.64 [R1+0x2e78], R52 ;  /* 0x002e783401007387 */ /* 0x000fe80000100a00 */
[----:B----4-:R-:W-:Y:S04]  /*3f340*/  STL.64 [R1+0x90], R36 ;  /* 0x0000902401007387 */ /* 0x010fe80000100a00 */
[----:B------:R1:W-:Y:S04]  /*3f350*/  STL.64 [R1+0x98], R38 ;  /* 0x0000982601007387 */ /* 0x0003e80000100a00 */
[----:B0-----:R-:W-:Y:S01]  /*3f360*/  STL.64 [R1+0x10], R4 ;  /* 0x0000100401007387 */ /* 0x001fe20000100a00 */
[----:B-1----:R-:W-:-:S03]  /*3f370*/  IMAD.MOV.U32 R39, RZ, RZ, R4 ;  /* 0x000000ffff277224 */ /* 0x002fc600078e0004 */
[----:B------:R-:W-:Y:S01]  /*3f380*/  STL.64 [R1+0x18], R6 ;  /* 0x0000180601007387 */ /* 0x000fe20000100a00 */
[----:B------:R-:W-:-:S05]  /*3f390*/  IMAD.MOV.U32 R38, RZ, RZ, R5 ;  /* 0x000000ffff267224 */ /* 0x000fca00078e0005 */
[----:B------:R0:W-:Y:S04]  /*3f3a0*/  STL.64 [R1+0x2e10], R38 ;  /* 0x002e102601007387 */ /* 0x0001e80000100a00 */
[----:B------:R-:W-:Y:S01]  /*3f3b0*/  STL.64 [R1+0x2e08], R36 ;  /* 0x002e082401007387 */ /* 0x000fe20000100a00 */
[----:B0-----:R-:W-:Y:S02]  /*3f3c0*/  IMAD.MOV.U32 R38, RZ, RZ, R25 ;  /* 0x000000ffff267224 */ /* 0x001fe400078e0019 */
[----:B------:R-:W-:-:S05]  /*3f3d0*/  IMAD.MOV.U32 R39, RZ, RZ, R24 ;  /* 0x000000ffff277224 */ /* 0x000fca00078e0018 */
[----:B------:R-:W-:Y:S04]  /*3f3e0*/  STL.64 [R1+0x2e90], R38 ;  /* 0x002e902601007387 */ /* 0x000fe80000100a00 */
[----:B------:R-:W-:Y:S04]  /*3f3f0*/  STL.64 [R1+0x2e60], R18 ;  /* 0x002e601201007387 */ /* 0x000fe80000100a00 */
[----:B------:R-:W-:Y:S01]  /*3f400*/  STL.64 [R1+0x2e58], R16 ;  /* 0x002e581001007387 */ /* 0x000fe20000100a00 */
[----:B--2---:R-:W-:Y:S03]  /*3f410*/  HMMA.16816.F32 R4, R8, R18, R56 ;  /* 0x000000120804723c */ /* 0x004fe60000001838 */
[----:B------:R-:W0:Y:S04]  /*3f420*/  LDSM.16.M88.4 R56, [R34+UR4+0xa880] ;  /* 0x00a880042238783b */ /* 0x000e280008000200 */
[----:B------:R-:W-:-:S15]  /*3f430*/  LDSM.16.M88.4 R8, [R34+UR4+0xb080] ;  /* 0x00b080042208783b */ /* 0x000fde0008000200 */
[----:B------:R-:W-:-:S01]  /*3f440*/  NOP ;  /* 0x0000000000007918 */ /* 0x000fc20000000000 */
[----:B------:R-:W-:Y:S04]  /*3f450*/  STL.64 [R1+0x4c0], R4 ;  /* 0x0004c00401007387 */ /* 0x000fe80000100a00 */
[----:B------:R-:W-:Y:S04]  /*3f460*/  STL.64 [R1+0x4c8], R6 ;  /* 0x0004c80601007387 */ /* 0x000fe80000100a00 */
[----:B------:R-:W1:Y:S04]  /*3f470*/  LDSM.16.M88.4 R4, [R34+UR4+0xa080] ;  /* 0x00a080042204783b */ /* 0x000e680008000200 */
[----:B0-----:R0:W-:Y:S02]  /*3f480*/  STL [R1+0x2b74], R58 ;  /* 0x002b743a01007387 */ /* 0x0011e40000100800 */
[----:B0-----:R-:W-:-:S02]  /*3f490*/  IMAD.MOV.U32 R58, RZ, RZ, R15 ;  /* 0x000000ffff3a7224 */ /* 0x001fc400078e000f */
[----:B-1----:R-:W-:Y:S04]  /*3f4a0*/  STL.64 [R1], R4 ;  /* 0x0000000401007387 */ /* 0x002fe80000100a00 */
[----:B------:R-:W-:Y:S04]  /*3f4b0*/  STL.64 [R1+0x8], R6 ;  /* 0x0000080601007387 */ /* 0x000fe80000100a00 */
[----:B------:R0:W-:Y:S04]  /*3f4c0*/  STL [R1+0x2b70], R59 ;  /* 0x002b703b01007387 */ /* 0x0001e80000100800 */
[----:B------:R-:W-:Y:S01]  /*3f4d0*/  STL.64 [R1+0x2dd0], R56 ;  /* 0x002dd03801007387 */ /* 0x000fe20000100a00 */
[----:B0-----:R-:W-:-:S05]  /*3f4e0*/  IMAD.MOV.U32 R59, RZ, RZ, R14 ;  /* 0x000000ffff3b7224 */ /* 0x001fca00078e000e */
[----:B------:R-:W-:Y:S04]  /*3f4f0*/  STL.64 [R1+0x2e88], R58 ;  /* 0x002e883a01007387 */ /* 0x000fe80000100a00 */
[----:B------:R-:W2:Y:S04]  /*3f500*/  LDL.LU R40, [R1+0x2e0] ;  /* 0x0002e00001287983 */ /* 0x000ea80000300800 */
[----:B------:R-:W2:Y:S04]  /*3f510*/  LDL.LU R41, [R1+0x2e4] ;  /* 0x0002e40001297983 */ /* 0x000ea80000300800 */
[----:B------:R-:W3:Y:S04]  /*3f520*/  LDL.LU R42, [R1+0x2e8] ;  /* 0x0002e800012a7983 */ /* 0x000ee80000300800 */
[----:B------:R-:W3:Y:S04]  /*3f530*/  LDL.LU R43, [R1+0x2ec] ;  /* 0x0002ec00012b7983 */ /* 0x000ee80000300800 */
[----:B---3--:R-:W-:Y:S04]  /*3f540*/  STL.64 [R1+0x2e20], R42 ;  /* 0x002e202a01007387 */ /* 0x008fe80000100a00 */
[----:B--2---:R0:W-:Y:S04]  /*3f550*/  STL.64 [R1+0x2e18], R40 ;  /* 0x002e182801007387 */ /* 0x0041e80000100a00 */
[----:B------:R-:W2:Y:S04]  /*3f560*/  LDL.LU R4, [R1+0x370] ;  /* 0x0003700001047983 */ /* 0x000ea80000300800 */
[----:B------:R-:W2:Y:S04]  /*3f570*/  LDL.LU R5, [R1+0x374] ;  /* 0x0003740001057983 */ /* 0x000ea80000300800 */
[----:B------:R-:W3:Y:S04]  /*3f580*/  LDL.LU R6, [R1+0x378] ;  /* 0x0003780001067983 */ /* 0x000ee80000300800 */
[----:B------:R-:W3:Y:S04]  /*3f590*/  LDL.LU R7, [R1+0x37c] ;  /* 0x00037c0001077983 */ /* 0x000ee80000300800 */
[----:B---3--:R1:W-:Y:S04]  /*3f5a0*/  STL.64 [R1+0x2e30], R6 ;  /* 0x002e300601007387 */ /* 0x0083e80000100a00 */
[----:B--2---:R-:W-:Y:S04]  /*3f5b0*/  STL.64 [R1+0x2e28], R4 ;  /* 0x002e280401007387 */ /* 0x004fe80000100a00 */
[----:B0-----:R-:W2:Y:S04]  /*3f5c0*/  LDL.LU R40, [R1+0x390] ;  /* 0x0003900001287983 */ /* 0x001ea80000300800 */
[----:B------:R-:W2:Y:S04]  /*3f5d0*/  LDL.LU R41, [R1+0x394] ;  /* 0x0003940001297983 */ /* 0x000ea80000300800 */
[----:B------:R-:W3:Y:S04]  /*3f5e0*/  LDL.LU R42, [R1+0x398] ;  /* 0x00039800012a7983 */ /* 0x000ee80000300800 */
[----:B------:R-:W3:Y:S04]  /*3f5f0*/  LDL.LU R43, [R1+0x39c] ;  /* 0x00039c00012b7983 */ /* 0x000ee80000300800 */
[----:B------:R-:W4:Y:S04]  /*3f600*/  LDL.LU R48, [R1+0x540] ;  /* 0x0005400001307983 */ /* 0x000f280000300800 */
[----:B------:R-:W4:Y:S04]  /*3f610*/  LDL.LU R49, [R1+0x544] ;  /* 0x0005440001317983 */ /* 0x000f280000300800 */
[----:B------:R-:W4:Y:S04]  /*3f620*/  LDL.LU R50, [R1+0x548] ;  /* 0x0005480001327983 */ /* 0x000f280000300800 */
[----:B------:R-:W4:Y:S01]  /*3f630*/  LDL.LU R51, [R1+0x54c] ;  /* 0x00054c0001337983 */ /* 0x000f220000300800 */
[----:B-1----:R-:W-:-:S02]  /*3f640*/  IMAD.MOV.U32 R6, RZ, RZ, R13 ;  /* 0x000000ffff067224 */ /* 0x002fc400078e000d */
[----:B------:R-:W-:Y:S02]  /*3f650*/  IMAD.MOV.U32 R7, RZ, RZ, R12 ;  /* 0x000000ffff077224 */ /* 0x000fe400078e000c */
[----:B------:R-:W0:Y:S04]  /*3f660*/  LDSM.16.M88.4 R12, [R34+UR4+0xb880] ;  /* 0x00b88004220c783b */ /* 0x000e280008000200 */
[----:B------:R-:W-:Y:S04]  /*3f670*/  LDSM.16.MT88.4 R32, [R35+UR4+0x4080] ;  /* 0x004080042320783b */ /* 0x000fe80008004200 */
[----:B---3--:R-:W-:Y:S04]  /*3f680*/  STL.64 [R1+0x2e40], R42 ;  /* 0x002e402a01007387 */ /* 0x008fe80000100a00 */
[----:B--2---:R1:W-:Y:S04]  /*3f690*/  STL.64 [R1+0x2e38], R40 ;  /* 0x002e382801007387 */ /* 0x0043e80000100a00 */
[----:B-1----:R-:W2:Y:S04]  /*3f6a0*/  LDL.LU R40, [R1+0x4f0] ;  /* 0x0004f00001287983 */ /* 0x002ea80000300800 */
        /* <DEDUP_REMOVED lines=15> */
[----:B------:R-:W3:Y:S04]  /*3f7a0*/  LDL.LU.64 R30, [R1+0x58] ;  /* 0x00005800011e7983 */ /* 0x000ee80000300a00 */
        /* <DEDUP_REMOVED lines=12> */
[----:B------:R-:W-:Y:S04]  /*3f870*/  STL [R1+0x2b7c], R10 ;  /* 0x002b7c0a01007387 */ /* 0x000fe80000100800 */
[----:B------:R-:W-:Y:S04]  /*3f880*/  STL [R1+0x2b78], R11 ;  /* 0x002b780b01007387 */ /* 0x000fe80000100800 */
[----:B------:R1:W-:Y:S04]  /*3f890*/  STL.64 [R1+0x2dd8], R8 ;  /* 0x002dd80801007387 */ /* 0x0003e80000100a00 */
[----:B-1----:R-:W4:Y:S04]  /*3f8a0*/  LDL.LU R8, [R1+0x310] ;  /* 0x0003100001087983 */ /* 0x002f280000300800 */
[----:B------:R-:W4:Y:S04]  /*3f8b0*/  LDL.LU R9, [R1+0x314] ;  /* 0x0003140001097983 */ /* 0x000f280000300800 */
[----:B------:R-:W4:Y:S04]  /*3f8c0*/  LDL.LU R10, [R1+0x318] ;  /* 0x00031800010a7983 */ /* 0x000f280000300800 */
[----:B------:R-:W4:Y:S04]  /*3f8d0*/  LDL.LU R11, [R1+0x31c] ;  /* 0x00031c00010b7983 */ /* 0x000f280000300800 */
[----:B0-----:R-:W-:Y:S04]  /*3f8e0*/  STL [R1+0x2b8c], R14 ;  /* 0x002b8c0e01007387 */ /* 0x001fe80000100800 */
[----:B------:R-:W-:Y:S04]  /*3f8f0*/  STL [R1+0x2b88], R15 ;  /* 0x002b880f01007387 */ /* 0x000fe80000100800 */
[----:B------:R0:W-:Y:S04]  /*3f900*/  STL.64 [R1+0x2dc8], R12 ;  /* 0x002dc80c01007387 */ /* 0x0001e80000100a00 */
[----:B0-----:R-:W4:Y:S04]  /*3f910*/  LDL.LU R12, [R1+0x550] ;  /* 0x00055000010c7983 */ /* 0x001f280000300800 */
[----:B------:R-:W4:Y:S04]  /*3f920*/  LDL.LU R13, [R1+0x554] ;  /* 0x00055400010d7983 */ /* 0x000f280000300800 */
[----:B------:R-:W4:Y:S04]  /*3f930*/  LDL.LU R14, [R1+0x558] ;  /* 0x00055800010e7983 */ /* 0x000f280000300800 */
[----:B------:R-:W4:Y:S01]  /*3f940*/  LDL.LU R15, [R1+0x55c] ;  /* 0x00055c00010f7983 */ /* 0x000f220000300800 */
[----:B--2---:R-:W-:-:S15]  /*3f950*/  HMMA.16816.F32 R36, R20, R6, R36 ;  /* 0x000000061424723c */ /* 0x004fde0000001824 */
[----:B------:R-:W-:-:S08]  /*3f960*/  NOP ;  /* 0x0000000000007918 */ /* 0x000fd00000000000 */
[----:B------:R-:W-:Y:S04]  /*3f970*/  STL.64 [R1+0x4e0], R36 ;  /* 0x0004e02401007387 */ /* 0x000fe80000100a00 */
[----:B------:R0:W-:Y:S04]  /*3f980*/  STL.64 [R1+0x4e8], R38 ;  /* 0x0004e82601007387 */ /* 0x0001e80000100a00 */
[----:B0-----:R-:W4:Y:S01]  /*3f990*/  LDL.LU.64 R38, [R1+0x2e90] ;  /* 0x002e900001267983 */ /* 0x001f220000300a00 */
[----:B---3--:R-:W-:Y:S06]  /*3f9a0*/  HMMA.16816.F32 R52, R20, R30, R52 ;  /* 0x0000001e1434723c */ /* 0x008fec0000001834 */
[----:B------:R-:W-:-:S02]  /*3f9b0*/  IMAD.MOV.U32 R5, RZ, RZ, R30 ;  /* 0x000000ffff057224 */ /* 0x000fc400078e001e */
[----:B------:R-:W-:Y:S01]  /*3f9c0*/  IMAD.MOV.U32 R4, RZ, RZ, R31 ;  /* 0x000000ffff047224 */ /* 0x000fe200078e001f */
[----:B----4-:R-:W-:-:S15]  /*3f9d0*/  HMMA.16816.F32 R56, R20, R38, R56 ;  /* 0x000000261438723c */ /* 0x010fde0000001838 */
[----:B------:R-:W-:-:S08]  /*3f9e0*/  NOP ;  /* 0x0000000000007918 */ /* 0x000fd00000000000 */
[----:B------:R-:W-:Y:S04]  /*3f9f0*/  STL.64 [R1+0x500], R56 ;  /* 0x0005003801007387 */ /* 0x000fe80000100a00 */
[----:B------:R0:W-:Y:S04]  /*3fa00*/  STL.64 [R1+0x508], R58 ;  /* 0x0005083a01007387 */ /* 0x0001e80000100a00 */
[----:B0-----:R-:W2:Y:S04]  /*3fa10*/  LDL.LU.64 R58, [R1+0x2e88] ;  /* 0x002e8800013a7983 */ /* 0x001ea80000300a00 */
[----:B------:R-:W-:Y:S04]  /*3fa20*/  STL.64 [R1+0x520], R52 ;  /* 0x0005203401007387 */ /* 0x000fe80000100a00 */
[----:B------:R0:W-:Y:S04]  /*3fa30*/  STL.64 [R1+0x528], R54 ;  /* 0x0005283601007387 */ /* 0x0001e80000100a00 */
[----:B0-----:R-:W3:Y:S04]  /*3fa40*/  LDL.LU.64 R54, [R1+0x2e80] ;  /* 0x002e800001367983 */ /* 0x001ee80000300a00 */
[----:B------:R-:W4:Y:S04]  /*3fa50*/  LDL.LU.64 R52, [R1+0x2e78] ;  /* 0x002e780001347983 */ /* 0x000f280000300a00 */
[----:B------:R-:W2:Y:S02]  /*3fa60*/  LDL.LU.64 R30, [R1+0x2e70] ;  /* 0x002e7000011e7983 */ /* 0x000ea40000300a00 */
[----:B--2---:R-:W-:-:S15]  /*3fa70*/  HMMA.16816.F32 R44, R20, R30, R44 ;  /* 0x0000001e142c723c */ /* 0x004fde000000182c */
[----:B------:R-:W-:-:S08]  /*3fa80*/  NOP ;  /* 0x0000000000007918 */ /* 0x000fd00000000000 */
[----:B------:R-:W-:Y:S04]  /*3fa90*/  STL.64 [R1+0x570], R44 ;  /* 0x0005702c01007387 */ /* 0x000fe80000100a00 */
[----:B------:R0:W-:Y:S04]  /*3faa0*/  STL.64 [R1+0x578], R46 ;  /* 0x0005782e01007387 */ /* 0x0001e80000100a00 */
[----:B0-----:R-:W2:Y:S01]  /*3fab0*/  LDL.LU.64 R46, [R1+0x2e68] ;  /* 0x002e6800012e7983 */ /* 0x001ea20000300a00 */
[C---:B------:R-:W-:Y:S06]  /*3fac0*/  HMMA.16816.F32 R48, R20.reuse, R58, R48 ;  /* 0x0000003a1430723c */ /* 0x040fec0000001830 */
[C---:B---3--:R-:W-:Y:S06]  /*3fad0*/  HMMA.16816.F32 R16, R20.reuse, R54, R16 ;  /* 0x000000361410723c */ /* 0x048fec0000001810 */
[----:B--2---:R-:W-:-:S15]  /*3fae0*/  HMMA.16816.F32 R12, R20, R46, R12 ;  /* 0x0000002e140c723c */ /* 0x004fde000000180c */
        /* <DEDUP_REMOVED lines=20> */
[----:B------:R-:W-:Y:S04]  /*3fc30*/  STL.64 [R1+0x550], R20 ;  /* 0x0005501401007387 */ /* 0x000fe80000100a00 */
[----:B------:R0:W-:Y:S02]  /*3fc40*/  STL.64 [R1+0x558], R22 ;  /* 0x0005581601007387 */ /* 0x0001e40000100a00 */
[----:B0-----:R-:W-:Y:S02]  /*3fc50*/  IMAD.MOV.U32 R22, RZ, RZ, R5 ;  /* 0x000000ffff167224 */ /* 0x001fe400078e0005 */
[----:B------:R-:W-:Y:S02]  /*3fc60*/  IMAD.MOV.U32 R23, RZ, RZ, R4 ;  /* 0x000000ffff177224 */ /* 0x000fe400078e0004 */
[----:B---3--:R-:W-:Y:S01]  /*3fc70*/  HMMA.16816.F32 R4, R24, R6, R40 ;  /* 0x000000061804723c */ /* 0x008fe20000001828 */
[----:B------:R-:W3:Y:S04]  /*3fc80*/  LDL.LU.64 R42, [R1+0x2e40] ;  /* 0x002e4000012a7983 */ /* 0x000ee80000300a00 */
[----:B------:R-:W3:-:S15]  /*3fc90*/  LDL.LU.64 R40, [R1+0x2e38] ;  /* 0x002e380001287983 */ /* 0x000ede0000300a00 */
[----:B------:R-:W-:-:S03]  /*3fca0*/  NOP ;  /* 0x0000000000007918 */ /* 0x000fc60000000000 */
[----:B------:R-:W-:Y:S04]  /*3fcb0*/  STL.64 [R1+0x540], R4 ;  /* 0x0005400401007387 */ /* 0x000fe80000100a00 */
[----:B------:R0:W-:Y:S04]  /*3fcc0*/  STL.64 [R1+0x548], R6 ;  /* 0x0005480601007387 */ /* 0x0001e80000100a00 */
[----:B0-----:R-:W4:Y:S04]  /*3fcd0*/  LDL.LU.64 R6, [R1+0x2e30] ;  /* 0x002e300001067983 */ /* 0x001f280000300a00 */
[----:B------:R-:W4:Y:S01]  /*3fce0*/  LDL.LU.64 R4, [R1+0x2e28] ;  /* 0x002e280001047983 */ /* 0x000f220000300a00 */
[C---:B---3--:R-:W-:Y:S03]  /*3fcf0*/  HMMA.16816.F32 R36, R24.reuse, R38, R40 ;  /* 0x000000261824723c */ /* 0x048fe60000001828 */
[----:B------:R-:W3:Y:S04]  /*3fd00*/  LDL.LU.64 R42, [R1+0x2e20] ;  /* 0x002e2000012a7983 */ /* 0x000ee80000300a00 */
[----:B------:R-:W3:Y:S01]  /*3fd10*/  LDL.LU.64 R40, [R1+0x2e18] ;  /* 0x002e180001287983 */ /* 0x000ee20000300a00 */
[----:B------:R-:W-:Y:S01]  /*3fd20*/  HMMA.16816.F32 R8, R24, R30, R8 ;  /* 0x0000001e1808723c */ /* 0x000fe20000001808 */
[----:B------:R-:W-:-:S05]  /*3fd30*/  IMAD.MOV.U32 R51, RZ, RZ, R60 ;  /* 0x000000ffff337224 */ /* 0x000fca00078e003c */
[C---:B----4-:R-:W-:Y:S09]  /*3fd40*/  HMMA.16816.F32 R20, R24.reuse, R22, R4 ;  /* 0x000000161814723c */ /* 0x050ff20000001804 */
[----:B------:R-:W-:Y:S04]  /*3fd50*/  STL.64 [R1+0x530], R36 ;  /* 0x0005302401007387 */ /* 0x000fe80000100a00 */
[----:B------:R0:W-:Y:S05]  /*3fd60*/  STL.64 [R1+0x538], R38 ;  /* 0x0005382601007387 */ /* 0x0001ea0000100a00 */
[----:B------:R-:W-:Y:S01]  /*3fd70*/  IMAD.MOV.U32 R60, RZ, RZ, R11 ;  /* 0x000000ffff3c7224 */ /* 0x000fe200078e000b */
[----:B0-----:R-:W4:Y:S04]  /*3fd80*/  LDL.LU.64 R38, [R1+0x2e10] ;  /* 0x002e100001267983 */ /* 0x001f280000300a00 */
[----:B------:R-:W4:Y:S04]  /*3fd90*/  LDL.LU.64 R36, [R1+0x2e08] ;  /* 0x002e080001247983 */ /* 0x000f280000300a00 */
[----:B------:R-:W4:Y:S04]  /*3fda0*/  LDL.LU.64 R6, [R1+0x2e00] ;  /* 0x002e000001067983 */ /* 0x000f280000300a00 */
[----:B------:R-:W4:Y:S04]  /*3fdb0*/  LDL.LU.64 R4, [R1+0x2df8] ;  /* 0x002df80001047983 */ /* 0x000f280000300a00 */
[----:B------:R-:W-:Y:S04]  /*3fdc0*/  STL.64 [R1+0x4f0], R8 ;  /* 0x0004f00801007387 */ /* 0x000fe80000100a00 */
[----:B------:R-:W-:Y:S04]  /*3fdd0*/  STL.64 [R1+0x510], R20 ;  /* 0x0005101401007387 */ /* 0x000fe80000100a00 */
[----:B------:R-:W-:Y:S04]  /*3fde0*/  STL.64 [R1+0x518], R22 ;  /* 0x0005181601007387 */ /* 0x000fe80000100a00 */
[----:B------:R3:W-:Y:S04]  /*3fdf0*/  STL [R1+0x4f8], R10 ;  /* 0x0004f80a01007387 */ /* 0x0007e80000100800 */
[----:B------:R-:W-:Y:S04]  /*3fe00*/  STL [R1+0x2c30], R60 ;  /* 0x002c303c01007387 */ /* 0x000fe80000100800 */
[----:B------:R-:W4:Y:S01]  /*3fe10*/  LDL.LU R28, [R1+0x270] ;  /* 0x00027000011c7983 */ /* 0x000f220000300800 */
[----:B---3--:R-:W-:-:S15]  /*3fe20*/  HMMA.16816.F32 R8, R24, R46, R40 ;  /* 0x0000002e1808723c */ /* 0x008fde0000001828 */
[----:B------:R-:W-:-:S08]  /*3fe30*/  NOP ;  /* 0x0000000000007918 */ /* 0x000fd00000000000 */
[----:B------:R0:W-:Y:S04]  /*3fe40*/  STL.64 [R1+0x4b0], R8 ;  /* 0x0004b00801007387 */ /* 0x0001e80000100a00 */
[----:B------:R2:W-:Y:S04]  /*3fe50*/  STL.64 [R1+0x4b8], R10 ;  /* 0x0004b80a01007387 */ /* 0x0005e80000100a00 */
[----:B------:R-:W4:Y:S04]  /*3fe60*/  LDL.LU R29, [R1+0x274] ;  /* 0x00027400011d7983 */ /* 0x000f280000300800 */
[----:B------:R-:W4:Y:S04]  /*3fe70*/  LDL.LU R30, [R1+0x278] ;  /* 0x00027800011e7983 */ /* 0x000f280000300800 */
[----:B------:R-:W4:Y:S04]  /*3fe80*/  LDL.LU R31, [R1+0x27c] ;  /* 0x00027c00011f7983 */ /* 0x000f280000300800 */
[----:B------:R-:W3:Y:S04]  /*3fe90*/  LDL.LU R40, [R1+0x220] ;  /* 0x0002200001287983 */ /* 0x000ee80000300800 */
[----:B------:R-:W3:Y:S04]  /*3fea0*/  LDL.LU R41, [R1+0x224] ;  /* 0x0002240001297983 */ /* 0x000ee80000300800 */
[----:B------:R-:W3:Y:S04]  /*3feb0*/  LDL.LU R42, [R1+0x228] ;  /* 0x00022800012a7983 */ /* 0x000ee80000300800 */
[----:B------:R-:W3:Y:S04]  /*3fec0*/  LDL.LU R43, [R1+0x22c] ;  /* 0x00022c00012b7983 */ /* 0x000ee80000300800 */
[----:B0-----:R-:W3:Y:S04]  /*3fed0*/  LDL.LU R8, [R1+0x210] ;  /* 0x0002100001087983 */ /* 0x001ee80000300800 */
[----:B------:R-:W3:Y:S01]  /*3fee0*/  LDL.LU R9, [R1+0x214] ;  /* 0x0002140001097983 */ /* 0x000ee20000300800 */
[----:B--2---:R-:W-:-:S03]  /*3fef0*/  IMAD.MOV.U32 R10, RZ, RZ, R17 ;  /* 0x000000ffff0a7224 */ /* 0x004fc600078e0011 */
[----:B------:R-:W2:Y:S01]  /*3ff00*/  LDL.LU R17, [R1+0x2df0] ;  /* 0x002df00001117983 */ /* 0x000ea20000300800 */
[C---:B------:R-:W-:Y:S06]  /*3ff10*/  HMMA.16816.F32 R56, R24.reuse, R58, R12 ;  /* 0x0000003a1838723c */ /* 0x040fec000000180c */
[C---:B------:R-:W-:Y:S01]  /*3ff20*/  HMMA.16816.F32 R12, R24.reuse, R54, R48 ;  /* 0x00000036180c723c */ /* 0x040fe20000001830 */
[----:B------:R-:W3:Y:S04]  /*3ff30*/  LDL.LU R11, [R1+0x21c] ;  /* 0x00021c00010b7983 */ /* 0x000ee80000300800 */
[----:B------:R-:W3:Y:S04]  /*3ff40*/  LDL.LU R44, [R1+0x200] ;  /* 0x00020000012c7983 */ /* 0x000ee80000300800 */
[----:B------:R-:W3:Y:S04]  /*3ff50*/  LDL.LU R45, [R1+0x204] ;  /* 0x00020400012d7983 */ /* 0x000ee80000300800 */
[----:B------:R-:W3:Y:S04]  /*3ff60*/  LDL.LU R46, [R1+0x208] ;  /* 0x00020800012e7983 */ /* 0x000ee80000300800 */
[----:B------:R-:W3:Y:S04]  /*3ff70*/  LDL.LU R47, [R1+0x20c] ;  /* 0x00020c00012f7983 */ /* 0x000ee80000300800 */
[----:B--2---:R-:W0:Y:S01]  /*3ff80*/  LDSM.16.MT88.4 R20, [R17+UR4+0x4000] ;  /* 0x004000041114783b */ /* 0x004e220008004200 */
[----:B----4-:R-:W-:Y:S03]  /*3ff90*/  HMMA.16816.F32 R24, R24, R18, R28 ;  /* 0x000000121818723c */ /* 0x010fe6000000181c */
[----:B0-----:R-:W-:Y:S04]  /*3ffa0*/  STL.64 [R1+0x2d70], R22 ;  /* 0x002d701601007387 */ /* 0x001fe80000100a00 */
[----:B------:R0:W-:Y:S04]  /*3ffb0*/  STL.64 [R1+0x2d68], R20 ;  /* 0x002d681401007387 */ /* 0x0001e80000100a00 */
[----:B0-----:R-:W2:Y:S04]  /*3ffc0*/  LDL.64 R20, [R1] ;  /* 0x0000000001147983 */ /* 0x001ea80000100a00 */
[----:B------:R-:W-:Y:S04]  /*3ffd0*/  STL.64 [R1+0x470], R12 ;  /* 0x0004700c01007387 */ /* 0x000fe80000100a00 */
[----:B------:R0:W-:Y:S04]  /*3ffe0*/  STL.64 [R1+0x490], R56 ;  /* 0x0004903801007387 */ /* 0x0001e80000100a00 */
[----:B------:R1:W-:Y:S04]  /*3fff0*/  STL.64 [R1+0x498], R58 ;  /* 0x0004983a01007387 */ /* 0x0003e80000100a00 */
[----:B------:R4:W-:Y:S04]  /*40000*/  STL [R1+0x47c], R15 ;  /* 0x00047c0f01007387 */ /* 0x0009e80000100800 */
[----:B0-----:R-:W2:Y:S04]  /*40010*/  LDL.LU R56, [R1+0x1e0] ;  /* 0x0001e00001387983 */ /* 0x001ea80000300800 */
[----:B------:R-:W2:Y:S04]  /*40020*/  LDL.LU R57, [R1+0x1e4] ;  /* 0x0001e40001397983 */ /* 0x000ea80000300800 */
[----:B-1----:R-:W2:Y:S04]  /*40030*/  LDL.LU R58, [R1+0x1e8] ;  /* 0x0001e800013a7983 */ /* 0x002ea80000300800 */
[----:B------:R-:W2:Y:S04]  /*40040*/  LDL.LU R59, [R1+0x1ec] ;  /* 0x0001ec00013b7983 */ /* 0x000ea80000300800 */
[----:B------:R-:W2:Y:S04]  /*40050*/  LDL.LU R48, [R1+0x1d0] ;  /* 0x0001d00001307983 */ /* 0x000ea80000300800 */
[----:B------:R-:W2:Y:S04]  /*40060*/  LDL.LU R49, [R1+0x1d4] ;  /* 0x0001d40001317983 */ /* 0x000ea80000300800 */
[----:B------:R-:W2:Y:S04]  /*40070*/  LDL.LU R50, [R1+0x1d8] ;  /* 0x0001d80001327983 */ /* 0x000ea80000300800 */
[----:B------:R-:W2:Y:S04]  /*40080*/  LDL.LU R51, [R1+0x1dc] ;  /* 0x0001dc0001337983 */ /* 0x000ea80000300800 */
[----:B------:R-:W2:Y:S04]  /*40090*/  LDL.LU R12, [R1+0x190] ;  /* 0x00019000010c7983 */ /* 0x000ea80000300800 */
[----:B------:R-:W2:Y:S04]  /*400a0*/  LDL.LU R13, [R1+0x194] ;  /* 0x00019400010d7983 */ /* 0x000ea80000300800 */
[----:B------:R-:W3:Y:S04]  /*400b0*/  LDL.LU.64 R30, [R1+0x2de8] ;  /* 0x002de800011e7983 */ /* 0x000ee80000300a00 */
[----:B------:R-:W3:Y:S04]  /*400c0*/  LDL.LU.64 R28, [R1+0x2de0] ;  /* 0x002de000011c7983 */ /* 0x000ee80000300a00 */
[----:B------:R0:W-:Y:S01]  /*400d0*/  STL.64 [R1+0x420], R24 ;  /* 0x0004201801007387 */ /* 0x0001e20000100a00 */
[----:B------:R-:W-:-:S02]  /*400e0*/  IMAD.MOV.U32 R60, RZ, RZ, R14 ;  /* 0x000000ffff3c7224 */ /* 0x000fc400078e000e */
[----:B------:R-:W-:Y:S02]  /*400f0*/  IMAD.MOV.U32 R14, RZ, RZ, R53 ;  /* 0x000000ffff0e7224 */ /* 0x000fe400078e0035 */
[----:B----4-:R-:W-:Y:S02]  /*40100*/  IMAD.MOV.U32 R15, RZ, RZ, R52 ;  /* 0x000000ffff0f7224 */ /* 0x010fe400078e0034 */
[----:B------:R-:W-:Y:S02]  /*40110*/  IMAD.MOV.U32 R52, RZ, RZ, R39 ;  /* 0x000000ffff347224 */ /* 0x000fe400078e0027 */
[----:B------:R-:W-:Y:S02]  /*40120*/  IMAD.MOV.U32 R53, RZ, RZ, R38 ;  /* 0x000000ffff357224 */ /* 0x000fe400078e0026 */
[----:B0-----:R-:W-:Y:S02]  /*40130*/  IMAD.MOV.U32 R24, RZ, RZ, R7 ;  /* 0x000000ffff187224 */ /* 0x001fe400078e0007 */
[----:B------:R-:W-:-:S02]  /*40140*/  IMAD.MOV.U32 R25, RZ, RZ, R6 ;  /* 0x000000ffff197224 */ /* 0x000fc400078e0006 */
[----:B------:R-:W-:Y:S02]  /*40150*/  IMAD.MOV.U32 R7, RZ, RZ, R36 ;  /* 0x000000ffff077224 */ /* 0x000fe400078e0024 */
[----:B------:R-:W-:Y:S01]  /*40160*/  IMAD.MOV.U32 R6, RZ, RZ, R37 ;  /* 0x000000ffff067224 */ /* 0x000fe200078e0025 */
[----:B------:R-:W-:Y:S01]  /*40170*/  STL.64 [R1+0x428], R26 ;  /* 0x0004281a01007387 */ /* 0x000fe20000100a00 */
[C---:B---3--:R-:W-:Y:S06]  /*40180*/  HMMA.16816.F32 R40, R28.reuse, R4, R40 ;  /* 0x000000041c28723c */ /* 0x048fec0000001828 */
[C---:B------:R-:W-:Y:S06]  /*40190*/  HMMA.16816.F32 R8, R28.reuse, R36, R8 ;  /* 0x000000241c08723c */ /* 0x040fec0000001808 */
[C---:B------:R-:W-:Y:S06]  /*401a0*/  HMMA.16816.F32 R36, R28.reuse, R24, R44 ;  /* 0x000000181c24723c */ /* 0x040fec000000182c */
[----:B--2---:R-:W-:Y:S05]  /*401b0*/  HMMA.16816.F32 R56, R28, R52, R56 ;  /* 0x000000341c38723c */ /* 0x004fea0000001838 */
[----:B------:R0:W-:Y:S04]  /*401c0*/  STL.64 [R1+0x440], R40 ;  /* 0x0004402801007387 */ /* 0x0001e80000100a00 */
[----:B------:R1:W-:Y:S04]  /*401d0*/  STL.64 [R1+0x448], R42 ;  /* 0x0004482a01007387 */ /* 0x0003e80000100a00 */
[----:B0-----:R-:W2:Y:S04]  /*401e0*/  LDL.LU R40, [R1+0x180] ;  /* 0x0001800001287983 */ /* 0x001ea80000300800 */
[----:B------:R-:W2:Y:S04]  /*401f0*/  LDL.LU R41, [R1+0x184] ;  /* 0x0001840001297983 */ /* 0x000ea80000300800 */
[----:B-1----:R-:W2:Y:S04]  /*40200*/  LDL.LU R42, [R1+0x188] ;  /* 0x00018800012a7983 */ /* 0x002ea80000300800 */
[----:B------:R-:W2:Y:S04]  /*40210*/  LDL.LU R43, [R1+0x18c] ;  /* 0x00018c00012b7983 */ /* 0x000ea80000300800 */
[----:B------:R0:W-:Y:S04]  /*40220*/  STL.64 [R1+0x410], R8 ;  /* 0x0004100801007387 */ /* 0x0001e80000100a00 */
[----:B------:R-:W-:Y:S04]  /*40230*/  STL.64 [R1+0x418], R10 ;  /* 0x0004180a01007387 */ /* 0x000fe80000100a00 */
[----:B0-----:R-:W2:Y:S04]  /*40240*/  LDL.LU.64 R8, [R1+0x2dd8] ;  /* 0x002dd80001087983 */ /* 0x001ea80000300a00 */
[----:B------:R-:W3:Y:S04]  /*40250*/  LDL.LU R44, [R1+0x170] ;  /* 0x00017000012c7983 */ /* 0x000ee80000300800 */
        /* <DEDUP_REMOVED lines=8> */
[----:B------:R0:W-:Y:S04]  /*402e0*/  STL.64 [R1+0x3c0], R56 ;  /* 0x0003c03801007387 */ /* 0x0001e80000100a00 */
[----:B------:R-:W-:Y:S04]  /*402f0*/  STL.64 [R1+0x3c8], R58 ;  /* 0x0003c83a01007387 */ /* 0x000fe80000100a00 */
[----:B0-----:R-:W2:Y:S01]  /*40300*/  LDL.LU.64 R56, [R1+0x2dd0] ;  /* 0x002dd00001387983 */ /* 0x001ea20000300a00 */
[----:B------:R-:W-:-:S03]  /*40310*/  IMAD.MOV.U32 R39, RZ, RZ, R16 ;  /* 0x000000ffff277224 */ /* 0x000fc600078e0010 */
[----:B------:R-:W0:Y:S01]  /*40320*/  LDSM.16.MT88.4 R16, [R17+UR4+0x4080] ;  /* 0x004080041110783b */ /* 0x000e220008004200 */
[----:B------:R-:W-:Y:S03]  /*40330*/  HMMA.16816.F32 R48, R28, R20, R48 ;  /* 0x000000141c30723c */ /* 0x000fe60000001830 */
[----:B0-----:R-:W-:Y:S04]  /*40340*/  STL.64 [R1+0x2d10], R18 ;  /* 0x002d101201007387 */ /* 0x001fe80000100a00 */
[----:B------:R-:W-:-:S15]  /*40350*/  STL.64 [R1+0x2d08], R16 ;  /* 0x002d081001007387 */ /* 0x000fde0000100a00 */
[----:B------:R-:W-:-:S01]  /*40360*/  NOP ;  /* 0x0000000000007918 */ /* 0x000fc20000000000 */
[----:B------:R0:W-:Y:S04]  /*40370*/  STL.64 [R1+0x3a0], R48 ;  /* 0x0003a03001007387 */ /* 0x0001e80000100a00 */
[----:B------:R1:W-:Y:S04]  /*40380*/  STL.64 [R1+0x3a8], R50 ;  /* 0x0003a83201007387 */ /* 0x0003e80000100a00 */
[----:B0-----:R-:W4:Y:S04]  /*40390*/  LDL.LU R48, [R1+0xd0] ;  /* 0x0000d00001307983 */ /* 0x001f280000300800 */
[----:B------:R-:W4:Y:S04]  /*403a0*/  LDL.LU R49, [R1+0xd4] ;  /* 0x0000d40001317983 */ /* 0x000f280000300800 */
[----:B-1----:R-:W4:Y:S04]  /*403b0*/  LDL.LU R50, [R1+0xd8] ;  /* 0x0000d80001327983 */ /* 0x002f280000300800 */
[----:B------:R-:W4:Y:S01]  /*403c0*/  LDL.LU R51, [R1+0xdc] ;  /* 0x0000dc0001337983 */ /* 0x000f220000300800 */
[----:B--2---:R-:W-:-:S15]  /*403d0*/  HMMA.16816.F32 R12, R28, R56, R12 ;  /* 0x000000381c0c723c */ /* 0x004fde000000180c */
[----:B------:R-:W-:-:S09]  /*403e0*/  NOP ;  /* 0x0000000000007918 */ /* 0x000fd20000000000 */
[----:B------:R-:W-:Y:S02]  /*403f0*/  IMAD.MOV.U32 R10, RZ, RZ, R12 ;  /* 0x000000ffff0a7224 */ /* 0x000fe400078e000c */
[----:B------:R-:W-:Y:S02]  /*40400*/  IMAD.MOV.U32 R11, RZ, RZ, R13 ;  /* 0x000000ffff0b7224 */ /* 0x000fe400078e000d */
[----:B------:R-:W3:Y:S01]  /*40410*/  LDL.LU.64 R12, [R1+0x2dc8] ;  /* 0x002dc800010c7983 */ /* 0x000ee20000300a00 */
[----:B------:R-:W-:Y:S01]  /*40420*/  HMMA.16816.F32 R40, R28, R8, R40 ;  /* 0x000000081c28723c */ /* 0x000fe20000001828 */
[----:B------:R-:W-:Y:S02]  /*40430*/  IMAD.MOV.U32 R59, RZ, RZ, R15 ;  /* 0x000000ffff3b7224 */ /* 0x000fe400078e000f */
[----:B------:R-:W-:Y:S02]  /*40440*/  IMAD.MOV.U32 R58, RZ, RZ, R14 ;  /* 0x000000ffff3a7224 */ /* 0x000fe400078e000e */
[----:B------:R-:W-:-:S02]  /*40450*/  IMAD.MOV.U32 R16, RZ, RZ, R7 ;  /* 0x000000ffff107224 */ /* 0x000fc400078e0007 */
[----:B------:R-:W-:Y:S01]  /*40460*/  IMAD.MOV.U32 R17, RZ, RZ, R6 ;  /* 0x000000ffff117224 */ /* 0x000fe200078e0006 */
[----:B------:R0:W-:Y:S04]  /*40470*/  STL [R1+0x2b9c], R59 ;  /* 0x002b9c3b01007387 */ /* 0x0001e80000100800 */
[----:B------:R1:W-:Y:S04]  /*40480*/  STL [R1+0x2b98], R58 ;  /* 0x002b983a01007387 */ /* 0x0003e80000100800 */
[----:B------:R2:W-:Y:S04]  /*40490*/  STL [R1+0x2b94], R11 ;  /* 0x002b940b01007387 */ /* 0x0005e80000100800 */
[----:B------:R2:W-:Y:S04]  /*404a0*/  STL [R1+0x2b90], R10 ;  /* 0x002b900a01007387 */ /* 0x0005e80000100800 */
[----:B------:R-:W-:-:S02]  /*404b0*/  IMAD.MOV.U32 R7, RZ, RZ, R43 ;  /* 0x000000ffff077224 */ /* 0x000fc400078e002b */
[----:B------:R-:W-:Y:S02]  /*404c0*/  IMAD.MOV.U32 R6, RZ, RZ, R42 ;  /* 0x000000ffff067224 */ /* 0x000fe400078e002a */
[----:B------:R-:W-:Y:S02]  /*404d0*/  IMAD.MOV.U32 R15, RZ, RZ, R41 ;  /* 0x000000ffff0f7224 */ /* 0x000fe400078e0029 */
[----:B------:R-:W-:Y:S01]  /*404e0*/  IMAD.MOV.U32 R14, RZ, RZ, R40 ;  /* 0x000000ffff0e7224 */ /* 0x000fe200078e0028 */
[----:B------:R-:W2:Y:S04]  /*404f0*/  LDL.LU.64 R42, [R1+0x2dc0] ;  /* 0x002dc000012a7983 */ /* 0x000ea80000300a00 */
[----:B------:R-:W2:Y:S04]  /*40500*/  LDL.LU.64 R40, [R1+0x2db8] ;  /* 0x002db80001287983 */ /* 0x000ea80000300a00 */
[----:B------:R-:W-:Y:S04]  /*40510*/  STL [R1+0x2bac], R7 ;  /* 0x002bac0701007387 */ /* 0x000fe80000100800 */
[----:B------:R-:W-:Y:S04]  /*40520*/  STL [R1+0x2ba8], R6 ;  /* 0x002ba80601007387 */ /* 0x000fe80000100800 */
[----:B------:R-:W-:Y:S04]  /*40530*/  STL [R1+0x2ba4], R15 ;  /* 0x002ba40f01007387 */ /* 0x000fe80000100800 */
[----:B------:R-:W-:Y:S01]  /*40540*/  STL [R1+0x2ba0], R14 ;  /* 0x002ba00e01007387 */ /* 0x000fe20000100800 */
[----:B---3--:R-:W-:Y:S03]  /*40550*/  HMMA.16816.F32 R28, R28, R12, R44 ;  /* 0x0000000c1c1c723c */ /* 0x008fe6000000182c */
[----:B------:R-:W3:Y:S04]  /*40560*/  LDL.LU.64 R46, [R1+0x2db0] ;  /* 0x002db000012e7983 */ /* 0x000ee80000300a00 */
[----:B------:R-:W3:Y:S01]  /*40570*/  LDL.LU.64 R44, [R1+0x2da8] ;  /* 0x002da800012c7983 */ /* 0x000ee20000300a00 */
[C---:B----4-:R-:W-:Y:S06]  /*40580*/  HMMA.16816.F32 R36, R32.reuse, R4, R36 ;  /* 0x000000042024723c */ /* 0x050fec0000001824 */
[----:B------:R-:W-:Y:S09]  /*40590*/  HMMA.16816.F32 R16, R32, R16, R48 ;  /* 0x000000102010723c */ /* 0x000ff20000001830 */
[----:B------:R3:W-:Y:S04]  /*405a0*/  STL.64 [R1+0x350], R28 ;  /* 0x0003501c01007387 */ /* 0x0007e80000100a00 */
[----:B------:R4:W-:Y:S05]  /*405b0*/  STL.64 [R1+0x358], R30 ;  /* 0x0003581e01007387 */ /* 0x0009ea0000100a00 */
[----:B0-----:R-:W-:-:S02]  /*405c0*/  IMAD.MOV.U32 R59, RZ, RZ, R36 ;  /* 0x000000ffff3b7224 */ /* 0x001fc400078e0024 */
[----:B-1----:R-:W-:Y:S01]  /*405d0*/  IMAD.MOV.U32 R58, RZ, RZ, R37 ;  /* 0x000000ffff3a7224 */ /* 0x002fe200078e0025 */
[----:B------:R-:W4:Y:S01]  /*405e0*/  LDL.LU R36, [R1+0xc0] ;  /* 0x0000c00001247983 */ /* 0x000f220000300800 */
[----:B--2---:R-:W-:-:S03]  /*405f0*/  IMAD.MOV.U32 R11, RZ, RZ, R38 ;  /* 0x000000ffff0b7224 */ /* 0x004fc600078e0026 */
[----:B------:R-:W2:Y:S01]  /*40600*/  LDL.LU R37, [R1+0xc4] ;  /* 0x0000c40001257983 */ /* 0x000ea20000300800 */
[----:B------:R-:W-:-:S03]  /*40610*/  IMAD.MOV.U32 R10, RZ, RZ, R39 ;  /* 0x000000ffff0a7224 */ /* 0x000fc600078e0027 */
[----:B------:R-:W2:Y:S04]  /*40620*/  LDL.LU R38, [R1+0xc8] ;  /* 0x0000c80001267983 */ /* 0x000ea80000300800 */
[----:B------:R-:W2:Y:S01]  /*40630*/  LDL.LU R39, [R1+0xcc] ;  /* 0x0000cc0001277983 */ /* 0x000ea20000300800 */
[----:B---3--:R-:W-:Y:S02]  /*40640*/  IMAD.MOV.U32 R28, RZ, RZ, R44 ;  /* 0x000000ffff1c7224 */ /* 0x008fe400078e002c */
[----:B------:R-:W-:Y:S01]  /*40650*/  IMAD.MOV.U32 R29, RZ, RZ, R45 ;  /* 0x000000ffff1d7224 */ /* 0x000fe200078e002d */
[----:B------:R-:W3:Y:S04]  /*40660*/  LDL.LU R44, [R1+0x2da4] ;  /* 0x002da400012c7983 */ /* 0x000ee80000300800 */
[----:B------:R-:W3:Y:S01]  /*40670*/  LDL.LU R45, [R1+0x2da0] ;  /* 0x002da000012d7983 */ /* 0x000ee20000300800 */
[----:B----4-:R-:W-:-:S02]  /*40680*/  IMAD.MOV.U32 R30, RZ, RZ, R46 ;  /* 0x000000ffff1e7224 */ /* 0x010fc400078e002e */
[----:B------:R-:W-:Y:S01]  /*40690*/  IMAD.MOV.U32 R31, RZ, RZ, R47 ;  /* 0x000000ffff1f7224 */ /* 0x000fe200078e002f */
[----:B------:R-:W3:Y:S04]  /*406a0*/  LDL.LU R46, [R1+0x2d9c] ;  /* 0x002d9c00012e7983 */ /* 0x000ee80000300800 */
[----:B------:R-:W3:Y:S04]  /*406b0*/  LDL.LU R47, [R1+0x2d98] ;  /* 0x002d9800012f7983 */ /* 0x000ee80000300800 */
[----:B------:R-:W4:Y:S04]  /*406c0*/  LDL.LU.64 R50, [R1+0x2d90] ;  /* 0x002d900001327983 */ /* 0x000f280000300a00 */
[----:B------:R-:W4:Y:S01]  /*406d0*/  LDL.LU.64 R48, [R1+0x2d88] ;  /* 0x002d880001307983 */ /* 0x000f220000300a00 */
[----:B------:R-:W-:-:S02]  /*406e0*/  IMAD.MOV.U32 R7, RZ, RZ, R16 ;  /* 0x000000ffff077224 */ /* 0x000fc400078e0010 */
[----:B------:R-:W-:Y:S02]  /*406f0*/  IMAD.MOV.U32 R6, RZ, RZ, R17 ;  /* 0x000000ffff067224 */ /* 0x000fe400078e0011 */
[----:B------:R-:W-:Y:S02]  /*40700*/  IMAD.MOV.U32 R15, RZ, RZ, R18 ;  /* 0x000000ffff0f7224 */ /* 0x000fe400078e0012 */
[----:B------:R-:W-:Y:S01]  /*40710*/  IMAD.MOV.U32 R14, RZ, RZ, R19 ;  /* 0x000000ffff0e7224 */ /* 0x000fe200078e0013 */
[----:B------:R-:W0:Y:S01]  /*40720*/  S2R R22, SR_TID.X ;  /* 0x0000000000167919 */ /* 0x000e220000002100 */
[----:B------:R-:W1:Y:S01]  /*40730*/  S2R R23, SR_TID.X ;  /* 0x0000000000177919 */ /* 0x000e620000002100 */
[----:B----4-:R-:W-:Y:S07]  /*40740*/  HMMA.16816.F32 R16, R32, R24, R48 ;  /* 0x000000182010723c */ /* 0x010fee0000001830 */
[----:B------:R-:W-:-:S02]  /*40750*/  IMAD.MOV.U32 R48, RZ, RZ, R41 ;  /* 0x000000ffff307224 */ /* 0x000fc400078e0029 */
[----:B------:R-:W4:Y:S01]  /*40760*/  LDL.LU R41, [R1+0x2d80] ;  /* 0x002d800001297983 */ /* 0x000f220000300800 */
[----:B------:R-:W-:Y:S02]  /*40770*/  IMAD.MOV.U32 R49, RZ, RZ, R42 ;  /* 0x000000ffff317224 */ /* 0x000fe400078e002a */
[----:B------:R-:W-:-:S11]  /*40780*/  IMAD.MOV.U32 R50, RZ, RZ, R43 ;  /* 0x000000ffff327224 */ /* 0x000fd600078e002b */
[----:B------:R-:W-:Y:S04]  /*40790*/  STL.64 [R1+0x310], R16 ;  /* 0x0003101001007387 */ /* 0x000fe80000100a00 */
[----:B------:R3:W-:Y:S04]  /*407a0*/  STL.64 [R1+0x318], R18 ;  /* 0x0003181201007387 */ /* 0x0007e80000100a00 */
[----:B------:R-:W4:Y:S04]  /*407b0*/  LDL.LU R42, [R1+0x2d7c] ;  /* 0x002d7c00012a7983 */ /* 0x000f280000300800 */
[----:B------:R-:W4:Y:S01]  /*407c0*/  LDL.LU R43, [R1+0x2d78] ;  /* 0x002d7800012b7983 */ /* 0x000f220000300800 */
[----:B0-----:R-:W-:Y:S01]  /*407d0*/  LOP3.LUT R22, R22, 0x7, RZ, 0xc0, !PT ;  /* 0x0000000716167812 */ /* 0x001fe200078ec0ff */
[----:B-1----:R-:W-:-:S02]  /*407e0*/  IMAD.SHL.U32 R27, R23, 0x2, RZ ;  /* 0x00000002171b7824 */ /* 0x002fc400078e00ff */
[----:B------:R-:W-:Y:S01]  /*407f0*/  IMAD.SHL.U32 R54, R23, 0x80, RZ ;  /* 0x0000008017367824 */ /* 0x000fe200078e00ff */
[----:B--2---:R-:W-:Y:S01]  /*40800*/  HMMA.16816.F32 R36, R32, R56, R36 ;  /* 0x000000382024723c */ /* 0x004fe20000001824 */
[----:B------:R-:W2:Y:S01]  /*40810*/  LDL.LU R51, [R1+0x12c] ;  /* 0x00012c0001337983 */ /* 0x000ea20000300800 */
[----:B------:R-:W-:-:S05]  /*40820*/  IMAD R55, R22, 0x110, RZ ;  /* 0x0000011016377824 */ /* 0x000fca00078e02ff */
[----:B------:R-:W-:-:S04]  /*40830*/  LOP3.LUT R55, R55, 0x10, R27, 0x78, !PT ;  /* 0x0000001037377812 */ /* 0x000fc800078e781b */
[----:B------:R-:W-:-:S04]  /*40840*/  LOP3.LUT R55, R55, 0x800, R54, 0xf8, !PT ;  /* 0x0000080037377812 */ /* 0x000fc800078ef836 */
[----:B------:R-:W-:-:S05]  /*40850*/  LOP3.LUT R55, R55, 0x40, RZ, 0x3c, !PT ;  /* 0x0000004037377812 */ /* 0x000fca00078e3cff */
[----:B------:R-:W0:Y:S01]  /*40860*/  LDSM.16.MT88.4 R24, [R55+UR4+0x4000] ;  /* 0x004000043718783b */ /* 0x000e220008004200 */
[----:B---3--:R-:W-:Y:S03]  /*40870*/  HMMA.16816.F32 R16, R32, R52, R44 ;  /* 0x000000342010723c */ /* 0x008fe6000000182c */
[----:B------:R-:W3:-:S15]  /*40880*/  LDL.64 R44, [R1+0x90] ;  /* 0x00009000012c7983 */ /* 0x000ede0000100a00 */
[----:B------:R-:W-:-:S05]  /*40890*/  NOP ;  /* 0x0000000000007918 */ /* 0x000fca0000000000 */
[----:B------:R1:W-:Y:S04]  /*408a0*/  STL.64 [R1+0x2f0], R16 ;  /* 0x0002f01001007387 */ /* 0x0003e80000100a00 */
[----:B------:R-:W-:Y:S01]  /*408b0*/  STL.64 [R1+0x2f8], R18 ;  /* 0x0002f81201007387 */ /* 0x000fe20000100a00 */
[----:B-1----:R-:W-:Y:S02]  /*408c0*/  IMAD.MOV.U32 R17, RZ, RZ, R20 ;  /* 0x000000ffff117224 */ /* 0x002fe400078e0014 */
[----:B------:R-:W-:Y:S01]  /*408d0*/  IMAD.MOV.U32 R16, RZ, RZ, R21 ;  /* 0x000000ffff107224 */ /* 0x000fe200078e0015 */
[----:B----4-:R-:W-:-:S15]  /*408e0*/  HMMA.16816.F32 R40, R32, R20, R40 ;  /* 0x000000142028723c */ /* 0x010fde0000001828 */
[----:B------:R-:W-:-:S08]  /*408f0*/  NOP ;  /* 0x0000000000007918 */ /* 0x000fd00000000000 */
[----:B------:R1:W-:Y:S04]  /*40900*/  STL.64 [R1+0x2e0], R40 ;  /* 0x0002e02801007387 */ /* 0x0003e80000100a00 */
[----:B------:R4:W-:Y:S04]  /*40910*/  STL.64 [R1+0x2e8], R42 ;  /* 0x0002e82a01007387 */ /* 0x0009e80000100a00 */
[----:B------:R-:W2:Y:S04]  /*40920*/  LDL.LU.64 R22, [R1+0x2d70] ;  /* 0x002d700001167983 */ /* 0x000ea80000300a00 */
[----:B------:R-:W2:Y:S04]  /*40930*/  LDL.LU.64 R20, [R1+0x2d68] ;  /* 0x002d680001147983 */ /* 0x000ea80000300a00 */
[----:B-1----:R-:W3:Y:S04]  /*40940*/  LDL.LU R40, [R1+0x130] ;  /* 0x0001300001287983 */ /* 0x002ee80000300800 */
[----:B------:R-:W3:Y:S04]  /*40950*/  LDL.LU R41, [R1+0x134] ;  /* 0x0001340001297983 */ /* 0x000ee80000300800 */
[----:B----4-:R-:W3:Y:S04]  /*40960*/  LDL.LU R42, [R1+0x138] ;  /* 0x00013800012a7983 */ /* 0x010ee80000300800 */
[----:B------:R-:W3:Y:S04]  /*40970*/  LDL.LU R43, [R1+0x13c] ;  /* 0x00013c00012b7983 */ /* 0x000ee80000300800 */
[----:B0-----:R-:W-:Y:S04]  /*40980*/  STL.64 [R1+0x2cd8], R26 ;  /* 0x002cd81a01007387 */ /* 0x001fe80000100a00 */
[----:B------:R0:W-:Y:S04]  /*40990*/  STL.64 [R1+0x2cd0], R24 ;  /* 0x002cd01801007387 */ /* 0x0001e80000100a00 */
[----:B0-----:R-:W2:Y:S04]  /*409a0*/  LDL.LU R24, [R1+0x140] ;  /* 0x0001400001187983 */ /* 0x001ea80000300800 */
[----:B------:R-:W2:Y:S04]  /*409b0*/  LDL.LU R25, [R1+0x144] ;  /* 0x0001440001197983 */ /* 0x000ea80000300800 */
[----:B------:R-:W2:Y:S04]  /*409c0*/  LDL.LU R26, [R1+0x148] ;  /* 0x00014800011a7983 */ /* 0x000ea80000300800 */
[----:B------:R-:W2:Y:S04]  /*409d0*/  LDL.LU R27, [R1+0x14c] ;  /* 0x00014c00011b7983 */ /* 0x000ea80000300800 */
[----:B------:R-:W-:Y:S04]  /*409e0*/  STL.64 [R1+0x2d0], R36 ;  /* 0x0002d02401007387 */ /* 0x000fe80000100a00 */
[----:B------:R0:W-:Y:S04]  /*409f0*/  STL.64 [R1+0x2d8], R38 ;  /* 0x0002d82601007387 */ /* 0x0001e80000100a00 */
[----:B0-----:R-:W4:Y:S04]  /*40a00*/  LDL.LU.64 R38, [R1+0x2d60] ;  /* 0x002d600001267983 */ /* 0x001f280000300a00 */
[----:B------:R-:W4:Y:S04]  /*40a10*/  LDL.LU.64 R36, [R1+0x2d58] ;  /* 0x002d580001247983 */ /* 0x000f280000300a00 */
[----:B------:R-:W-:Y:S01]  /*40a20*/  STL.64 [R1+0x2d40], R58 ;  /* 0x002d403a01007387 */ /* 0x000fe20000100a00 */
[----:B------:R-:W-:Y:S03]  /*40a30*/  HMMA.16816.F32 R28, R32, R8, R28 ;  /* 0x00000008201c723c */ /* 0x000fe6000000181c */
[----:B------:R-:W-:Y:S04]  /*40a40*/  STL.64 [R1+0x2d38], R56 ;  /* 0x002d383801007387 */ /* 0x000fe80000100a00 */
[----:B------:R-:W-:Y:S04]  /*40a50*/  STL.64 [R1+0x2d30], R10 ;  /* 0x002d300a01007387 */ /* 0x000fe80000100a00 */
[----:B------:R4:W-:-:S12]  /*40a60*/  STL.64 [R1+0x2d28], R8 ;  /* 0x002d280801007387 */ /* 0x0009d80000100a00 */
[----:B------:R-:W-:Y:S04]  /*40a70*/  STL.64 [R1+0x2c0], R28 ;  /* 0x0002c01c01007387 */ /* 0x000fe80000100a00 */
[----:B------:R-:W-:Y:S04]  /*40a80*/  STL.64 [R1+0x2c8], R30 ;  /* 0x0002c81e01007387 */ /* 0x000fe80000100a00 */
[----:B------:R-:W-:Y:S04]  /*40a90*/  STL.64 [R1+0x2d20], R14 ;  /* 0x002d200e01007387 */ /* 0x000fe80000100a00 */
[----:B------:R-:W-:Y:S04]  /*40aa0*/  STL.64 [R1+0x2d18], R12 ;  /* 0x002d180c01007387 */ /* 0x000fe80000100a00 */
[----:B------:R-:W0:Y:S01]  /*40ab0*/  LDSM.16.MT88.4 R28, [R55+UR4+0x4080] ;  /* 0x00408004371c783b */ /* 0x000e220008004200 */
[----:B----4-:R-:W-:-:S15]  /*40ac0*/  HMMA.16816.F32 R8, R32, R12, R36 ;  /* 0x0000000c2008723c */ /* 0x010fde0000001824 */
[----:B------:R-:W-:-:S08]  /*40ad0*/  NOP ;  /* 0x0000000000007918 */ /* 0x000fd00000000000 */
[----:B------:R-:W-:Y:S04]  /*40ae0*/  STL.64 [R1+0x290], R8 ;  /* 0x0002900801007387 */ /* 0x000fe80000100a00 */
[----:B------:R2:W-:Y:S04]  /*40af0*/  STL.64 [R1+0x298], R10 ;  /* 0x0002980a01007387 */ /* 0x0005e80000100a00 */
[----:B------:R-:W4:Y:S01]  /*40b00*/  LDL.LU.64 R32, [R1+0x80] ;  /* 0x0000800001207983 */ /* 0x000f220000300a00 */
[C---:B--2---:R-:W-:Y:S03]  /*40b10*/  HMMA.16816.F32 R8, R20.reuse, R4, R24 ;  /* 0x000000041408723c */ /* 0x044fe60000001818 */
[----:B0-----:R-:W-:Y:S04]  /*40b20*/  STL.64 [R1+0x2c90], R30 ;  /* 0x002c901e01007387 */ /* 0x001fe80000100a00 */
[----:B------:R-:W-:Y:S04]  /*40b30*/  STL.64 [R1+0x2c88], R28 ;  /* 0x002c881c01007387 */ /* 0x000fe80000100a00 */
[----:B------:R-:W-:Y:S04]  /*40b40*/  STL.64 [R1+0x2d50], R6 ;  /* 0x002d500601007387 */ /* 0x000fe80000100a00 */
[----:B------:R-:W-:Y:S08]  /*40b50*/  STL.64 [R1+0x2d48], R4 ;  /* 0x002d480401007387 */ /* 0x000ff00000100a00 */
[----:B------:R-:W-:Y:S04]  /*40b60*/  STL.64 [R1+0x2a0], R8 ;  /* 0x0002a00801007387 */ /* 0x000fe80000100a00 */
[----:B------:R3:W-:Y:S02]  /*40b70*/  STL.64 [R1+0x2a8], R10 ;  /* 0x0002a80a01007387 */ /* 0x0007e40000100a00 */
[----:B---3--:R-:W-:-:S15]  /*40b80*/  HMMA.16816.F32 R8, R20, R44, R40 ;  /* 0x0000002c1408723c */ /* 0x008fde0000001828 */
[----:B------:R-:W-:-:S08]  /*40b90*/  NOP ;  /* 0x0000000000007918 */ /* 0x000fd00000000000 */
[----:B------:R-:W-:Y:S04]  /*40ba0*/  STL.64 [R1+0x280], R8 ;  /* 0x0002800801007387 */ /* 0x000fe80000100a00 */
[----:B------:R4:W-:Y:S04]  /*40bb0*/  STL.64 [R1+0x288], R10 ;  /* 0x0002880a01007387 */ /* 0x0009e80000100a00 */
[----:B------:R-:W2:Y:S01]  /*40bc0*/  LDL.LU R36, [R1+0x1f0] ;  /* 0x0001f00001247983 */ /* 0x000ea20000300800 */
[----:B----4-:R-:W-:-:S15]  /*40bd0*/  HMMA.16816.F32 R8, R20, R32, R48 ;  /* 0x000000201408723c */ /* 0x010fde0000001830 */
[----:B------:R-:W-:-:S08]  /*40be0*/  NOP ;  /* 0x0000000000007918 */ /* 0x000fd00000000000 */
[----:B------:R-:W-:Y:S04]  /*40bf0*/  STL.64 [R1+0x270], R8 ;  /* 0x0002700801007387 */ /* 0x000fe80000100a00 */
[----:B------:R-:W-:Y:S04]  /*40c00*/  STL.64 [R1+0x278], R10 ;  /* 0x0002780a01007387 */ /* 0x000fe80000100a00 */
        /* <DEDUP_REMOVED lines=8> */
[----:B------:R-:W3:Y:S01]  /*40c90*/  LDL.LU R27, [R1+0x1bc] ;  /* 0x0001bc00011b7983 */ /* 0x000ee20000300800 */
[----:B------:R-:W-:-:S02]  /*40ca0*/  IMAD.MOV.U32 R4, RZ, RZ, R45 ;  /* 0x000000ffff047224 */ /* 0x000fc400078e002d */
[----:B------:R-:W-:Y:S02]  /*40cb0*/  IMAD.MOV.U32 R5, RZ, RZ, R44 ;  /* 0x000000ffff057224 */ /* 0x000fe400078e002c */
[----:B0-----:R-:W-:Y:S02]  /*40cc0*/  IMAD.MOV.U32 R37, RZ, RZ, R4 ;  /* 0x000000ffff257224 */ /* 0x001fe400078e0004 */
        /* <DEDUP_REMOVED lines=15> */
[----:B------:R1:W-:Y:S04]  /*40dc0*/  STL.64 [R1+0x2d00], R36 ;  /* 0x002d002401007387 */ /* 0x0003e80000100a00 */
[----:B0-----:R-:W2:Y:S04]  /*40dd0*/  LDL.LU R24, [R1+0x1a0] ;  /* 0x0001a00001187983 */ /* 0x001ea80000300800 */
[----:B------:R-:W2:Y:S01]  /*40de0*/  LDL.LU R25, [R1+0x1a4] ;  /* 0x0001a40001197983 */ /* 0x000ea20000300800 */
[----:B------:R-:W-:-:S02]  /*40df0*/  IMAD.MOV.U32 R56, RZ, RZ, R17 ;  /* 0x000000ffff387224 */ /* 0x000fc400078e0011 */
[----:B------:R-:W-:Y:S01]  /*40e00*/  IMAD.MOV.U32 R57, RZ, RZ, R16 ;  /* 0x000000ffff397224 */ /* 0x000fe200078e0010 */
        /* <DEDUP_REMOVED lines=26> */
[C---:B---3--:R-:W-:Y:S06]  /*40fb0*/  HMMA.16816.F32 R56, R20.reuse, R56, R4 ;  /* 0x000000381438723c */ /* 0x048fec0000001804 */
[----:B----4-:R-:W-:-:S15]  /*40fc0*/  HMMA.16816.F32 R48, R20, R52, R48 ;  /* 0x000000341430723c */ /* 0x010fde0000001830 */
[----:B------:R-:W-:-:S08]  /*40fd0*/  NOP ;  /* 0x0000000000007918 */ /* 0x000fd00000000000 */
[----:B------:R-:W-:Y:S04]  /*40fe0*/  STL.64 [R1+0x230], R48 ;  /* 0x0002303001007387 */ /* 0x000fe80000100a00 */
[----:B------:R-:W-:Y:S04]  /*40ff0*/  STL.64 [R1+0x238], R50 ;  /* 0x0002383201007387 */ /* 0x000fe80000100a00 */
[----:B------:R-:W3:Y:S04]  /*41000*/  LDL.LU.64 R6, [R1+0x2d50] ;  /* 0x002d500001067983 */ /* 0x000ee80000300a00 */
[----:B------:R-:W4:Y:S04]  /*41010*/  LDL.LU.64 R4, [R1+0x2d48] ;  /* 0x002d480001047983 */ /* 0x000f280000300a00 */
[----:B------:R-:W-:Y:S04]  /*41020*/  STL.64 [R1+0x220], R56 ;  /* 0x0002203801007387 */ /* 0x000fe80000100a00 */
[----:B------:R0:W-:Y:S04]  /*41030*/  STL.64 [R1+0x228], R58 ;  /* 0x0002283a01007387 */ /* 0x0001e80000100a00 */
[----:B0-----:R-:W3:Y:S04]  /*41040*/  LDL.LU.64 R58, [R1+0x2d40] ;  /* 0x002d4000013a7983 */ /* 0x001ee80000300a00 */
[----:B------:R-:W2:Y:S02]  /*41050*/  LDL.LU.64 R56, [R1+0x2d38] ;  /* 0x002d380001387983 */ /* 0x000ea40000300a00 */
[----:B--2---:R-:W-:-:S15]  /*41060*/  HMMA.16816.F32 R8, R20, R56, R8 ;  /* 0x000000381408723c */ /* 0x004fde0000001808 */
[----:B------:R-:W-:-:S08]  /*41070*/  NOP ;  /* 0x0000000000007918 */ /* 0x000fd00000000000 */
[----:B------:R-:W-:Y:S04]  /*41080*/  STL.64 [R1+0x190], R8 ;  /* 0x0001900801007387 */ /* 0x000fe80000100a00 */
[----:B------:R0:W-:Y:S04]  /*41090*/  STL.64 [R1+0x198], R10 ;  /* 0x0001980a01007387 */ /* 0x0001e80000100a00 */
[----:B0-----:R-:W2:Y:S04]  /*410a0*/  LDL.LU.64 R10, [R1+0x2d30] ;  /* 0x002d3000010a7983 */ /* 0x001ea80000300a00 */
[----:B------:R-:W4:Y:S01]  /*410b0*/  LDL.LU.64 R8, [R1+0x2d28] ;  /* 0x002d280001087983 */ /* 0x000f220000300a00 */
[----:B------:R-:W0:Y:S03]  /*410c0*/  S2R R55, SR_TID.X ;  /* 0x0000000000377919 */ /* 0x000e260000002100 */
[----:B------:R-:W2:Y:S01]  /*410d0*/  LDL.LU R48, [R1+0x250] ;  /* 0x0002500001307983 */ /* 0x000ea20000300800 */
[----:B------:R-:W-:-:S02]  /*410e0*/  IMAD.MOV.U32 R50, RZ, RZ, R2 ;  /* 0x000000ffff327224 */ /* 0x000fc400078e0002 */
[----:B------:R-:W-:Y:S01]  /*410f0*/  IMAD.MOV.U32 R49, RZ, RZ, R3 ;  /* 0x000000ffff317224 */ /* 0x000fe200078e0003 */
[C---:B0-----:R-:W-:Y:S01]  /*41100*/  LOP3.LUT R54, R55.reuse, 0x7, RZ, 0xc0, !PT ;  /* 0x0000000737367812 */ /* 0x041fe200078ec0ff */
[----:B------:R-:W-:-:S04]  /*41110*/  IMAD.SHL.U32 R51, R55, 0x2, RZ ;  /* 0x0000000237337824 */ /* 0x000fc800078e00ff */
[----:B------:R-:W-:-:S05]  /*41120*/  IMAD R54, R54, 0x110, RZ ;  /* 0x0000011036367824 */ /* 0x000fca00078e02ff */
[----:B------:R-:W-:Y:S01]  /*41130*/  LOP3.LUT R35, R54, 0x10, R51, 0x78, !PT ;  /* 0x0000001036237812 */ /* 0x000fe200078e7833 */
[----:B------:R-:W-:Y:S01]  /*41140*/  IMAD.MOV.U32 R51, RZ, RZ, R0 ;  /* 0x000000ffff337224 */ /* 0x000fe200078e0000 */
[----:B----4-:R-:W-:-:S15]  /*41150*/  HMMA.16816.F32 R12, R20, R8, R12 ;  /* 0x00000008140c723c */ /* 0x010fde000000180c */
[----:B------:R-:W-:-:S08]  /*41160*/  NOP ;  /* 0x0000000000007918 */ /* 0x000fd00000000000 */
[----:B------:R0:W-:Y:S01]  /*41170*/  STL [R1+0x180], R12 ;  /* 0x0001800c01007387 */ /* 0x0001e20000100800 */
[----:B------:R-:W-:Y:S02]  /*41180*/  IMAD.MOV.U32 R2, RZ, RZ, R14 ;  /* 0x000000ffff027224 */ /* 0x000fe400078e000e */
[----:B------:R-:W-:Y:S02]  /*41190*/  IMAD.MOV.U32 R0, RZ, RZ, R15 ;  /* 0x000000ffff007224 */ /* 0x000fe400078e000f */
[----:B------:R-:W-:Y:S01]  /*411a0*/  IMAD.MOV.U32 R3, RZ, RZ, R13 ;  /* 0x000000ffff037224 */ /* 0x000fe200078e000d */
[----:B------:R-:W4:Y:S04]  /*411b0*/  LDL.LU.64 R14, [R1+0x2d20] ;  /* 0x002d2000010e7983 */ /* 0x000f280000300a00 */
[----:B0-----:R-:W3:Y:S01]  /*411c0*/  LDL.LU.64 R12, [R1+0x2d18] ;  /* 0x002d1800010c7983 */ /* 0x001ee20000300a00 */
[----:B------:R-:W-:-:S05]  /*411d0*/  IMAD.SHL.U32 R55, R55, 0x80, RZ ;  /* 0x0000008037377824 */ /* 0x000fca00078e00ff */
[----:B------:R-:W-:-:S04]  /*411e0*/  LOP3.LUT R35, R35, 0x800, R55, 0xf8, !PT ;  /* 0x0000080023237812 */ /* 0x000fc800078ef837 */
[----:B------:R-:W-:Y:S01]  /*411f0*/  LOP3.LUT R35, R35, 0x60, RZ, 0x3c, !PT ;  /* 0x0000006023237812 */ /* 0x000fe200078e3cff */
[----:B---3--:R-:W-:Y:S01]  /*41200*/  HMMA.16816.F32 R20, R20, R12, R16 ;  /* 0x0000000c1414723c */ /* 0x008fe20000001810 */
[----:B------:R-:W3:Y:S04]  /*41210*/  LDL.LU.64 R18, [R1+0x2d10] ;  /* 0x002d100001127983 */ /* 0x000ee80000300a00 */
[----:B------:R-:W3:-:S15]  /*41220*/  LDL.LU.64 R16, [R1+0x2d08] ;  /* 0x002d080001107983 */ /* 0x000ede0000300a00 */
[----:B------:R-:W-:-:S03]  /*41230*/  NOP ;  /* 0x0000000000007918 */ /* 0x000fc60000000000 */
[----:B------:R-:W-:Y:S04]  /*41240*/  STL.64 [R1+0xf0], R20 ;  /* 0x0000f01401007387 */ /* 0x000fe80000100a00 */
[----:B------:R-:W-:Y:S04]  /*41250*/  STL.64 [R1+0xf8], R22 ;  /* 0x0000f81601007387 */ /* 0x000fe80000100a00 */
[----:B------:R-:W0:Y:S04]  /*41260*/  LDSM.16.MT88.4 R20, [R35+UR4+0x4000] ;  /* 0x004000042314783b */ /* 0x000e280008004200 */
[----:B0-----:R-:W-:Y:S04]  /*41270*/  STL.64 [R1+0x2c60], R22 ;  /* 0x002c601601007387 */ /* 0x001fe80000100a00 */
[----:B------:R0:W-:Y:S04]  /*41280*/  STL.64 [R1+0x2c58], R20 ;  /* 0x002c581401007387 */ /* 0x0001e80000100a00 */
[----:B0-----:R-:W2:Y:S01]  /*41290*/  LDL.LU.64 R20, [R1] ;  /* 0x0000000001147983 */ /* 0x001ea20000300a00 */
        /* <DEDUP_REMOVED lines=13> */
[C---:B------:R-:W-:Y:S06]  /*41370*/  HMMA.16816.F32 R28, R16.reuse, R52, R28 ;  /* 0x00000034101c723c */ /* 0x040fec000000181c */
[----:B---3--:R-:W-:-:S15]  /*41380*/  HMMA.16816.F32 R24, R16, R32, R24 ;  /* 0x000000201018723c */ /* 0x008fde0000001818 */
[----:B------:R-:W-:-:S08]  /*41390*/  NOP ;  /* 0x0000000000007918 */ /* 0x000fd00000000000 */
[----:B------:R-:W-:Y:S04]  /*413a0*/  STL.64 [R1+0x60], R24 ;  /* 0x0000601801007387 */ /* 0x000fe80000100a00 */
[----:B------:R0:W-:Y:S04]  /*413b0*/  STL.64 [R1+0x68], R26 ;  /* 0x0000681a01007387 */ /* 0x0001e80000100a00 */
[----:B0-----:R-:W3:Y:S04]  /*413c0*/  LDL.LU.64 R26, [R1+0x2cd8] ;  /* 0x002cd800011a7983 */ /* 0x001ee80000300a00 */
[----:B------:R-:W3:Y:S04]  /*413d0*/  LDL.LU.64 R24, [R1+0x2cd0] ;  /* 0x002cd00001187983 */ /* 0x000ee80000300a00 */
[----:B------:R-:W-:Y:S04]  /*413e0*/  STL.64 [R1+0x2cc0], R32 ;  /* 0x002cc02001007387 */ /* 0x000fe80000100a00 */
[----:B------:R-:W-:Y:S04]  /*413f0*/  STL.64 [R1+0x2cb8], R52 ;  /* 0x002cb83401007387 */ /* 0x000fe80000100a00 */
[----:B------:R-:W-:Y:S04]  /*41400*/  STL.64 [R1+0x130], R28 ;  /* 0x0001301c01007387 */ /* 0x000fe80000100a00 */
[----:B------:R4:W-:Y:S04]  /*41410*/  STL.64 [R1+0x138], R30 ;  /* 0x0001381e01007387 */ /* 0x0009e80000100a00 */
[----:B--2---:R0:W-:Y:S01]  /*41420*/  STL.64 [R1+0x2cc8], R20 ;  /* 0x002cc81401007387 */ /* 0x0041e20000100a00 */
[C---:B----4-:R-:W-:Y:S06]  /*41430*/  HMMA.16816.F32 R28, R16.reuse, R20, R36 ;  /* 0x00000014101c723c */ /* 0x050fec0000001824 */
[----:B0-----:R-:W-:-:S15]  /*41440*/  HMMA.16816.F32 R20, R16, R56, R40 ;  /* 0x000000381014723c */ /* 0x001fde0000001828 */
[----:B------:R-:W-:-:S02]  /*41450*/  NOP ;  /* 0x0000000000007918 */ /* 0x000fc40000000000 */
[----:B------:R-:W-:Y:S04]  /*41460*/  STL.64 [R1+0x120], R28 ;  /* 0x0001201c01007387 */ /* 0x000fe80000100a00 */
[----:B------:R-:W-:Y:S04]  /*41470*/  STL.64 [R1+0x128], R30 ;  /* 0x0001281e01007387 */ /* 0x000fe80000100a00 */
[----:B------:R-:W-:Y:S04]  /*41480*/  STL.64 [R1+0x2ca0], R58 ;  /* 0x002ca03a01007387 */ /* 0x000fe80000100a00 */
[----:B------:R-:W-:Y:S04]  /*41490*/  STL.64 [R1+0x2c98], R56 ;  /* 0x002c983801007387 */ /* 0x000fe80000100a00 */
[----:B------:R-:W-:Y:S04]  /*414a0*/  STL.64 [R1+0x110], R20 ;  /* 0x0001101401007387 */ /* 0x000fe80000100a00 */
[----:B------:R0:W-:Y:S02]  /*414b0*/  STL.64 [R1+0x118], R22 ;  /* 0x0001181601007387 */ /* 0x0001e40000100a00 */
[----:B0-----:R-:W-:Y:S02]  /*414c0*/  HMMA.16816.F32 R20, R16, R8, R44 ;  /* 0x000000081014723c */ /* 0x001fe4000000182c */
[----:B------:R-:W-:Y:S04]  /*414d0*/  STL.64 [R1+0x2cb0], R10 ;  /* 0x002cb00a01007387 */ /* 0x000fe80000100a00 */
[----:B------:R0:W-:-:S15]  /*414e0*/  STL.64 [R1+0x2ca8], R8 ;  /* 0x002ca80801007387 */ /* 0x0001de0000100a00 */
[----:B------:R-:W-:-:S02]  /*414f0*/  NOP ;  /* 0x0000000000007918 */ /* 0x000fc40000000000 */
[----:B------:R1:W-:Y:S04]  /*41500*/  STL.64 [R1+0x100], R20 ;  /* 0x0001001401007387 */ /* 0x0003e80000100a00 */
[----:B------:R2:W-:Y:S04]  /*41510*/  STL.64 [R1+0x108], R22 ;  /* 0x0001081601007387 */ /* 0x0005e80000100a00 */
[----:B------:R-:W4:Y:S04]  /*41520*/  LDL.LU R36, [R1+0x460] ;  /* 0x0004600001247983 */ /* 0x000f280000300800 */
[----:B------:R-:W4:Y:S04]  /*41530*/  LDL.LU R37, [R1+0x464] ;  /* 0x0004640001257983 */ /* 0x000f280000300800 */
[----:B------:R-:W2:Y:S04]  /*41540*/  LDL.LU R38, [R1+0x468] ;  /* 0x0004680001267983 */ /* 0x000ea80000300800 */
[----:B------:R-:W2:Y:S01]  /*41550*/  LDL.LU R39, [R1+0x46c] ;  /* 0x00046c0001277983 */ /* 0x000ea20000300800 */
[----:B0-----:R-:W-:Y:S03]  /*41560*/  HMMA.16816.F32 R8, R16, R12, R48 ;  /* 0x0000000c1008723c */ /* 0x001fe60000001830 */
[----:B------:R-:W0:Y:S04]  /*41570*/  LDSM.16.MT88.4 R16, [R35+UR4+0x4080] ;  /* 0x004080042310783b */ /* 0x000e280008004200 */
[----:B--2---:R-:W-:Y:S04]  /*41580*/  STL.64 [R1+0x2c70], R38 ;  /* 0x002c702601007387 */ /* 0x004fe80000100a00 */
[----:B----4-:R-:W-:Y:S04]  /*41590*/  STL.64 [R1+0x2c68], R36 ;  /* 0x002c682401007387 */ /* 0x010fe80000100a00 */
[----:B------:R-:W2:Y:S08]  /*415a0*/  LDL.LU R44, [R1+0x3e0] ;  /* 0x0003e000012c7983 */ /* 0x000eb00000300800 */
[----:B------:R4:W-:Y:S04]  /*415b0*/  STL.64 [R1+0x50], R8 ;  /* 0x0000500801007387 */ /* 0x0009e80000100a00 */
[----:B------:R0:W-:Y:S04]  /*415c0*/  STL.64 [R1+0x58], R10 ;  /* 0x0000580a01007387 */ /* 0x0001e80000100a00 */
        /* <DEDUP_REMOVED lines=19> */
[----:B-1----:R-:W2:Y:S04]  /*41700*/  LDL.LU R20, [R1+0x300] ;  /* 0x0003000001147983 */ /* 0x002ea80000300800 */
[----:B------:R-:W2:Y:S04]  /*41710*/  LDL.LU R21, [R1+0x304] ;  /* 0x0003040001157983 */ /* 0x000ea80000300800 */
[----:B------:R-:W2:Y:S04]  /*41720*/  LDL.LU R22, [R1+0x308] ;  /* 0x0003080001167983 */ /* 0x000ea80000300800 */
[----:B------:R-:W2:Y:S04]  /*41730*/  LDL.LU R23, [R1+0x30c] ;  /* 0x00030c0001177983 */ /* 0x000ea80000300800 */
[----:B------:R-:W2:Y:S04]  /*41740*/  LDL.64 R32, [R1+0x90] ;  /* 0x0000900001207983 */ /* 0x000ea80000100a00 */
[----:B----4-:R-:W4:Y:S04]  /*41750*/  LDL.LU R8, [R1+0x360] ;  /* 0x0003600001087983 */ /* 0x010f280000300800 */
        /* <DEDUP_REMOVED lines=11> */
[C---:B---3--:R-:W-:Y:S06]  /*41810*/  HMMA.16816.F32 R48, R24.reuse, R4, R48 ;  /* 0x000000041830723c */ /* 0x048fec0000001830 */
[----:B--2---:R-:W-:Y:S01]  /*41820*/  HMMA.16816.F32 R20, R24, R32, R20 ;  /* 0x000000201814723c */ /* 0x004fe20000001814 */
[----:B----4-:R-:W-:Y:S04]  /*41830*/  STL.64 [R1+0x2c80], R38 ;  /* 0x002c802601007387 */ /* 0x010fe80000100a00 */
[----:B------:R0:W-:Y:S04]  /*41840*/  STL.64 [R1+0x2c78], R36 ;  /* 0x002c782401007387 */ /* 0x0001e80000100a00 */
        /* <DEDUP_REMOVED lines=10> */
[----:B------:R0:W-:Y:S04]  /*418f0*/  STL.64 [R1+0xe0], R48 ;  /* 0x0000e03001007387 */ /* 0x0001e80000100a00 */
[----:B------:R1:W-:Y:S04]  /*41900*/  STL.64 [R1+0xe8], R50 ;  /* 0x0000e83201007387 */ /* 0x0003e80000100a00 */
[----:B0-----:R-:W4:Y:S04]  /*41910*/  LDL.LU R48, [R1+0x480] ;  /* 0x0004800001307983 */ /* 0x001f280000300800 */
[----:B------:R-:W4:Y:S04]  /*41920*/  LDL.LU R49, [R1+0x484] ;  /* 0x0004840001317983 */ /* 0x000f280000300800 */
[----:B-1----:R-:W4:Y:S04]  /*41930*/  LDL.LU R50, [R1+0x488] ;  /* 0x0004880001327983 */ /* 0x002f280000300800 */
[----:B------:R-:W4:Y:S04]  /*41940*/  LDL.LU R51, [R1+0x48c] ;  /* 0x00048c0001337983 */ /* 0x000f280000300800 */
[----:B------:R0:W-:Y:S04]  /*41950*/  STL.64 [R1+0xd0], R20 ;  /* 0x0000d01401007387 */ /* 0x0001e80000100a00 */
[----:B------:R1:W-:Y:S04]  /*41960*/  STL.64 [R1+0xd8], R22 ;  /* 0x0000d81601007387 */ /* 0x0003e80000100a00 */
[----:B0-----:R-:W2:Y:S01]  /*41970*/  LDL.LU.64 R20, [R1+0x2cc8] ;  /* 0x002cc80001147983 */ /* 0x001ea20000300a00 */
[----:B-1----:R-:W-:-:S02]  /*41980*/  IMAD.MOV.U32 R23, RZ, RZ, R32 ;  /* 0x000000ffff177224 */ /* 0x002fc400078e0020 */
[----:B------:R-:W-:Y:S02]  /*41990*/  IMAD.MOV.U32 R22, RZ, RZ, R33 ;  /* 0x000000ffff167224 */ /* 0x000fe400078e0021 */
[----:B------:R-:W3:Y:S02]  /*419a0*/  LDL.LU.64 R32, [R1+0x2cc0] ;  /* 0x002cc00001207983 */ /* 0x000ee40000300a00 */
[----:B---3--:R-:W-:-:S15]  /*419b0*/  HMMA.16816.F32 R52, R24, R32, R52 ;  /* 0x000000201834723c */ /* 0x008fde0000001834 */
[----:B------:R-:W-:-:S08]  /*419c0*/  NOP ;  /* 0x0000000000007918 */ /* 0x000fd00000000000 */
[----:B------:R0:W-:Y:S04]  /*419d0*/  STL.64 [R1+0xc0], R52 ;  /* 0x0000c03401007387 */ /* 0x0001e80000100a00 */
[----:B------:R-:W-:Y:S04]  /*419e0*/  STL.64 [R1+0xc8], R54 ;  /* 0x0000c83601007387 */ /* 0x000fe80000100a00 */
[----:B0-----:R-:W3:Y:S01]  /*419f0*/  LDL.LU.64 R52, [R1+0x2cb8] ;  /* 0x002cb80001347983 */ /* 0x001ee20000300a00 */
[C---:B--2---:R-:W-:Y:S06]  /*41a00*/  HMMA.16816.F32 R56, R24.reuse, R20, R56 ;  /* 0x000000141838723c */ /* 0x044fec0000001838 */
[----:B---3--:R-:W-:-:S15]  /*41a10*/  HMMA.16816.F32 R8, R24, R52, R8 ;  /* 0x000000341808723c */ /* 0x008fde0000001808 */
[----:B------:R-:W-:-:S08]  /*41a20*/  NOP ;  /* 0x0000000000007918 */ /* 0x000fd00000000000 */
[----:B------:R-:W-:Y:S04]  /*41a30*/  STL.64 [R1+0x170], R8 ;  /* 0x0001700801007387 */ /* 0x000fe80000100a00 */
[----:B------:R0:W-:Y:S04]  /*41a40*/  STL.64 [R1+0x178], R10 ;  /* 0x0001780a01007387 */ /* 0x0001e80000100a00 */
[----:B0-----:R-:W2:Y:S04]  /*41a50*/  LDL.LU.64 R10, [R1+0x2cb0] ;  /* 0x002cb000010a7983 */ /* 0x001ea80000300a00 */
[----:B------:R-:W3:Y:S04]  /*41a60*/  LDL.LU.64 R8, [R1+0x2ca8] ;  /* 0x002ca80001087983 */ /* 0x000ee80000300a00 */
        /* <DEDUP_REMOVED lines=9> */
[----:B------:R-:W4:Y:S01]  /*41b00*/  LDL.LU.64 R28, [R1+0x2c88] ;  /* 0x002c8800011c7983 */ /* 0x000f220000300a00 */
        /* <DEDUP_REMOVED lines=13> */
[----:B-1----:R-:W2:Y:S01]  /*41be0*/  LDL.LU R42, [R1+0x4d8] ;  /* 0x0004d800012a7983 */ /* 0x002ea20000300800 */
[----:B----4-:R-:W-:-:S15]  /*41bf0*/  HMMA.16816.F32 R36, R28, R4, R36 ;  /* 0x000000041c24723c */ /* 0x010fde0000001824 */
[----:B------:R-:W-:-:S08]  /*41c00*/  NOP ;  /* 0x0000000000007918 */ /* 0x000fd00000000000 */
[----:B------:R-:W-:Y:S04]  /*41c10*/  STL.64 [R1+0x40], R36 ;  /* 0x0000402401007387 */ /* 0x000fe80000100a00 */
[----:B------:R0:W-:Y:S04]  /*41c20*/  STL.64 [R1+0x48], R38 ;  /* 0x0000482601007387 */ /* 0x0001e80000100a00 */
[----:B0-----:R-:W4:Y:S04]  /*41c30*/  LDL.LU.64 R38, [R1+0x2c80] ;  /* 0x002c800001267983 */ /* 0x001f280000300a00 */
[----:B------:R-:W4:Y:S01]  /*41c40*/  LDL.LU.64 R36, [R1+0x2c78] ;  /* 0x002c780001247983 */ /* 0x000f220000300a00 */
[----:B------:R-:W-:-:S02]  /*41c50*/  IMAD.MOV.U32 R24, RZ, RZ, R23 ;  /* 0x000000ffff187224 */ /* 0x000fc400078e0017 */
[----:B------:R-:W-:Y:S02]  /*41c60*/  IMAD.MOV.U32 R25, RZ, RZ, R22 ;  /* 0x000000ffff197224 */ /* 0x000fe400078e0016 */
[----:B------:R-:W-:-:S05]  /*41c70*/  IMAD.MOV.U32 R43, RZ, RZ, R61 ;  /* 0x000000ffff2b7224 */ /* 0x000fca00078e003d */
[C---:B----4-:R-:W-:Y:S01]  /*41c80*/  HMMA.16816.F32 R24, R28.reuse, R24, R36 ;  /* 0x000000181c18723c */ /* 0x050fe20000001824 */
[----:B------:R-:W4:Y:S04]  /*41c90*/  LDL.LU.64 R38, [R1+0x2c70] ;  /* 0x002c700001267983 */ /* 0x000f280000300a00 */
[----:B------:R-:W4:Y:S01]  /*41ca0*/  LDL.LU.64 R36, [R1+0x2c68] ;  /* 0x002c680001247983 */ /* 0x000f220000300a00 */
[----:B------:R-:W-:-:S15]  /*41cb0*/  HMMA.16816.F32 R48, R28, R20, R48 ;  /* 0x000000141c30723c */ /* 0x000fde0000001830 */
[----:B------:R-:W-:-:S02]  /*41cc0*/  NOP ;  /* 0x0000000000007918 */ /* 0x000fc40000000000 */
[----:B------:R-:W-:Y:S04]  /*41cd0*/  STL.64 [R1+0x30], R24 ;  /* 0x0000301801007387 */ /* 0x000fe80000100a00 */
[----:B------:R0:W-:Y:S01]  /*41ce0*/  STL [R1+0x38], R26 ;  /* 0x0000381a01007387 */ /* 0x0001e20000100800 */
[----:B------:R-:W-:Y:S02]  /*41cf0*/  IMAD.MOV.U32 R61, RZ, RZ, R27 ;  /* 0x000000ffff3d7224 */ /* 0x000fe400078e001b */
[----:B0-----:R-:W-:Y:S07]  /*41d00*/  HMMA.16816.F32 R24, R28, R32, R16 ;  /* 0x000000201c18723c */ /* 0x001fee0000001810 */
[----:B------:R-:W-:-:S02]  /*41d10*/  IMAD.MOV.U32 R17, RZ, RZ, R20 ;  /* 0x000000ffff117224 */ /* 0x000fc400078e0014 */
[----:B------:R-:W-:-:S14]  /*41d20*/  IMAD.MOV.U32 R16, RZ, RZ, R21 ;  /* 0x000000ffff107224 */ /* 0x000fdc00078e0015 */
[----:B------:R-:W-:Y:S04]  /*41d30*/  STL.64 [R1+0x20], R24 ;  /* 0x0000201801007387 */ /* 0x000fe80000100a00 */
[----:B------:R-:W-:Y:S01]  /*41d40*/  STL.64 [R1+0x28], R26 ;  /* 0x0000281a01007387 */ /* 0x000fe20000100a00 */
[----:B------:R-:W0:Y:S01]  /*41d50*/  S2R R35, SR_TID.X ;  /* 0x0000000000237919 */ /* 0x000e220000002100 */
[----:B----4-:R-:W-:Y:S02]  /*41d60*/  HMMA.16816.F32 R52, R28, R52, R36 ;  /* 0x000000341c34723c */ /* 0x010fe40000001824 */
[----:B------:R-:W4:Y:S04]  /*41d70*/  LDL.LU R36, [R1+0x4c0] ;  /* 0x0004c00001247983 */ /* 0x000f280000300800 */
[----:B------:R-:W4:Y:S04]  /*41d80*/  LDL.LU R37, [R1+0x4c4] ;  /* 0x0004c40001257983 */ /* 0x000f280000300800 */
[----:B------:R-:W4:Y:S04]  /*41d90*/  LDL.LU R38, [R1+0x4c8] ;  /* 0x0004c80001267983 */ /* 0x000f280000300800 */
[----:B------:R-:W4:Y:S09]  /*41da0*/  LDL.LU R39, [R1+0x4cc] ;  /* 0x0004cc0001277983 */ /* 0x000f320000300800 */
[----:B------:R-:W-:Y:S04]  /*41db0*/  STL.64 [R1+0x29a0], R54 ;  /* 0x0029a03601007387 */ /* 0x000fe80000100a00 */
[----:B------:R-:W-:Y:S04]  /*41dc0*/  STL.64 [R1+0x2998], R52 ;  /* 0x0029983401007387 */ /* 0x000fe80000100a00 */
[----:B------:R-:W4:Y:S04]  /*41dd0*/  LDL.LU.64 R22, [R1+0x2c60] ;  /* 0x002c600001167983 */ /* 0x000f280000300a00 */
[----:B------:R-:W4:Y:S04]  /*41de0*/  LDL.LU.64 R20, [R1+0x2c58] ;  /* 0x002c580001147983 */ /* 0x000f280000300a00 */
[----:B------:R-:W-:Y:S04]  /*41df0*/  STL.64 [R1+0x29b0], R50 ;  /* 0x0029b03201007387 */ /* 0x000fe80000100a00 */
[----:B------:R1:W-:Y:S04]  /*41e00*/  STL.64 [R1+0x29a8], R48 ;  /* 0x0029a83001007387 */ /* 0x0003e80000100a00 */
[----:B-1----:R-:W4:Y:S04]  /*41e10*/  LDL.LU.64 R48, [R1+0x90] ;  /* 0x0000900001307983 */ /* 0x002f280000300a00 */
[----:B------:R-:W4:Y:S01]  /*41e20*/  LDL.LU.64 R50, [R1+0x98] ;  /* 0x0000980001327983 */ /* 0x000f220000300a00 */
[----:B------:R-:W1:Y:S01]  /*41e30*/  S2R R34, SR_TID.X ;  /* 0x0000000000227919 */ /* 0x000e620000002100 */
[----:B0-----:R-:W-:Y:S01]  /*41e40*/  LOP3.LUT R35, R35, 0x7, RZ, 0xc0, !PT ;  /* 0x0000000723237812 */ /* 0x001fe200078ec0ff */
[----:B------:R-:W-:-:S04]  /*41e50*/  IMAD.MOV.U32 R18, RZ, RZ, R33 ;  /* 0x000000ffff127224 */ /* 0x000fc800078e0021 */
[----:B------:R-:W-:Y:S02]  /*41e60*/  IMAD R35, R35, 0x110, RZ ;  /* 0x0000011023237824 */ /* 0x000fe400078e02ff */
[C---:B-1----:R-:W-:Y:S02]  /*41e70*/  IMAD.SHL.U32 R33, R34.reuse, 0x2, RZ ;  /* 0x0000000222217824 */ /* 0x042fe400078e00ff */
[----:B------:R-:W-:-:S03]  /*41e80*/  IMAD.SHL.U32 R34, R34, 0x80, RZ ;  /* 0x0000008022227824 */ /* 0x000fc600078e00ff */
[----:B------:R-:W-:-:S04]  /*41e90*/  LOP3.LUT R35, R35, 0x10, R33, 0x78, !PT ;  /* 0x0000001023237812 */ /* 0x000fc800078e7821 */
[----:B------:R-:W-:-:S05]  /*41ea0*/  LOP3.LUT R35, R35, 0x800, R34, 0xf8, !PT ;  /* 0x0000080023237812 */ /* 0x000fca00078ef822 */
[----:B------:R-:W0:Y:S01]  /*41eb0*/  LDSM.16.MT88.4 R24, [R35+UR4+0x5000] ;  /* 0x005000042318783b */ /* 0x000e220008004200 */
[C---:B---3--:R-:W-:Y:S06]  /*41ec0*/  HMMA.16816.F32 R44, R28.reuse, R56, R44 ;  /* 0x000000381c2c723c */ /* 0x048fec000000182c */
[----:B--2---:R-:W-:Y:S01]  /*41ed0*/  HMMA.16816.F32 R40, R28, R8, R40 ;  /* 0x000000081c28723c */ /* 0x004fe20000001828 */
[----:B----4-:R-:W-:Y:S04]  /*41ee0*/  STL.64 [R1+0x2c50], R50 ;  /* 0x002c503201007387 */ /* 0x010fe80000100a00 */
[----:B------:R-:W-:Y:S04]  /*41ef0*/  STL.64 [R1+0x2c48], R48 ;  /* 0x002c483001007387 */ /* 0x000fe80000100a00 */
[----:B0-----:R-:W-:Y:S04]  /*41f00*/  STL.64 [R1+0x2bb8], R26 ;  /* 0x002bb81a01007387 */ /* 0x001fe80000100a00 */
[----:B------:R-:W-:Y:S04]  /*41f10*/  STL.64 [R1+0x2bb0], R24 ;  /* 0x002bb01801007387 */ /* 0x000fe80000100a00 */
[----:B------:R-:W-:Y:S04]  /*41f20*/  STL.64 [R1+0x2c18], R58 ;  /* 0x002c183a01007387 */ /* 0x000fe80000100a00 */
[----:B------:R-:W-:Y:S04]  /*41f30*/  STL.64 [R1+0x2c10], R56 ;  /* 0x002c103801007387 */ /* 0x000fe80000100a00 */
[----:B------:R-:W-:Y:S04]  /*41f40*/  STL.64 [R1+0x29c0], R46 ;  /* 0x0029c02e01007387 */ /* 0x000fe80000100a00 */
[----:B------:R-:W-:Y:S04]  /*41f50*/  STL.64 [R1+0x29b8], R44 ;  /* 0x0029b82c01007387 */ /* 0x000fe80000100a00 */
[----:B------:R-:W-:Y:S04]  /*41f60*/  STL.64 [R1+0x2c08], R10 ;  /* 0x002c080a01007387 */ /* 0x000fe80000100a00 */
[----:B------:R-:W-:Y:S04]  /*41f70*/  STL.64 [R1+0x2c00], R8 ;  /* 0x002c000801007387 */ /* 0x000fe80000100a00 */
[----:B------:R0:W-:Y:S04]  /*41f80*/  STL.64 [R1+0x29d0], R42 ;  /* 0x0029d02a01007387 */ /* 0x0001e80000100a00 */
[----:B------:R1:W-:Y:S04]  /*41f90*/  STL.64 [R1+0x29c8], R40 ;  /* 0x0029c82801007387 */ /* 0x0003e80000100a00 */
[----:B0-----:R-:W2:Y:S04]  /*41fa0*/  LDL R42, [R1+0x8] ;  /* 0x00000800012a7983 */ /* 0x001ea80000100800 */
[----:B------:R-:W2:Y:S01]  /*41fb0*/  LDL R43, [R1+0xc] ;  /* 0x00000c00012b7983 */ /* 0x000ea20000100800 */
[----:B-1----:R-:W-:-:S02]  /*41fc0*/  IMAD.MOV.U32 R40, RZ, RZ, R17 ;  /* 0x000000ffff287224 */ /* 0x002fc400078e0011 */
[----:B------:R-:W-:Y:S02]  /*41fd0*/  IMAD.MOV.U32 R41, RZ, RZ, R16 ;  /* 0x000000ffff297224 */ /* 0x000fe400078e0010 */
[----:B------:R-:W-:Y:S02]  /*41fe0*/  IMAD.MOV.U32 R19, RZ, RZ, R32 ;  /* 0x000000ffff137224 */ /* 0x000fe400078e0020 */
[----:B------:R-:W-:Y:S02]  /*41ff0*/  IMAD.MOV.U32 R25, RZ, RZ, R18 ;  /* 0x000000ffff197224 */ /* 0x000fe400078e0012 */
[----:B------:R-:W-:Y:S01]  /*42000*/  IMAD.MOV.U32 R24, RZ, RZ, R19 ;  /* 0x000000ffff187224 */ /* 0x000fe200078e0013 */
[----:B--2---:R-:W-:Y:S04]  /*42010*/  STL.64 [R1+0x2c28], R42 ;  /* 0x002c282a01007387 */ /* 0x004fe80000100a00 */
[----:B------:R-:W-:Y:S04]  /*42020*/  STL.64 [R1+0x2c20], R40 ;  /* 0x002c202801007387 */ /* 0x000fe80000100a00 */
[----:B------:R-:W-:Y:S04]  /*42030*/  STL.64 [R1+0x2bf8], R14 ;  /* 0x002bf80e01007387 */ /* 0x000fe80000100a00 */
[----:B------:R0:W-:Y:S04]  /*42040*/  STL.64 [R1+0x2bf0], R12 ;  /* 0x002bf00c01007387 */ /* 0x0001e80000100a00 */
[----:B------:R-:W2:Y:S04]  /*42050*/  LDL.LU R44, [R1+0x490] ;  /* 0x00049000012c7983 */ /* 0x000ea80000300800 */
[----:B------:R-:W2:Y:S04]  /*42060*/  LDL.LU R45, [R1+0x494] ;  /* 0x00049400012d7983 */ /* 0x000ea80000300800 */
        /* <DEDUP_REMOVED lines=8> */
[----:B------:R-:W4:Y:S04]  /*420f0*/  LDL.LU R18, [R1+0x558] ;  /* 0x0005580001127983 */ /* 0x000f280000300800 */
[----:B------:R-:W4:Y:S01]  /*42100*/  LDL.LU R19, [R1+0x55c] ;  /* 0x00055c0001137983 */ /* 0x000f220000300800 */
[----:B------:R-:W-:Y:S03]  /*42110*/  HMMA.16816.F32 R36, R28, R12, R36 ;  /* 0x0000000c1c24723c */ /* 0x000fe60000001824 */
[----:B----4-:R-:W-:Y:S04]  /*42120*/  STL.64 [R1+0x2c40], R18 ;  /* 0x002c401201007387 */ /* 0x010fe80000100a00 */
[----:B---3--:R1:W-:Y:S04]  /*42130*/  STL.64 [R1+0x2c38], R16 ;  /* 0x002c381001007387 */ /* 0x0083e80000100a00 */
[----:B0-----:R-:W3:Y:S04]  /*42140*/  LDL.LU R12, [R1+0x580] ;  /* 0x00058000010c7983 */ /* 0x001ee80000300800 */
[----:B------:R-:W3:Y:S04]  /*42150*/  LDL.LU R13, [R1+0x584] ;  /* 0x00058400010d7983 */ /* 0x000ee80000300800 */
[----:B------:R-:W3:Y:S04]  /*42160*/  LDL.LU R14, [R1+0x588] ;  /* 0x00058800010e7983 */ /* 0x000ee80000300800 */
[----:B------:R-:W3:Y:S04]  /*42170*/  LDL.LU R15, [R1+0x58c] ;  /* 0x00058c00010f7983 */ /* 0x000ee80000300800 */
        /* <DEDUP_REMOVED lines=8> */
[----:B-1----:R-:W4:Y:S04]  /*42200*/  LDL.LU R16, [R1+0x500] ;  /* 0x0005000001107983 */ /* 0x002f280000300800 */
        /* <DEDUP_REMOVED lines=20> */
[----:B------:R-:W2:Y:S04]  /*42350*/  LDL.LU R35, [R1+0x54c] ;  /* 0x00054c0001237983 */ /* 0x000ea80000300800 */
[----:B------:R-:W-:Y:S04]  /*42360*/  STL.64 [R1+0x2bc8], R46 ;  /* 0x002bc82e01007387 */ /* 0x000fe80000100a00 */
[----:B------:R0:W-:Y:S04]  /*42370*/  STL.64 [R1+0x2bc0], R44 ;  /* 0x002bc02c01007387 */ /* 0x0001e80000100a00 */
[----:B0-----:R-:W2:Y:S04]  /*42380*/  LDL.LU R44, [R1+0x510] ;  /* 0x00051000012c7983 */ /* 0x001ea80000300800 */
[----:B------:R-:W2:Y:S04]  /*42390*/  LDL.LU R45, [R1+0x514] ;  /* 0x00051400012d7983 */ /* 0x000ea80000300800 */
[----:B------:R-:W2:Y:S04]  /*423a0*/  LDL.LU R46, [R1+0x518] ;  /* 0x00051800012e7983 */ /* 0x000ea80000300800 */
[----:B------:R-:W2:Y:S04]  /*423b0*/  LDL.LU R47, [R1+0x51c] ;  /* 0x00051c00012f7983 */ /* 0x000ea80000300800 */
[----:B------:R-:W2:Y:S04]  /*423c0*/  LDL.LU R52, [R1+0x470] ;  /* 0x0004700001347983 */ /* 0x000ea80000300800 */
[----:B------:R-:W2:Y:S04]  /*423d0*/  LDL.LU R53, [R1+0x474] ;  /* 0x0004740001357983 */ /* 0x000ea80000300800 */
[----:B------:R-:W2:Y:S04]  /*423e0*/  LDL.LU R55, [R1+0x47c] ;  /* 0x00047c0001377983 */ /* 0x000ea80000300800 */
[----:B------:R-:W-:Y:S04]  /*423f0*/  STL.64 [R1+0x2990], R38 ;  /* 0x0029902601007387 */ /* 0x000fe80000100a00 */
[----:B------:R0:W-:Y:S04]  /*42400*/  STL.64 [R1+0x2988], R36 ;  /* 0x0029882401007387 */ /* 0x0001e80000100a00 */
[----:B0-----:R-:W4:Y:S04]  /*42410*/  LDL.LU.64 R36, [R1+0x10] ;  /* 0x0000100001247983 */ /* 0x001f280000300a00 */
[----:B------:R-:W2:Y:S01]  /*42420*/  LDL.LU.64 R38, [R1+0x18] ;  /* 0x0000180001267983 */ /* 0x000ea20000300a00 */
[----:B---3--:R-:W-:-:S15]  /*42430*/  HMMA.16816.F32 R48, R20, R4, R48 ;  /* 0x000000041430723c */ /* 0x008fde0000001830 */
[----:B------:R-:W-:-:S08]  /*42440*/  NOP ;  /* 0x0000000000007918 */ /* 0x000fd00000000000 */
[----:B------:R-:W-:Y:S04]  /*42450*/  STL.64 [R1+0x1c0], R48 ;  /* 0x0001c03001007387 */ /* 0x000fe80000100a00 */
[----:B------:R0:W-:Y:S04]  /*42460*/  STL.64 [R1+0x1c8], R50 ;  /* 0x0001c83201007387 */ /* 0x0001e80000100a00 */
[----:B0-----:R-:W3:Y:S04]  /*42470*/  LDL.LU.64 R50, [R1+0x2c50] ;  /* 0x002c500001327983 */ /* 0x001ee80000300a00 */
[----:B------:R-:W2:Y:S01]  /*42480*/  LDL.LU.64 R48, [R1+0x2c48] ;  /* 0x002c480001307983 */ /* 0x000ea20000300a00 */
[----:B------:R-:W-:-:S02]  /*42490*/  IMAD.MOV.U32 R54, RZ, RZ, R60 ;  /* 0x000000ffff367224 */ /* 0x000fc400078e003c */
[----:B------:R-:W0:Y:S01]  /*424a0*/  S2R R60, SR_TID.X ;  /* 0x00000000003c7919 */ /* 0x000e220000002100 */
[----:B------:R-:W1:Y:S01]  /*424b0*/  S2R R26, SR_TID.X ;  /* 0x00000000001a7919 */ /* 0x000e620000002100 */
[----:B------:R-:W-:Y:S01]  /*424c0*/  HMMA.16816.F32 R40, R20, R24, R40 ;  /* 0x000000181428723c */ /* 0x000fe20000001828 */
[----:B0-----:R-:W-:-:S05]  /*424d0*/  LOP3.LUT R60, R60, 0x7, RZ, 0xc0, !PT ;  /* 0x000000073c3c7812 */ /* 0x001fca00078ec0ff */
[----:B------:R-:W-:Y:S02]  /*424e0*/  IMAD R27, R60, 0x110, RZ ;  /* 0x000001103c1b7824 */ /* 0x000fe400078e02ff */
[----:B-1----:R-:W-:-:S05]  /*424f0*/  IMAD.SHL.U32 R60, R26, 0x2, RZ ;  /* 0x000000021a3c7824 */ /* 0x002fca00078e00ff */
[----:B------:R-:W-:Y:S01]  /*42500*/  LOP3.LUT R27, R27, 0x10, R60, 0x78, !PT ;  /* 0x000000101b1b7812 */ /* 0x000fe200078e783c */
[C---:B----4-:R-:W-:Y:S06]  /*42510*/  HMMA.16816.F32 R56, R20.reuse, R36, R56 ;  /* 0x000000241438723c */ /* 0x050fec0000001838 */
[----:B--2---:R-:W-:-:S15]  /*42520*/  HMMA.16816.F32 R16, R20, R48, R16 ;  /* 0x000000301410723c */ /* 0x004fde0000001810 */
[----:B------:R-:W-:-:S08]  /*42530*/  NOP ;  /* 0x0000000000007918 */ /* 0x000fd00000000000 */
[----:B------:R-:W-:Y:S04]  /*42540*/  STL.64 [R1+0x210], R16 ;  /* 0x0002101001007387 */ /* 0x000fe80000100a00 */
[----:B------:R0:W-:Y:S04]  /*42550*/  STL.64 [R1+0x218], R18 ;  /* 0x0002181201007387 */ /* 0x0001e80000100a00 */
[----:B0-----:R-:W2:Y:S04]  /*42560*/  LDL.LU.64 R18, [R1+0x2c40] ;  /* 0x002c400001127983 */ /* 0x001ea80000300a00 */
[----:B------:R-:W2:Y:S04]  /*42570*/  LDL.LU.64 R16, [R1+0x2c38] ;  /* 0x002c380001107983 */ /* 0x000ea80000300a00 */
[----:B------:R-:W4:Y:S04]  /*42580*/  LDL.LU R60, [R1+0x2c30] ;  /* 0x002c3000013c7983 */ /* 0x000f280000300800 */
[----:B------:R-:W-:Y:S04]  /*42590*/  STL.64 [R1+0x200], R40 ;  /* 0x0002002801007387 */ /* 0x000fe80000100a00 */
[----:B------:R0:W-:Y:S04]  /*425a0*/  STL.64 [R1+0x208], R42 ;  /* 0x0002082a01007387 */ /* 0x0001e80000100a00 */
[----:B0-----:R-:W3:Y:S04]  /*425b0*/  LDL.LU.64 R42, [R1+0x2c28] ;  /* 0x002c2800012a7983 */ /* 0x001ee80000300a00 */
[----:B------:R-:W2:Y:S04]  /*425c0*/  LDL.LU.64 R40, [R1+0x2c20] ;  /* 0x002c200001287983 */ /* 0x000ea80000300a00 */
[----:B------:R-:W-:Y:S04]  /*425d0*/  STL.64 [R1+0x1f0], R56 ;  /* 0x0001f03801007387 */ /* 0x000fe80000100a00 */
[----:B------:R0:W-:Y:S04]  /*425e0*/  STL.64 [R1+0x1f8], R58 ;  /* 0x0001f83a01007387 */ /* 0x0001e80000100a00 */
[----:B0-----:R-:W3:Y:S04]  /*425f0*/  LDL.LU.64 R58, [R1+0x2c18] ;  /* 0x002c1800013a7983 */ /* 0x001ee80000300a00 */
[----:B------:R-:W4:Y:S01]  /*42600*/  LDL.LU.64 R56, [R1+0x2c10] ;  /* 0x002c100001387983 */ /* 0x000f220000300a00 */
[----:B------:R-:W-:-:S05]  /*42610*/  IMAD.SHL.U32 R26, R26, 0x80, RZ ;  /* 0x000000801a1a7824 */ /* 0x000fca00078e00ff */
[----:B------:R-:W-:Y:S01]  /*42620*/  LOP3.LUT R27, R27, 0x800, R26, 0xf8, !PT ;  /* 0x000008001b1b7812 */ /* 0x000fe200078ef81a */
[----:B--2---:R-:W-:-:S15]  /*42630*/  HMMA.16816.F32 R28, R20, R40, R28 ;  /* 0x00000028141c723c */ /* 0x004fde000000181c */
[----:B------:R-:W-:-:S08]  /*42640*/  NOP ;  /* 0x0000000000007918 */ /* 0x000fd00000000000 */
[----:B------:R-:W-:Y:S04]  /*42650*/  STL.64 [R1+0x1e0], R28 ;  /* 0x0001e01c01007387 */ /* 0x000fe80000100a00 */
[----:B------:R-:W-:Y:S04]  /*42660*/  STL.64 [R1+0x1e8], R30 ;  /* 0x0001e81e01007387 */ /* 0x000fe80000100a00 */
[----:B------:R-:W0:Y:S01]  /*42670*/  LDSM.16.MT88.4 R28, [R27+UR4+0x5080] ;  /* 0x005080041b1c783b */ /* 0x000e220008004200 */
[C---:B----4-:R-:W-:Y:S03]  /*42680*/  HMMA.16816.F32 R8, R20.reuse, R56, R8 ;  /* 0x000000381408723c */ /* 0x050fe60000001808 */
        /* <DEDUP_REMOVED lines=9> */
[----:B------:R-:W3:Y:S02]  /*42720*/  LDL.LU.64 R8, [R1+0x2c00] ;  /* 0x002c000001087983 */ /* 0x000ee40000300a00 */
[----:B---3--:R-:W-:-:S15]  /*42730*/  HMMA.16816.F32 R12, R20, R8, R12 ;  /* 0x00000008140c723c */ /* 0x008fde000000180c */
[----:B------:R-:W-:-:S08]  /*42740*/  NOP ;  /* 0x0000000000007918 */ /* 0x000fd00000000000 */
[----:B------:R-:W-:Y:S04]  /*42750*/  STL.64 [R1+0x560], R12 ;  /* 0x0005600c01007387 */ /* 0x000fe80000100a00 */
[----:B------:R0:W-:Y:S04]  /*42760*/  STL.64 [R1+0x568], R14 ;  /* 0x0005680e01007387 */ /* 0x0001e80000100a00 */
[----:B0-----:R-:W3:Y:S04]  /*42770*/  LDL.LU.64 R14, [R1+0x2bf8] ;  /* 0x002bf800010e7983 */ /* 0x001ee80000300a00 */
[----:B------:R-:W2:Y:S02]  /*42780*/  LDL.LU.64 R12, [R1+0x2bf0] ;  /* 0x002bf000010c7983 */ /* 0x000ea40000300a00 */
[----:B--2---:R-:W-:Y:S02]  /*42790*/  HMMA.16816.F32 R20, R20, R12, R16 ;  /* 0x0000000c1414723c */ /* 0x004fe40000001810 */
[----:B------:R-:W2:Y:S04]  /*427a0*/  LDL.LU.64 R18, [R1+0x2be8] ;  /* 0x002be80001127983 */ /* 0x000ea80000300a00 */
[----:B------:R-:W2:-:S15]  /*427b0*/  LDL.LU.64 R16, [R1+0x2be0] ;  /* 0x002be00001107983 */ /* 0x000e9e0000300a00 */
[----:B------:R-:W-:-:S02]  /*427c0*/  NOP ;  /* 0x0000000000007918 */ /* 0x000fc40000000000 */
[----:B------:R0:W-:Y:S04]  /*427d0*/  STL.64 [R1+0x1b0], R20 ;  /* 0x0001b01401007387 */ /* 0x0001e80000100a00 */
[----:B------:R1:W-:Y:S04]  /*427e0*/  STL.64 [R1+0x1b8], R22 ;  /* 0x0001b81601007387 */ /* 0x0003e80000100a00 */
[----:B0-----:R-:W4:Y:S04]  /*427f0*/  LDL.LU R20, [R1+0x4f0] ;  /* 0x0004f00001147983 */ /* 0x001f280000300800 */
[----:B------:R-:W4:Y:S04]  /*42800*/  LDL.LU R21, [R1+0x4f4] ;  /* 0x0004f40001157983 */ /* 0x000f280000300800 */
[----:B-1----:R-:W4:Y:S01]  /*42810*/  LDL.LU R22, [R1+0x4f8] ;  /* 0x0004f80001167983 */ /* 0x002f220000300800 */
[----:B--2---:R-:W-:-:S15]  /*42820*/  HMMA.16816.F32 R32, R16, R4, R32 ;  /* 0x000000041020723c */ /* 0x004fde0000001820 */
[----:B------:R-:W-:-:S08]  /*42830*/  NOP ;  /* 0x0000000000007918 */ /* 0x000fd00000000000 */
[----:B------:R-:W-:Y:S04]  /*42840*/  STL.64 [R1+0x1a0], R32 ;  /* 0x0001a02001007387 */ /* 0x000fe80000100a00 */
[----:B------:R0:W-:Y:S04]  /*42850*/  STL.64 [R1+0x1a8], R34 ;  /* 0x0001a82201007387 */ /* 0x0001e80000100a00 */
[----:B0-----:R-:W2:Y:S04]  /*42860*/  LDL.LU.64 R34, [R1+0x2bd8] ;  /* 0x002bd80001227983 */ /* 0x001ea80000300a00 */
[----:B------:R-:W2:Y:S01]  /*42870*/  LDL.LU.64 R32, [R1+0x2bd0] ;  /* 0x002bd00001207983 */ /* 0x000ea20000300a00 */
[----:B------:R-:W-:Y:S01]  /*42880*/  HMMA.16816.F32 R24, R16, R24, R44 ;  /* 0x000000181018723c */ /* 0x000fe2000000182c */
[----:B------:R-:W-:-:S07]  /*42890*/  IMAD.MOV.U32 R23, RZ, RZ, R60 ;  /* 0x000000ffff177224 */ /* 0x000fce00078e003c */
[C---:B----4-:R-:W-:Y:S06]  /*428a0*/  HMMA.16816.F32 R20, R16.reuse, R36, R20 ;  /* 0x000000241014723c */ /* 0x050fec0000001814 */
[----:B--2---:R-:W-:-:S15]  /*428b0*/  HMMA.16816.F32 R32, R16, R48, R32 ;  /* 0x000000301020723c */ /* 0x004fde0000001820 */
[----:B------:R-:W-:-:S08]  /*428c0*/  NOP ;  /* 0x0000000000007918 */ /* 0x000fd00000000000 */
[----:B------:R-:W-:Y:S04]  /*428d0*/  STL.64 [R1+0x520], R32 ;  /* 0x0005202001007387 */ /* 0x000fe80000100a00 */
[----:B------:R0:W-:Y:S04]  /*428e0*/  STL.64 [R1+0x528], R34 ;  /* 0x0005282201007387 */ /* 0x0001e80000100a00 */
[----:B------:R-:W2:Y:S04]  /*428f0*/  LDL.LU.64 R46, [R1+0x2bc8] ;  /* 0x002bc800012e7983 */ /* 0x000ea80000300a00 */
[----:B------:R-:W2:Y:S01]  /*42900*/  LDL.LU.64 R44, [R1+0x2bc0] ;  /* 0x002bc000012c7983 */ /* 0x000ea20000300a00 */
[----:B0-----:R-:W0:Y:S01]  /*42910*/  S2R R35, SR_TID.X ;  /* 0x0000000000237919 */ /* 0x001e220000002100 */
[----:B------:R-:W1:Y:S02]  /*42920*/  S2R R34, SR_TID.X ;  /* 0x0000000000227919 */ /* 0x000e640000002100 */
[----:B------:R-:W-:Y:S04]  /*42930*/  STL.64 [R1+0x500], R24 ;  /* 0x0005001801007387 */ /* 0x000fe80000100a00 */
[----:B------:R4:W-:Y:S04]  /*42940*/  STL.64 [R1+0x508], R26 ;  /* 0x0005081a01007387 */ /* 0x0009e80000100a00 */
[----:B----4-:R-:W4:Y:S04]  /*42950*/  LDL.LU.64 R26, [R1+0x2bb8] ;  /* 0x002bb800011a7983 */ /* 0x010f280000300a00 */
[----:B------:R-:W4:Y:S04]  /*42960*/  LDL.LU.64 R24, [R1+0x2bb0] ;  /* 0x002bb00001187983 */ /* 0x000f280000300a00 */
[----:B------:R-:W-:Y:S04]  /*42970*/  STL.64 [R1+0x4e0], R20 ;  /* 0x0004e01401007387 */ /* 0x000fe80000100a00 */
[----:B------:R3:W-:Y:S02]  /*42980*/  STL.64 [R1+0x4e8], R22 ;  /* 0x0004e81601007387 */ /* 0x0007e40000100a00 */
[----:B---3--:R-:W-:Y:S01]  /*42990*/  HMMA.16816.F32 R20, R16, R40, R28 ;  /* 0x000000281014723c */ /* 0x008fe2000000181c */
[----:B0-----:R-:W-:Y:S01]  /*429a0*/  LOP3.LUT R35, R35, 0x7, RZ, 0xc0, !PT ;  /* 0x0000000723237812 */ /* 0x001fe200078ec0ff */
[----:B-1----:R-:W-:-:S04]  /*429b0*/  IMAD.SHL.U32 R33, R34, 0x2, RZ ;  /* 0x0000000222217824 */ /* 0x002fc800078e00ff */
[----:B------:R-:W-:Y:S02]  /*429c0*/  IMAD R35, R35, 0x110, RZ ;  /* 0x0000011023237824 */ /* 0x000fe400078e02ff */
[----:B------:R-:W-:-:S03]  /*429d0*/  IMAD.SHL.U32 R34, R34, 0x80, RZ ;  /* 0x0000008022227824 */ /* 0x000fc600078e00ff */
[----:B------:R-:W-:Y:S01]  /*429e0*/  LOP3.LUT R35, R35, 0x10, R33, 0x78, !PT ;  /* 0x0000001023237812 */ /* 0x000fe200078e7821 */
[----:B------:R-:W-:Y:S04]  /*429f0*/  STL.64 [R1+0x2b38], R38 ;  /* 0x002b382601007387 */ /* 0x000fe80000100a00 */
[----:B------:R-:W-:Y:S01]  /*42a00*/  STL.64 [R1+0x2b30], R42 ;  /* 0x002b302a01007387 */ /* 0x000fe20000100a00 */
[----:B------:R-:W-:-:S04]  /*42a10*/  LOP3.LUT R35, R35, 0x800, R34, 0xf8, !PT ;  /* 0x0000080023237812 */ /* 0x000fc800078ef822 */
[----:B------:R-:W-:Y:S02]  /*42a20*/  LOP3.LUT R35, R35, 0x20, RZ, 0x3c, !PT ;  /* 0x0000002023237812 */ /* 0x000fe400078e3cff */
[----:B------:R-:W-:Y:S04]  /*42a30*/  STL.64 [R1+0x4d0], R20 ;  /* 0x0004d01401007387 */ /* 0x000fe80000100a00 */
[----:B------:R2:W-:Y:S04]  /*42a40*/  STL.64 [R1+0x4d8], R22 ;  /* 0x0004d81601007387 */ /* 0x0005e80000100a00 */
[----:B------:R-:W0:Y:S01]  /*42a50*/  LDSM.16.MT88.4 R32, [R35+UR4+0x5000] ;  /* 0x005000042320783b */ /* 0x000e220008004200 */
[----:B--2---:R-:W-:-:S15]  /*42a60*/  HMMA.16816.F32 R20, R16, R56, R44 ;  /* 0x000000381014723c */ /* 0x004fde000000182c */
[----:B------:R-:W-:-:S08]  /*42a70*/  NOP ;  /* 0x0000000000007918 */ /* 0x000fd00000000000 */
[----:B------:R-:W-:Y:S04]  /*42a80*/  STL.64 [R1+0x4c0], R20 ;  /* 0x0004c01401007387 */ /* 0x000fe80000100a00 */
[----:B------:R1:W-:Y:S02]  /*42a90*/  STL.64 [R1+0x4c8], R22 ;  /* 0x0004c81601007387 */ /* 0x0003e40000100a00 */
[----:B-1----:R-:W-:Y:S02]  /*42aa0*/  HMMA.16816.F32 R20, R16, R8, R52 ;  /* 0x000000081014723c */ /* 0x002fe40000001834 */
[----:B0-----:R-:W-:Y:S04]  /*42ab0*/  STL.64 [R1+0x2ad8], R34 ;  /* 0x002ad82201007387 */ /* 0x001fe80000100a00 */
[----:B------:R0:W-:Y:S04]  /*42ac0*/  STL.64 [R1+0x2ad0], R32 ;  /* 0x002ad02001007387 */ /* 0x0001e80000100a00 */
[----:B0-----:R-:W2:-:S13]  /*42ad0*/  LDL.LU R32, [R1+0x350] ;  /* 0x0003500001207983 */ /* 0x001e9a0000300800 */
[----:B------:R0:W-:Y:S04]  /*42ae0*/  STL.64 [R1+0x400], R20 ;  /* 0x0004001401007387 */ /* 0x0001e80000100a00 */
[----:B------:R1:W-:Y:S04]  /*42af0*/  STL.64 [R1+0x408], R22 ;  /* 0x0004081601007387 */ /* 0x0003e80000100a00 */
[----:B------:R-:W2:Y:S04]  /*42b00*/  LDL.LU R33, [R1+0x354] ;  /* 0x0003540001217983 */ /* 0x000ea80000300800 */
[----:B------:R-:W3:Y:S04]  /*42b10*/  LDL.LU R34, [R1+0x358] ;  /* 0x0003580001227983 */ /* 0x000ee80000300800 */
[----:B------:R-:W3:Y:S04]  /*42b20*/  LDL.LU R35, [R1+0x35c] ;  /* 0x00035c0001237983 */ /* 0x000ee80000300800 */
[----:B---3--:R-:W-:Y:S04]  /*42b30*/  STL.64 [R1+0x2b48], R34 ;  /* 0x002b482201007387 */ /* 0x008fe80000100a00 */
[----:B--2---:R2:W-:Y:S04]  /*42b40*/  STL.64 [R1+0x2b40], R32 ;  /* 0x002b402001007387 */ /* 0x0045e80000100a00 */
[----:B------:R-:W3:Y:S04]  /*42b50*/  LDL.LU R28, [R1+0x3a0] ;  /* 0x0003a000011c7983 */ /* 0x000ee80000300800 */
[----:B------:R-:W3:Y:S04]  /*42b60*/  LDL.LU R29, [R1+0x3a4] ;  /* 0x0003a400011d7983 */ /* 0x000ee80000300800 */
[----:B------:R-:W4:Y:S04]  /*42b70*/  LDL.LU R30, [R1+0x3a8] ;  /* 0x0003a800011e7983 */ /* 0x000f280000300800 */
[----:B------:R-:W4:Y:S04]  /*42b80*/  LDL.LU R31, [R1+0x3ac] ;  /* 0x0003ac00011f7983 */ /* 0x000f280000300800 */
[----:B0-----:R-:W2:Y:S04]  /*42b90*/  LDL.LU R20, [R1+0x420] ;  /* 0x0004200001147983 */ /* 0x001ea80000300800 */
[----:B------:R-:W2:Y:S04]  /*42ba0*/  LDL.LU R21, [R1+0x424] ;  /* 0x0004240001157983 */ /* 0x000ea80000300800 */
[----:B-1----:R-:W2:Y:S04]  /*42bb0*/  LDL.LU R22, [R1+0x428] ;  /* 0x0004280001167983 */ /* 0x002ea80000300800 */
[----:B------:R-:W2:Y:S04]  /*42bc0*/  LDL.LU R23, [R1+0x42c] ;  /* 0x00042c0001177983 */ /* 0x000ea80000300800 */
[----:B----4-:R-:W-:Y:S04]  /*42bd0*/  STL.64 [R1+0x2b58], R30 ;  /* 0x002b581e01007387 */ /* 0x010fe80000100a00 */
[----:B---3--:R0:W-:Y:S04]  /*42be0*/  STL.64 [R1+0x2b50], R28 ;  /* 0x002b501c01007387 */ /* 0x0081e80000100a00 */
[----:B--2---:R-:W2:Y:S04]  /*42bf0*/  LDL.LU R32, [R1+0x3f0] ;  /* 0x0003f00001207983 */ /* 0x004ea80000300800 */
[----:B------:R-:W2:Y:S04]  /*42c00*/  LDL.LU R33, [R1+0x3f4] ;  /* 0x0003f40001217983 */ /* 0x000ea80000300800 */
[----:B------:R-:W3:Y:S04]  /*42c10*/  LDL.LU R34, [R1+0x3f8] ;  /* 0x0003f80001227983 */ /* 0x000ee80000300800 */
[----:B------:R-:W3:Y:S01]  /*42c20*/  LDL.LU R35, [R1+0x3fc] ;  /* 0x0003fc0001237983 */ /* 0x000ee20000300800 */
[----:B------:R-:W-:-:S02]  /*42c30*/  IMAD.MOV.U32 R52, RZ, RZ, R7 ;  /* 0x000000ffff347224 */ /* 0x000fc400078e0007 */
[----:B------:R-:W-:Y:S02]  /*42c40*/  IMAD.MOV.U32 R53, RZ, RZ, R6 ;  /* 0x000000ffff357224 */ /* 0x000fe400078e0006 */
[----:B------:R-:W-:Y:S02]  /*42c50*/  IMAD.MOV.U32 R54, RZ, RZ, R15 ;  /* 0x000000ffff367224 */ /* 0x000fe400078e000f */
[----:B------:R-:W-:Y:S01]  /*42c60*/  IMAD.MOV.U32 R55, RZ, RZ, R14 ;  /* 0x000000ffff377224 */ /* 0x000fe200078e000e */
[----:B---3--:R-:W-:Y:S04]  /*42c70*/  STL.64 [R1+0x2b68], R34 ;  /* 0x002b682201007387 */ /* 0x008fe80000100a00 */
[----:B--2---:R1:W-:Y:S04]  /*42c80*/  STL.64 [R1+0x2b60], R32 ;  /* 0x002b602001007387 */ /* 0x0043e80000100a00 */
[----:B0-----:R-:W2:Y:S04]  /*42c90*/  LDL.LU R28, [R1+0x410] ;  /* 0x00041000011c7983 */ /* 0x001ea80000300800 */
[----:B------:R-:W2:Y:S04]  /*42ca0*/  LDL.LU R29, [R1+0x414] ;  /* 0x00041400011d7983 */ /* 0x000ea80000300800 */
[----:B------:R-:W2:Y:S04]  /*42cb0*/  LDL.LU R30, [R1+0x418] ;  /* 0x00041800011e7983 */ /* 0x000ea80000300800 */
[----:B------:R-:W2:Y:S04]  /*42cc0*/  LDL.LU R31, [R1+0x41c] ;  /* 0x00041c00011f7983 */ /* 0x000ea80000300800 */
[----:B-1----:R-:W3:Y:S04]  /*42cd0*/  LDL.LU R32, [R1+0x440] ;  /* 0x0004400001207983 */ /* 0x002ee80000300800 */
[----:B------:R-:W3:Y:S04]  /*42ce0*/  LDL.LU R33, [R1+0x444] ;  /* 0x0004440001217983 */ /* 0x000ee80000300800 */
[----:B------:R-:W3:Y:S04]  /*42cf0*/  LDL.LU R34, [R1+0x448] ;  /* 0x0004480001227983 */ /* 0x000ee80000300800 */
[----:B------:R-:W3:Y:S04]  /*42d00*/  LDL.LU R35, [R1+0x44c] ;  /* 0x00044c0001237983 */ /* 0x000ee80000300800 */
[----:B------:R-:W4:Y:S04]  /*42d10*/  LDL.64 R38, [R1+0x88] ;  /* 0x0000880001267983 */ /* 0x000f280000100a00 */
[----:B------:R-:W4:Y:S04]  /*42d20*/  LDL.LU R40, [R1+0x3c0] ;  /* 0x0003c00001287983 */ /* 0x000f280000300800 */
[----:B------:R-:W4:Y:S04]  /*42d30*/  LDL.LU R41, [R1+0x3c4] ;  /* 0x0003c40001297983 */ /* 0x000f280000300800 */
[----:B------:R-:W4:Y:S04]  /*42d40*/  LDL.LU R42, [R1+0x3c8] ;  /* 0x0003c800012a7983 */ /* 0x000f280000300800 */
[----:B------:R-:W4:Y:S04]  /*42d50*/  LDL.LU R43, [R1+0x3cc] ;  /* 0x0003cc00012b7983 */ /* 0x000f280000300800 */
[----:B------:R-:W2:Y:S04]  /*42d60*/  LDL.LU R7, [R1+0x2bac] ;  /* 0x002bac0001077983 */ /* 0x000ea80000300800 */
[----:B------:R-:W3:Y:S04]  /*42d70*/  LDL.LU R6, [R1+0x2ba8] ;  /* 0x002ba80001067983 */ /* 0x000ee80000300800 */
[----:B------:R-:W4:Y:S04]  /*42d80*/  LDL.LU R15, [R1+0x2ba4] ;  /* 0x002ba400010f7983 */ /* 0x000f280000300800 */
[----:B------:R-:W2:Y:S01]  /*42d90*/  LDL.LU R14, [R1+0x2ba0] ;  /* 0x002ba000010e7983 */ /* 0x000ea20000300800 */
[----:B------:R-:W-:Y:S01]  /*42da0*/  HMMA.16816.F32 R20, R16, R12, R20 ;  /* 0x0000000c1014723c */ /* 0x000fe20000001814 */
[----:B------:R-:W-:-:S02]  /*42db0*/  IMAD.MOV.U32 R44, RZ, RZ, R59 ;  /* 0x000000ffff2c7224 */ /* 0x000fc400078e003b */
[----:B------:R-:W-:Y:S01]  /*42dc0*/  IMAD.MOV.U32 R45, RZ, RZ, R58 ;  /* 0x000000ffff2d7224 */ /* 0x000fe200078e003a */
[----:B------:R-:W3:Y:S04]  /*42dd0*/  LDL.LU R59, [R1+0x2b9c] ;  /* 0x002b9c00013b7983 */ /* 0x000ee80000300800 */
[----:B------:R-:W3:Y:S01]  /*42de0*/  LDL.LU R58, [R1+0x2b98] ;  /* 0x002b9800013a7983 */ /* 0x000ee20000300800 */
[----:B------:R-:W-:Y:S02]  /*42df0*/  IMAD.MOV.U32 R46, RZ, RZ, R11 ;  /* 0x000000ffff2e7224 */ /* 0x000fe400078e000b */
[----:B------:R-:W-:Y:S01]  /*42e00*/  IMAD.MOV.U32 R47, RZ, RZ, R10 ;  /* 0x000000ffff2f7224 */ /* 0x000fe200078e000a */
[----:B------:R-:W3:Y:S04]  /*42e10*/  LDL.LU R11, [R1+0x2b94] ;  /* 0x002b9400010b7983 */ /* 0x000ee80000300800 */
[----:B------:R-:W3:Y:S01]  /*42e20*/  LDL.LU R10, [R1+0x2b90] ;  /* 0x002b9000010a7983 */ /* 0x000ee20000300800 */
[----:B------:R-:W0:Y:S01]  /*42e30*/  S2R R60, SR_TID.X ;  /* 0x00000000003c7919 */ /* 0x000e220000002100 */
[----:B------:R-:W1:Y:S01]  /*42e40*/  S2R R5, SR_TID.X ;  /* 0x0000000000057919 */ /* 0x000e620000002100 */
[----:B--2---:R-:W-:-:S02]  /*42e50*/  IMAD.MOV.U32 R16, RZ, RZ, R14 ;  /* 0x000000ffff107224 */ /* 0x004fc400078e000e */
[----:B------:R-:W2:Y:S04]  /*42e60*/  LDL.LU R14, [R1+0x2b8c] ;  /* 0x002b8c00010e7983 */ /* 0x000ea80000300800 */
[----:B------:R-:W-:Y:S04]  /*42e70*/  STL.64 [R1+0x240], R20 ;  /* 0x0002401401007387 */ /* 0x000fe80000100a00 */
[----:B------:R-:W-:Y:S01]  /*42e80*/  STL.64 [R1+0x248], R22 ;  /* 0x0002481601007387 */ /* 0x000fe20000100a00 */
[----:B----4-:R-:W-:Y:S02]  /*42e90*/  IMAD.MOV.U32 R17, RZ, RZ, R15 ;  /* 0x000000ffff117224 */ /* 0x010fe400078e000f */
[----:B---3--:R-:W-:Y:S01]  /*42ea0*/  IMAD.MOV.U32 R18, RZ, RZ, R6 ;  /* 0x000000ffff127224 */ /* 0x008fe200078e0006 */
[----:B------:R-:W2:Y:S04]  /*42eb0*/  LDL.LU R15, [R1+0x2b88] ;  /* 0x002b8800010f7983 */ /* 0x000ea80000300800 */
[----:B------:R-:W3:Y:S01]  /*42ec0*/  LDL.LU R6, [R1+0x2b84] ;  /* 0x002b840001067983 */ /* 0x000ee20000300800 */
[----:B------:R-:W-:-:S03]  /*42ed0*/  IMAD.MOV.U32 R19, RZ, RZ, R7 ;  /* 0x000000ffff137224 */ /* 0x000fc600078e0007 */
[----:B------:R-:W3:Y:S01]  /*42ee0*/  LDL.LU R7, [R1+0x2b80] ;  /* 0x002b800001077983 */ /* 0x000ee20000300800 */
[----:B0-----:R-:W-:Y:S01]  /*42ef0*/  LOP3.LUT R4, R60, 0x7, RZ, 0xc0, !PT ;  /* 0x000000073c047812 */ /* 0x001fe200078ec0ff */
[----:B-1----:R-:W-:-:S04]  /*42f00*/  IMAD.SHL.U32 R56, R5, 0x2, RZ ;  /* 0x0000000205387824 */ /* 0x002fc800078e00ff */
[----:B------:R-:W-:Y:S02]  /*42f10*/  IMAD R57, R4, 0x110, RZ ;  /* 0x0000011004397824 */ /* 0x000fe400078e02ff */
[----:B------:R-:W-:-:S03]  /*42f20*/  IMAD.SHL.U32 R8, R5, 0x80, RZ ;  /* 0x0000008005087824 */ /* 0x000fc600078e00ff */
[----:B------:R-:W-:-:S04]  /*42f30*/  LOP3.LUT R9, R57, 0x10, R56, 0x78, !PT ;  /* 0x0000001039097812 */ /* 0x000fc800078e7838 */
[----:B------:R-:W-:-:S04]  /*42f40*/  LOP3.LUT R9, R9, 0x800, R8, 0xf8, !PT ;  /* 0x0000080009097812 */ /* 0x000fc800078ef808 */
[----:B------:R-:W-:-:S05]  /*42f50*/  LOP3.LUT R9, R9, 0x20, RZ, 0x3c, !PT ;  /* 0x0000002009097812 */ /* 0x000fca00078e3cff */
        /* <DEDUP_REMOVED lines=9> */
[----:B------:R-:W2:Y:S04]  /*42ff0*/  LDL.LU R58, [R1+0x2b74] ;  /* 0x002b7400013a7983 */ /* 0x000ea80000300800 */
[----:B------:R-:W2:Y:S01]  /*43000*/  LDL.LU R59, [R1+0x2b70] ;  /* 0x002b7000013b7983 */ /* 0x000ea20000300800 */
[----:B---3--:R-:W-:-:S15]  /*43010*/  HMMA.16816.F32 R32, R24, R6, R32 ;  /* 0x000000061820723c */ /* 0x008fde0000001820 */
[----:B------:R-:W-:-:S08]  /*43020*/  NOP ;  /* 0x0000000000007918 */ /* 0x000fd00000000000 */
[----:B------:R-:W-:Y:S04]  /*43030*/  STL.64 [R1+0x260], R32 ;  /* 0x0002602001007387 */ /* 0x000fe80000100a00 */
[----:B------:R0:W-:Y:S04]  /*43040*/  STL.64 [R1+0x268], R34 ;  /* 0x0002682201007387 */ /* 0x0001e80000100a00 */
[----:B0-----:R-:W3:Y:S04]  /*43050*/  LDL.LU.64 R34, [R1+0x2b68] ;  /* 0x002b680001227983 */ /* 0x001ee80000300a00 */
[----:B------:R-:W3:Y:S01]  /*43060*/  LDL.LU.64 R32, [R1+0x2b60] ;  /* 0x002b600001207983 */ /* 0x000ee20000300a00 */
[----:B------:R-:W-:Y:S01]  /*43070*/  HMMA.16816.F32 R28, R24, R50, R28 ;  /* 0x00000032181c723c */ /* 0x000fe2000000181c */
[----:B------:R-:W-:-:S02]  /*43080*/  IMAD.MOV.U32 R13, RZ, RZ, R38 ;  /* 0x000000ffff0d7224 */ /* 0x000fc400078e0026 */
[----:B------:R-:W-:-:S15]  /*43090*/  IMAD.MOV.U32 R12, RZ, RZ, R39 ;  /* 0x000000ffff0c7224 */ /* 0x000fde00078e0027 */
[----:B------:R-:W-:-:S05]  /*430a0*/  NOP ;  /* 0x0000000000007918 */ /* 0x000fca0000000000 */
[----:B------:R-:W-:Y:S04]  /*430b0*/  STL.64 [R1+0x250], R28 ;  /* 0x0002501c01007387 */ /* 0x000fe80000100a00 */
[----:B------:R0:W-:Y:S04]  /*430c0*/  STL.64 [R1+0x258], R30 ;  /* 0x0002581e01007387 */ /* 0x0001e80000100a00 */
[----:B0-----:R-:W4:Y:S04]  /*430d0*/  LDL.LU.64 R30, [R1+0x2b58] ;  /* 0x002b5800011e7983 */ /* 0x001f280000300a00 */
[----:B------:R-:W4:Y:S01]  /*430e0*/  LDL.LU.64 R28, [R1+0x2b50] ;  /* 0x002b5000011c7983 */ /* 0x000f220000300a00 */
[----:B---3--:R-:W-:-:S15]  /*430f0*/  HMMA.16816.F32 R32, R24, R38, R32 ;  /* 0x000000261820723c */ /* 0x008fde0000001820 */
[----:B------:R-:W-:-:S08]  /*43100*/  NOP ;  /* 0x0000000000007918 */ /* 0x000fd00000000000 */
[----:B------:R-:W-:Y:S04]  /*43110*/  STL.64 [R1+0x3d0], R32 ;  /* 0x0003d02001007387 */ /* 0x000fe80000100a00 */
[----:B------:R0:W-:Y:S04]  /*43120*/  STL.64 [R1+0x3d8], R34 ;  /* 0x0003d82201007387 */ /* 0x0001e80000100a00 */
[----:B0-----:R-:W3:Y:S04]  /*43130*/  LDL.LU.64 R34, [R1+0x2b48] ;  /* 0x002b480001227983 */ /* 0x001ee80000300a00 */
[----:B------:R-:W3:Y:S04]  /*43140*/  LDL.LU.64 R32, [R1+0x2b40] ;  /* 0x002b400001207983 */ /* 0x000ee80000300a00 */
[----:B------:R-:W2:Y:S02]  /*43150*/  LDL.LU.64 R38, [R1+0x2b38] ;  /* 0x002b380001267983 */ /* 0x000ea40000300a00 */
[----:B--2---:R-:W-:-:S15]  /*43160*/  HMMA.16816.F32 R40, R24, R38, R40 ;  /* 0x000000261828723c */ /* 0x004fde0000001828 */
[----:B------:R-:W-:-:S08]  /*43170*/  NOP ;  /* 0x0000000000007918 */ /* 0x000fd00000000000 */
[----:B------:R-:W-:Y:S04]  /*43180*/  STL.64 [R1+0x3c0], R40 ;  /* 0x0003c02801007387 */ /* 0x000fe80000100a00 */
[----:B------:R0:W-:Y:S04]  /*43190*/  STL.64 [R1+0x3c8], R42 ;  /* 0x0003c82a01007387 */ /* 0x0001e80000100a00 */
[----:B0-----:R-:W4:Y:S01]  /*431a0*/  LDL.LU.64 R42, [R1+0x2b30] ;  /* 0x002b3000012a7983 */ /* 0x001f220000300a00 */
[----:B------:R-:W0:Y:S01]  /*431b0*/  S2R R49, SR_TID.X ;  /* 0x0000000000317919 */ /* 0x000e220000002100 */
[----:B------:R-:W-:Y:S01]  /*431c0*/  HMMA.16816.F32 R20, R24, R58, R20 ;  /* 0x0000003a1814723c */ /* 0x000fe20000001814 */
[----:B------:R-:W-:-:S02]  /*431d0*/  IMAD.SHL.U32 R48, R60, 0x2, RZ ;  /* 0x000000023c307824 */ /* 0x000fc400078e00ff */
[----:B------:R-:W-:-:S03]  /*431e0*/  IMAD.SHL.U32 R60, R60, 0x80, RZ ;  /* 0x000000803c3c7824 */ /* 0x000fc600078e00ff */
[----:B----4-:R-:W-:-:S15]  /*431f0*/  HMMA.16816.F32 R28, R24, R42, R28 ;  /* 0x0000002a181c723c */ /* 0x010fde000000181c */
[----:B------:R-:W-:-:S08]  /*43200*/  NOP ;  /* 0x0000000000007918 */ /* 0x000fd00000000000 */
[----:B------:R-:W-:Y:S04]  /*43210*/  STL.64 [R1+0x3b0], R28 ;  /* 0x0003b01c01007387 */ /* 0x000fe80000100a00 */
[----:B------:R1:W-:Y:S04]  /*43220*/  STL.64 [R1+0x3b8], R30 ;  /* 0x0003b81e01007387 */ /* 0x0003e80000100a00 */
[----:B-1----:R-:W2:Y:S04]  /*43230*/  LDL.LU.64 R30, [R1+0x2b28] ;  /* 0x002b2800011e7983 */ /* 0x002ea80000300a00 */
[----:B------:R-:W2:Y:S01]  /*43240*/  LDL.LU.64 R28, [R1+0x2b20] ;  /* 0x002b2000011c7983 */ /* 0x000ea20000300a00 */
[----:B0-----:R-:W-:-:S05]  /*43250*/  LOP3.LUT R49, R49, 0x7, RZ, 0xc0, !PT ;  /* 0x0000000731317812 */ /* 0x001fca00078ec0ff */
[----:B------:R-:W-:Y:S01]  /*43260*/  IMAD R49, R49, 0x110, RZ ;  /* 0x0000011031317824 */ /* 0x000fe200078e02ff */
[----:B------:R-:W-:Y:S04]  /*43270*/  STL.64 [R1+0x2b10], R42 ;  /* 0x002b102a01007387 */ /* 0x000fe80000100a00 */
[----:B------:R-:W-:Y:S01]  /*43280*/  STL.64 [R1+0x2b08], R58 ;  /* 0x002b083a01007387 */ /* 0x000fe20000100a00 */
[----:B------:R-:W-:-:S03]  /*43290*/  LOP3.LUT R37, R49, 0x10, R48, 0x78, !PT ;  /* 0x0000001031257812 */ /* 0x000fc600078e7830 */
[----:B------:R-:W-:Y:S04]  /*432a0*/  STL.64 [R1+0x2b00], R56 ;  /* 0x002b003801007387 */ /* 0x000fe80000100a00 */
[----:B------:R-:W-:Y:S01]  /*432b0*/  STL.64 [R1+0x390], R20 ;  /* 0x0003901401007387 */ /* 0x000fe20000100a00 */
[----:B------:R-:W-:-:S03]  /*432c0*/  LOP3.LUT R37, R37, 0x800, R60, 0xf8, !PT ;  /* 0x0000080025257812 */ /* 0x000fc600078ef83c */
[----:B------:R-:W-:Y:S01]  /*432d0*/  STL.64 [R1+0x398], R22 ;  /* 0x0003981601007387 */ /* 0x000fe20000100a00 */
[----:B------:R-:W-:Y:S06]  /*432e0*/  HMMA.16816.F32 R16, R24, R10, R16 ;  /* 0x0000000a1810723c */ /* 0x000fec0000001810 */
[----:B------:R-:W-:Y:S01]  /*432f0*/  STL.64 [R1+0x2af8], R10 ;  /* 0x002af80a01007387 */ /* 0x000fe20000100a00 */
[----:B------:R-:W-:-:S03]  /*43300*/  LOP3.LUT R37, R37, 0x40, RZ, 0x3c, !PT ;  /* 0x0000004025257812 */ /* 0x000fc600078e3cff */
[----:B------:R3:W-:Y:S02]  /*43310*/  STL.64 [R1+0x2af0], R8 ;  /* 0x002af00801007387 */ /* 0x0007e40000100a00 */
[----:B---3--:R-:W-:Y:S02]  /*43320*/  HMMA.16816.F32 R8, R24, R14, R32 ;  /* 0x0000000e1808723c */ /* 0x008fe40000001820 */
[----:B------:R-:W0:Y:S09]  /*43330*/  LDSM.16.MT88.4 R24, [R37+UR4+0x5000] ;  /* 0x005000042518783b */ /* 0x000e320008004200 */
[----:B------:R-:W-:Y:S04]  /*43340*/  STL.64 [R1+0x380], R16 ;  /* 0x0003801001007387 */ /* 0x000fe80000100a00 */
[----:B------:R-:W-:Y:S04]  /*43350*/  STL.64 [R1+0x388], R18 ;  /* 0x0003881201007387 */ /* 0x000fe80000100a00 */
[----:B------:R-:W-:Y:S04]  /*43360*/  STL.64 [R1+0x2b18], R14 ;  /* 0x002b180e01007387 */ /* 0x000fe80000100a00 */
[----:B------:R-:W-:Y:S04]  /*43370*/  STL.64 [R1+0x350], R8 ;  /* 0x0003500801007387 */ /* 0x000fe80000100a00 */
[----:B------:R-:W-:Y:S04]  /*43380*/  STL.64 [R1+0x358], R10 ;  /* 0x0003580a01007387 */ /* 0x000fe80000100a00 */
[----:B0-----:R0:W-:Y:S04]  /*43390*/  STL.64 [R1+0x2a50], R26 ;  /* 0x002a501a01007387 */ /* 0x0011e80000100a00 */
[----:B------:R-:W-:Y:S04]  /*433a0*/  STL.64 [R1+0x2a48], R24 ;  /* 0x002a481801007387 */ /* 0x000fe80000100a00 */
[----:B------:R-:W-:Y:S04]  /*433b0*/  STL.64 [R1+0x2ae8], R6 ;  /* 0x002ae80601007387 */ /* 0x000fe80000100a00 */
[----:B------:R-:W-:Y:S01]  /*433c0*/  STL.64 [R1+0x2ae0], R4 ;  /* 0x002ae00401007387 */ /* 0x000fe20000100a00 */
[----:B0-----:R-:W-:-:S02]  /*433d0*/  IMAD.MOV.U32 R27, RZ, RZ, R12 ;  /* 0x000000ffff1b7224 */ /* 0x001fc400078e000c */
[----:B------:R-:W-:Y:S01]  /*433e0*/  IMAD.MOV.U32 R26, RZ, RZ, R13 ;  /* 0x000000ffff1a7224 */ /* 0x000fe200078e000d */
[----:B--2---:R-:W-:-:S15]  /*433f0*/  HMMA.16816.F32 R8, R28, R6, R44 ;  /* 0x000000061c08723c */ /* 0x004fde000000182c */
[----:B------:R-:W-:-:S08]  /*43400*/  NOP ;  /* 0x0000000000007918 */ /* 0x000fd00000000000 */
[----:B------:R-:W-:Y:S04]  /*43410*/  STL.64 [R1+0x330], R8 ;  /* 0x0003300801007387 */ /* 0x000fe80000100a00 */
[----:B------:R0:W-:Y:S02]  /*43420*/  STL.64 [R1+0x338], R10 ;  /* 0x0003380a01007387 */ /* 0x0001e40000100a00 */
[----:B0-----:R-:W-:-:S15]  /*43430*/  HMMA.16816.F32 R8, R28, R50, R52 ;  /* 0x000000321c08723c */ /* 0x001fde0000001834 */
[----:B------:R-:W-:-:S08]  /*43440*/  NOP ;  /* 0x0000000000007918 */ /* 0x000fd00000000000 */
[----:B------:R0:W-:Y:S04]  /*43450*/  STL.64 [R1+0x320], R8 ;  /* 0x0003200801007387 */ /* 0x0001e80000100a00 */
[----:B------:R1:W-:Y:S04]  /*43460*/  STL [R1+0x328], R10 ;  /* 0x0003280a01007387 */ /* 0x0003e80000100800 */
[----:B------:R2:W-:Y:S04]  /*43470*/  STL.64 [R1+0x2ac8], R50 ;  /* 0x002ac83201007387 */ /* 0x0005e80000100a00 */
[----:B------:R-:W3:Y:S04]  /*43480*/  LDL.LU R20, [R1+0x230] ;  /* 0x0002300001147983 */ /* 0x000ee80000300800 */
[----:B------:R-:W3:Y:S04]  /*43490*/  LDL.LU R21, [R1+0x234] ;  /* 0x0002340001157983 */ /* 0x000ee80000300800 */
        /* <DEDUP_REMOVED lines=22> */
[----:B0-----:R-:W2:Y:S04]  /*43600*/  LDL.LU R8, [R1+0x2d0] ;  /* 0x0002d00001087983 */ /* 0x001ea80000300800 */
[----:B------:R-:W2:Y:S01]  /*43610*/  LDL.LU R9, [R1+0x2d4] ;  /* 0x0002d40001097983 */ /* 0x000ea20000300800 */
[----:B------:R-:W-:-:S03]  /*43620*/  IMAD.MOV.U32 R60, RZ, RZ, R11 ;  /* 0x000000ffff3c7224 */ /* 0x000fc600078e000b */
[----:B-1----:R-:W2:Y:S04]  /*43630*/  LDL.LU R10, [R1+0x2d8] ;  /* 0x0002d800010a7983 */ /* 0x002ea80000300800 */
[----:B------:R-:W2:Y:S01]  /*43640*/  LDL.LU R11, [R1+0x2dc] ;  /* 0x0002dc00010b7983 */ /* 0x000ea20000300800 */
[----:B------:R-:W-:Y:S02]  /*43650*/  IMAD.MOV.U32 R54, RZ, RZ, R2 ;  /* 0x000000ffff367224 */ /* 0x000fe400078e0002 */
[----:B------:R-:W-:Y:S01]  /*43660*/  IMAD.MOV.U32 R55, RZ, RZ, R0 ;  /* 0x000000ffff377224 */ /* 0x000fe200078e0000 */
[----:B----4-:R-:W-:Y:S04]  /*43670*/  STL.64 [R1+0x2ac0], R22 ;  /* 0x002ac01601007387 */ /* 0x010fe80000100a00 */
[----:B---3--:R0:W-:Y:S04]  /*43680*/  STL.64 [R1+0x2ab8], R20 ;  /* 0x002ab81401007387 */ /* 0x0081e80000100a00 */
[----:B------:R-:W3:Y:S04]  /*43690*/  LDL.LU R16, [R1+0x220] ;  /* 0x0002200001107983 */ /* 0x000ee80000300800 */
[----:B------:R-:W3:Y:S04]  /*436a0*/  LDL.LU R17, [R1+0x224] ;  /* 0x0002240001117983 */ /* 0x000ee80000300800 */
[----:B------:R-:W3:Y:S04]  /*436b0*/  LDL.LU R18, [R1+0x228] ;  /* 0x0002280001127983 */ /* 0x000ee80000300800 */
[----:B------:R-:W3:Y:S04]  /*436c0*/  LDL.LU R19, [R1+0x22c] ;  /* 0x00022c0001137983 */ /* 0x000ee80000300800 */
[----:B------:R-:W4:Y:S04]  /*436d0*/  LDL.LU R48, [R1+0x2a0] ;  /* 0x0002a00001307983 */ /* 0x000f280000300800 */
[----:B------:R-:W4:Y:S04]  /*436e0*/  LDL.LU R49, [R1+0x2a4] ;  /* 0x0002a40001317983 */ /* 0x000f280000300800 */
[----:B--2---:R-:W4:Y:S04]  /*436f0*/  LDL.LU R50, [R1+0x2a8] ;  /* 0x0002a80001327983 */ /* 0x004f280000300800 */
[----:B------:R-:W4:Y:S01]  /*43700*/  LDL.LU R51, [R1+0x2ac] ;  /* 0x0002ac0001337983 */ /* 0x000f220000300800 */
[C---:B------:R-:W-:Y:S06]  /*43710*/  HMMA.16816.F32 R40, R28.reuse, R38, R40 ;  /* 0x000000261c28723c */ /* 0x040fec0000001828 */
[----:B------:R-:W-:Y:S01]  /*43720*/  HMMA.16816.F32 R12, R28, R26, R12 ;  /* 0x0000001a1c0c723c */ /* 0x000fe2000000180c */
        /* <DEDUP_REMOVED lines=9> */
[----:B------:R-:W-:Y:S04]  /*437c0*/  STL [R1+0x28e8], R60 ;  /* 0x0028e83c01007387 */ /* 0x000fe80000100800 */
[----:B------:R-:W-:Y:S04]  /*437d0*/  STL.64 [R1+0x300], R12 ;  /* 0x0003000c01007387 */ /* 0x000fe80000100a00 */
[----:B------:R0:W-:Y:S01]  /*437e0*/  STL.64 [R1+0x308], R14 ;  /* 0x0003080e01007387 */ /* 0x0001e20000100a00 */
[----:B------:R-:W-:-:S02]  /*437f0*/  IMAD.MOV.U32 R2, RZ, RZ, R42 ;  /* 0x000000ffff027224 */ /* 0x000fc400078e002a */
[----:B------:R-:W-:Y:S01]  /*43800*/  IMAD.MOV.U32 R0, RZ, RZ, R43 ;  /* 0x000000ffff007224 */ /* 0x000fe200078e002b */
[----:B0-----:R-:W4:Y:S04]  /*43810*/  LDL.LU.64 R14, [R1+0x2b18] ;  /* 0x002b1800010e7983 */ /* 0x001f280000300a00 */
[----:B------:R-:W-:Y:S04]  /*43820*/  STL [R1+0x2f0], R40 ;  /* 0x0002f02801007387 */ /* 0x000fe80000100800 */
[----:B------:R-:W2:Y:S02]  /*43830*/  LDL.LU.64 R42, [R1+0x2b10] ;  /* 0x002b1000012a7983 */ /* 0x000ea40000300a00 */
[----:B--2---:R-:W-:-:S15]  /*43840*/  HMMA.16816.F32 R56, R28, R42, R56 ;  /* 0x0000002a1c38723c */ /* 0x004fde0000001838 */
[----:B------:R-:W-:-:S08]  /*43850*/  NOP ;  /* 0x0000000000007918 */ /* 0x000fd00000000000 */
[----:B------:R0:W-:Y:S04]  /*43860*/  STL.64 [R1+0x2b8], R58 ;  /* 0x0002b83a01007387 */ /* 0x0001e80000100a00 */
[----:B0-----:R-:W2:Y:S01]  /*43870*/  LDL.LU.64 R58, [R1+0x2b08] ;  /* 0x002b0800013a7983 */ /* 0x001ea20000300a00 */
[----:B------:R-:W-:Y:S02]  /*43880*/  IMAD.MOV.U32 R13, RZ, RZ, R57 ;  /* 0x000000ffff0d7224 */ /* 0x000fe400078e0039 */
[----:B------:R-:W-:Y:S02]  /*43890*/  IMAD.MOV.U32 R12, RZ, RZ, R56 ;  /* 0x000000ffff0c7224 */ /* 0x000fe400078e0038 */
[----:B------:R-:W3:Y:S04]  /*438a0*/  LDL.LU.64 R56, [R1+0x2b00] ;  /* 0x002b000001387983 */ /* 0x000ee80000300a00 */
[----:B------:R-:W-:Y:S04]  /*438b0*/  STL [R1+0x286c], R13 ;  /* 0x00286c0d01007387 */ /* 0x000fe80000100800 */
[----:B------:R-:W-:Y:S01]  /*438c0*/  STL [R1+0x2868], R12 ;  /* 0x0028680c01007387 */ /* 0x000fe20000100800 */
[----:B--2---:R-:W-:-:S15]  /*438d0*/  HMMA.16816.F32 R8, R28, R58, R8 ;  /* 0x0000003a1c08723c */ /* 0x004fde0000001808 */
[----:B------:R-:W-:-:S08]  /*438e0*/  NOP ;  /* 0x0000000000007918 */ /* 0x000fd00000000000 */
[----:B------:R-:W-:Y:S04]  /*438f0*/  STL.64 [R1+0x370], R8 ;  /* 0x0003700801007387 */ /* 0x000fe80000100a00 */
[----:B------:R0:W-:Y:S04]  /*43900*/  STL.64 [R1+0x378], R10 ;  /* 0x0003780a01007387 */ /* 0x0001e80000100a00 */
[----:B0-----:R-:W2:Y:S04]  /*43910*/  LDL.LU.64 R10, [R1+0x2af8] ;  /* 0x002af800010a7983 */ /* 0x001ea80000300a00 */
[----:B------:R-:W3:Y:S01]  /*43920*/  LDL.LU.64 R8, [R1+0x2af0] ;  /* 0x002af00001087983 */ /* 0x000ee20000300a00 */
[C---:B--2---:R-:W-:Y:S06]  /*43930*/  HMMA.16816.F32 R4, R28.reuse, R10, R4 ;  /* 0x0000000a1c04723c */ /* 0x044fec0000001804 */
[----:B----4-:R-:W-:-:S15]  /*43940*/  HMMA.16816.F32 R28, R28, R14, R32 ;  /* 0x0000000e1c1c723c */ /* 0x010fde0000001820 */
[----:B------:R-:W-:-:S02]  /*43950*/  NOP ;  /* 0x0000000000007918 */ /* 0x000fc40000000000 */
[----:B------:R-:W-:Y:S04]  /*43960*/  STL.64 [R1+0x360], R4 ;  /* 0x0003600401007387 */ /* 0x000fe80000100a00 */
[----:B------:R0:W-:Y:S04]  /*43970*/  STL.64 [R1+0x368], R6 ;  /* 0x0003680601007387 */ /* 0x0001e80000100a00 */
[----:B0-----:R-:W2:Y:S04]  /*43980*/  LDL.LU.64 R6, [R1+0x2ae8] ;  /* 0x002ae80001067983 */ /* 0x001ea80000300a00 */
[----:B------:R-:W4:Y:S04]  /*43990*/  LDL.LU.64 R4, [R1+0x2ae0] ;  /* 0x002ae00001047983 */ /* 0x000f280000300a00 */
[----:B------:R-:W2:Y:S04]  /*439a0*/  LDL.LU.64 R34, [R1+0x2ad8] ;  /* 0x002ad80001227983 */ /* 0x000ea80000300a00 */
[----:B------:R-:W2:Y:S04]  /*439b0*/  LDL.LU.64 R32, [R1+0x2ad0] ;  /* 0x002ad00001207983 */ /* 0x000ea80000300a00 */
[----:B------:R-:W-:Y:S04]  /*439c0*/  STL.64 [R1+0x290], R28 ;  /* 0x0002901c01007387 */ /* 0x000fe80000100a00 */
[----:B------:R-:W-:Y:S04]  /*439d0*/  STL.64 [R1+0x298], R30 ;  /* 0x0002981e01007387 */ /* 0x000fe80000100a00 */
[----:B------:R-:W0:Y:S04]  /*439e0*/  LDSM.16.MT88.4 R28, [R37+UR4+0x5080] ;  /* 0x00508004251c783b */ /* 0x000e280008004200 */
[----:B0-----:R-:W-:Y:S04]  /*439f0*/  STL.64 [R1+0x29e0], R30 ;  /* 0x0029e01e01007387 */ /* 0x001fe80000100a00 */
[----:B------:R0:W-:Y:S04]  /*43a00*/  STL.64 [R1+0x29d8], R28 ;  /* 0x0029d81c01007387 */ /* 0x0001e80000100a00 */
[----:B0-----:R-:W3:Y:S04]  /*43a10*/  LDL.LU R28, [R1+0x270] ;  /* 0x00027000011c7983 */ /* 0x001ee80000300800 */
[----:B------:R-:W3:Y:S04]  /*43a20*/  LDL.LU R29, [R1+0x274] ;  /* 0x00027400011d7983 */ /* 0x000ee80000300800 */
[----:B------:R-:W3:Y:S04]  /*43a30*/  LDL.LU R30, [R1+0x278] ;  /* 0x00027800011e7983 */ /* 0x000ee80000300800 */
[----:B------:R-:W3:Y:S01]  /*43a40*/  LDL.LU R31, [R1+0x27c] ;  /* 0x00027c00011f7983 */ /* 0x000ee20000300800 */
        /* <DEDUP_REMOVED lines=10> */
[----:B------:R-:W2:Y:S01]  /*43af0*/  LDL.LU.64 R20, [R1+0x2ab8] ;  /* 0x002ab80001147983 */ /* 0x000ea20000300a00 */
[C---:B---3--:R-:W-:Y:S06]  /*43b00*/  HMMA.16816.F32 R24, R32.reuse, R26, R28 ;  /* 0x0000001a2018723c */ /* 0x048fec000000181c */
[----:B------:R-:W-:Y:S01]  /*43b10*/  HMMA.16816.F32 R16, R32, R42, R16 ;  /* 0x0000002a2010723c */ /* 0x000fe20000001810 */
[----:B------:R-:W-:-:S15]  /*43b20*/  STL.64 [R1+0x2a98], R38 ;  /* 0x002a982601007387 */ /* 0x000fde0000100a00 */
[----:B------:R-:W-:-:S01]  /*43b30*/  NOP ;  /* 0x0000000000007918 */ /* 0x000fc20000000000 */
[----:B------:R-:W-:Y:S04]  /*43b40*/  STL.64 [R1+0x2e0], R24 ;  /* 0x0002e01801007387 */ /* 0x000fe80000100a00 */
[----:B------:R-:W-:Y:S03]  /*43b50*/  STL.64 [R1+0x2e8], R26 ;  /* 0x0002e81a01007387 */ /* 0x000fe60000100a00 */
[----:B------:R-:W-:Y:S02]  /*43b60*/  IMAD.MOV.U32 R13, RZ, RZ, R17 ;  /* 0x000000ffff0d7224 */ /* 0x000fe400078e0011 */
[----:B------:R-:W-:Y:S02]  /*43b70*/  IMAD.MOV.U32 R12, RZ, RZ, R18 ;  /* 0x000000ffff0c7224 */ /* 0x000fe400078e0012 */
[----:B------:R-:W-:Y:S01]  /*43b80*/  IMAD.MOV.U32 R53, RZ, RZ, R3 ;  /* 0x000000ffff357224 */ /* 0x000fe200078e0003 */
[----:B--2---:R-:W-:-:S15]  /*43b90*/  HMMA.16816.F32 R20, R32, R38, R20 ;  /* 0x000000262014723c */ /* 0x004fde0000001814 */
[----:B------:R-:W-:-:S08]  /*43ba0*/  NOP ;  /* 0x0000000000007918 */ /* 0x000fd00000000000 */
[----:B------:R-:W-:Y:S04]  /*43bb0*/  STL.64 [R1+0x2d0], R20 ;  /* 0x0002d01401007387 */ /* 0x000fe80000100a00 */
[----:B------:R-:W-:Y:S04]  /*43bc0*/  STL.64 [R1+0x2d8], R22 ;  /* 0x0002d81601007387 */ /* 0x000fe80000100a00 */
[----:B------:R-:W-:Y:S04]  /*43bd0*/  STL [R1+0x2c0], R16 ;  /* 0x0002c01001007387 */ /* 0x000fe80000100800 */
[----:B------:R0:W-:Y:S02]  /*43be0*/  STL [R1+0x2cc], R19 ;  /* 0x0002cc1301007387 */ /* 0x0001e40000100800 */
[C---:B0-----:R-:W-:Y:S02]  /*43bf0*/  HMMA.16816.F32 R16, R32.reuse, R58, R44 ;  /* 0x0000003a2010723c */ /* 0x041fe4000000182c */
[----:B------:R-:W-:Y:S04]  /*43c00*/  STL [R1+0x2874], R13 ;  /* 0x0028740d01007387 */ /* 0x000fe80000100800 */
[----:B------:R-:W-:Y:S04]  /*43c10*/  STL [R1+0x2870], R12 ;  /* 0x0028700c01007387 */ /* 0x000fe80000100800 */
[----:B------:R-:W-:Y:S04]  /*43c20*/  STL.64 [R1+0x2a80], R58 ;  /* 0x002a803a01007387 */ /* 0x000fe80000100a00 */
[----:B------:R-:W-:Y:S09]  /*43c30*/  STL.64 [R1+0x2a78], R56 ;  /* 0x002a783801007387 */ /* 0x000ff20000100a00 */
[----:B------:R-:W-:Y:S04]  /*43c40*/  STL.64 [R1+0x3e0], R16 ;  /* 0x0003e01001007387 */ /* 0x000fe80000100a00 */
[----:B------:R0:W-:Y:S02]  /*43c50*/  STL.64 [R1+0x3e8], R18 ;  /* 0x0003e81201007387 */ /* 0x0001e40000100a00 */
[----:B0-----:R-:W-:-:S15]  /*43c60*/  HMMA.16816.F32 R16, R32, R10, R52 ;  /* 0x0000000a2010723c */ /* 0x001fde0000001834 */
[----:B------:R-:W-:-:S08]  /*43c70*/  NOP ;  /* 0x0000000000007918 */ /* 0x000fd00000000000 */
[----:B------:R-:W-:Y:S04]  /*43c80*/  STL.64 [R1+0x3a8], R18 ;  /* 0x0003a81201007387 */ /* 0x000fe80000100a00 */
[----:B------:R-:W-:Y:S04]  /*43c90*/  STL.64 [R1+0x2a70], R10 ;  /* 0x002a700a01007387 */ /* 0x000fe80000100a00 */
[----:B------:R-:W-:Y:S04]  /*43ca0*/  STL.64 [R1+0x2a68], R8 ;  /* 0x002a680801007387 */ /* 0x000fe80000100a00 */
[----:B------:R-:W2:Y:S04]  /*43cb0*/  LDL.LU R52, [R1+0x20] ;  /* 0x0000200001347983 */ /* 0x000ea80000300800 */
[----:B------:R-:W2:Y:S04]  /*43cc0*/  LDL.LU R53, [R1+0x24] ;  /* 0x0000240001357983 */ /* 0x000ea80000300800 */
[----:B------:R-:W3:Y:S04]  /*43cd0*/  LDL.LU R54, [R1+0x28] ;  /* 0x0000280001367983 */ /* 0x000ee80000300800 */
[----:B------:R-:W3:Y:S01]  /*43ce0*/  LDL.LU R55, [R1+0x2c] ;  /* 0x00002c0001377983 */ /* 0x000ee20000300800 */
[----:B------:R-:W-:-:S03]  /*43cf0*/  IMAD.MOV.U32 R3, RZ, RZ, R41 ;  /* 0x000000ffff037224 */ /* 0x000fc600078e0029 */
[----:B---3--:R-:W-:Y:S04]  /*43d00*/  STL.64 [R1+0x29f0], R54 ;  /* 0x0029f03601007387 */ /* 0x008fe80000100a00 */
[----:B--2---:R0:W-:Y:S04]  /*43d10*/  STL.64 [R1+0x29e8], R52 ;  /* 0x0029e83401007387 */ /* 0x0041e80000100a00 */
[----:B------:R-:W2:Y:S04]  /*43d20*/  LDL.LU R40, [R1+0xb0] ;  /* 0x0000b00001287983 */ /* 0x000ea80000300800 */
        /* <DEDUP_REMOVED lines=9> */
[----:B---3--:R-:W-:Y:S04]  /*43dc0*/  STL.64 [R1+0x2a10], R30 ;  /* 0x002a101e01007387 */ /* 0x008fe80000100a00 */
[----:B--2---:R-:W-:Y:S04]  /*43dd0*/  STL.64 [R1+0x2a08], R28 ;  /* 0x002a081c01007387 */ /* 0x004fe80000100a00 */
[----:B0-----:R-:W2:Y:S04]  /*43de0*/  LDL.LU R52, [R1+0x150] ;  /* 0x0001500001347983 */ /* 0x001ea80000300800 */
[----:B------:R-:W2:Y:S04]  /*43df0*/  LDL.LU R53, [R1+0x154] ;  /* 0x0001540001357983 */ /* 0x000ea80000300800 */
[----:B------:R-:W3:Y:S04]  /*43e00*/  LDL.LU R54, [R1+0x158] ;  /* 0x0001580001367983 */ /* 0x000ee80000300800 */
[----:B------:R-:W3:Y:S04]  /*43e10*/  LDL.LU R55, [R1+0x15c] ;  /* 0x00015c0001377983 */ /* 0x000ee80000300800 */
[----:B---3--:R0:W-:Y:S04]  /*43e20*/  STL.64 [R1+0x2a20], R54 ;  /* 0x002a203601007387 */ /* 0x0081e80000100a00 */
[----:B--2---:R-:W-:Y:S04]  /*43e30*/  STL.64 [R1+0x2a18], R52 ;  /* 0x002a183401007387 */ /* 0x004fe80000100a00 */
[----:B0-----:R-:W2:Y:S04]  /*43e40*/  LDL.64 R54, [R1+0x88] ;  /* 0x0000880001367983 */ /* 0x001ea80000100a00 */
[----:B--2---:R-:W-:Y:S04]  /*43e50*/  STL.64 [R1+0x2aa0], R54 ;  /* 0x002aa03601007387 */ /* 0x004fe80000100a00 */
        /* <DEDUP_REMOVED lines=10> */
[----:B0-----:R-:W2:Y:S04]  /*43f00*/  LDL.LU R24, [R1+0x100] ;  /* 0x0001000001187983 */ /* 0x001ea80000300800 */
[----:B------:R-:W2:Y:S04]  /*43f10*/  LDL.LU R25, [R1+0x104] ;  /* 0x0001040001197983 */ /* 0x000ea80000300800 */
[----:B------:R-:W4:Y:S04]  /*43f20*/  LDL.LU R26, [R1+0x108] ;  /* 0x00010800011a7983 */ /* 0x000f280000300800 */
[----:B------:R-:W4:Y:S01]  /*43f30*/  LDL.LU R27, [R1+0x10c] ;  /* 0x00010c00011b7983 */ /* 0x000f220000300800 */
[----:B------:R-:W-:-:S02]  /*43f40*/  IMAD.MOV.U32 R13, RZ, RZ, R16 ;  /* 0x000000ffff0d7224 */ /* 0x000fc400078e0010 */
[----:B------:R-:W-:Y:S01]  /*43f50*/  IMAD.MOV.U32 R12, RZ, RZ, R17 ;  /* 0x000000ffff0c7224 */ /* 0x000fe200078e0011 */
[----:B----4-:R-:W-:Y:S04]  /*43f60*/  STL.64 [R1+0x2a90], R26 ;  /* 0x002a901a01007387 */ /* 0x010fe80000100a00 */
[----:B--2---:R0:W-:Y:S04]  /*43f70*/  STL.64 [R1+0x2a88], R24 ;  /* 0x002a881801007387 */ /* 0x0041e80000100a00 */
        /* <DEDUP_REMOVED lines=32> */
[----:B------:R-:W2:Y:S04]  /*44180*/  LDL.LU R30, [R1+0xd8] ;  /* 0x0000d800011e7983 */ /* 0x000ea80000300800 */
[----:B------:R-:W2:Y:S01]  /*44190*/  LDL.LU R31, [R1+0xdc] ;  /* 0x0000dc00011f7983 */ /* 0x000ea20000300800 */
[----:B----4-:R-:W-:Y:S03]  /*441a0*/  HMMA.16816.F32 R32, R32, R14, R20 ;  /* 0x0000000e2020723c */ /* 0x010fe60000001814 */
[----:B--2---:R-:W-:Y:S04]  /*441b0*/  STL.64 [R1+0x2a40], R30 ;  /* 0x002a401e01007387 */ /* 0x004fe80000100a00 */
[----:B---3--:R0:W-:Y:S04]  /*441c0*/  STL.64 [R1+0x2a38], R28 ;  /* 0x002a381c01007387 */ /* 0x0081e80000100a00 */
        /* <DEDUP_REMOVED lines=12> */
[----:B------:R-:W-:Y:S04]  /*44290*/  STL [R1+0x2878], R12 ;  /* 0x0028780c01007387 */ /* 0x000fe80000100800 */
[----:B------:R-:W2:Y:S04]  /*442a0*/  LDL.LU.64 R22, [R1+0x2ab0] ;  /* 0x002ab00001167983 */ /* 0x000ea80000300a00 */
[----:B------:R-:W2:Y:S04]  /*442b0*/  LDL.LU.64 R20, [R1+0x2aa8] ;  /* 0x002aa80001147983 */ /* 0x000ea80000300a00 */
[----:B------:R-:W-:Y:S04]  /*442c0*/  STL.64 [R1+0x2a0], R32 ;  /* 0x0002a02001007387 */ /* 0x000fe80000100a00 */
[----:B------:R0:W-:Y:S04]  /*442d0*/  STL.64 [R1+0x2a8], R34 ;  /* 0x0002a82201007387 */ /* 0x0001e80000100a00 */
[----:B0-----:R-:W3:Y:S01]  /*442e0*/  LDL.LU.64 R34, [R1+0x8] ;  /* 0x0000080001227983 */ /* 0x001ee20000300a00 */
[C---:B--2---:R-:W-:Y:S06]  /*442f0*/  HMMA.16816.F32 R52, R20.reuse, R6, R52 ;  /* 0x000000061434723c */ /* 0x044fec0000001834 */
[----:B------:R-:W-:-:S15]  /*44300*/  HMMA.16816.F32 R36, R20, R50, R36 ;  /* 0x000000321424723c */ /* 0x000fde0000001824 */
[----:B------:R-:W-:-:S02]  /*44310*/  NOP ;  /* 0x0000000000007918 */ /* 0x000fc40000000000 */
[----:B------:R-:W-:Y:S04]  /*44320*/  STL.64 [R1+0x280], R52 ;  /* 0x0002803401007387 */ /* 0x000fe80000100a00 */
[----:B------:R0:W-:Y:S04]  /*44330*/  STL.64 [R1+0x288], R54 ;  /* 0x0002883601007387 */ /* 0x0001e80000100a00 */
[----:B0-----:R-:W2:Y:S04]  /*44340*/  LDL.LU.64 R54, [R1+0x2aa0] ;  /* 0x002aa00001367983 */ /* 0x001ea80000300a00 */
[----:B------:R-:W-:Y:S04]  /*44350*/  STL.64 [R1+0x270], R36 ;  /* 0x0002702401007387 */ /* 0x000fe80000100a00 */
[----:B------:R0:W-:Y:S04]  /*44360*/  STL.64 [R1+0x278], R38 ;  /* 0x0002782601007387 */ /* 0x0001e80000100a00 */
[----:B0-----:R-:W4:Y:S01]  /*44370*/  LDL.LU.64 R38, [R1+0x2a98] ;  /* 0x002a980001267983 */ /* 0x001f220000300a00 */
[C---:B---3--:R-:W-:Y:S06]  /*44380*/  HMMA.16816.F32 R56, R20.reuse, R34, R56 ;  /* 0x000000221438723c */ /* 0x048fec0000001838 */
[C---:B--2---:R-:W-:Y:S06]  /*44390*/  HMMA.16816.F32 R16, R20.reuse, R54, R16 ;  /* 0x000000361410723c */ /* 0x044fec0000001810 */
[----:B----4-:R-:W-:-:S15]  /*443a0*/  HMMA.16816.F32 R24, R20, R38, R24 ;  /* 0x000000261418723c */ /* 0x010fde0000001818 */
[----:B------:R-:W-:-:S02]  /*443b0*/  NOP ;  /* 0x0000000000007918 */ /* 0x000fc40000000000 */
[----:B------:R-:W-:Y:S04]  /*443c0*/  STL [R1+0x194], R17 ;  /* 0x0001941101007387 */ /* 0x000fe80000100800 */
[----:B------:R-:W-:Y:S04]  /*443d0*/  STL.64 [R1+0x198], R18 ;  /* 0x0001981201007387 */ /* 0x000fe80000100a00 */
[----:B------:R-:W-:Y:S04]  /*443e0*/  STL.64 [R1+0x180], R24 ;  /* 0x0001801801007387 */ /* 0x000fe80000100a00 */
[----:B------:R0:W-:Y:S04]  /*443f0*/  STL.64 [R1+0x188], R26 ;  /* 0x0001881a01007387 */ /* 0x0001e80000100a00 */
[----:B0-----:R-:W2:Y:S04]  /*44400*/  LDL.LU.64 R26, [R1+0x2a90] ;  /* 0x002a9000011a7983 */ /* 0x001ea80000300a00 */
[----:B------:R-:W2:Y:S04]  /*44410*/  LDL.LU.64 R24, [R1+0x2a88] ;  /* 0x002a880001187983 */ /* 0x000ea80000300a00 */
        /* <DEDUP_REMOVED lines=8> */
[----:B0-----:R-:W2:Y:S04]  /*444a0*/  LDL.LU.64 R10, [R1+0x2a70] ;  /* 0x002a7000010a7983 */ /* 0x001ea80000300a00 */
[----:B------:R-:W3:Y:S01]  /*444b0*/  LDL.LU.64 R8, [R1+0x2a68] ;  /* 0x002a680001087983 */ /* 0x000ee20000300a00 */
[----:B--2---:R-:W-:-:S15]  /*444c0*/  HMMA.16816.F32 R24, R20, R10, R24 ;  /* 0x0000000a1418723c */ /* 0x004fde0000001818 */
[----:B------:R-:W-:-:S08]  /*444d0*/  NOP ;  /* 0x0000000000007918 */ /* 0x000fd00000000000 */
[----:B------:R-:W-:Y:S04]  /*444e0*/  STL.64 [R1+0x110], R24 ;  /* 0x0001101801007387 */ /* 0x000fe80000100a00 */
[----:B------:R0:W-:Y:S04]  /*444f0*/  STL.64 [R1+0x118], R26 ;  /* 0x0001181a01007387 */ /* 0x0001e80000100a00 */
[----:B0-----:R-:W2:Y:S04]  /*44500*/  LDL.LU.64 R26, [R1+0x2a60] ;  /* 0x002a6000011a7983 */ /* 0x001ea80000300a00 */
        /* <DEDUP_REMOVED lines=9> */
[----:B-1----:R-:W4:Y:S04]  /*445a0*/  LDL.LU R22, [R1+0xc8] ;  /* 0x0000c80001167983 */ /* 0x002f280000300800 */
[----:B------:R-:W4:Y:S01]  /*445b0*/  LDL.LU R23, [R1+0xcc] ;  /* 0x0000cc0001177983 */ /* 0x000f220000300800 */
[----:B--2---:R-:W-:-:S15]  /*445c0*/  HMMA.16816.F32 R28, R24, R6, R28 ;  /* 0x00000006181c723c */ /* 0x004fde000000181c */
[----:B------:R-:W-:-:S08]  /*445d0*/  NOP ;  /* 0x0000000000007918 */ /* 0x000fd00000000000 */
[----:B------:R-:W-:Y:S04]  /*445e0*/  STL.64 [R1+0x4b0], R28 ;  /* 0x0004b01c01007387 */ /* 0x000fe80000100a00 */
[----:B------:R0:W-:Y:S04]  /*445f0*/  STL.64 [R1+0x4b8], R30 ;  /* 0x0004b81e01007387 */ /* 0x0001e80000100a00 */
[----:B0-----:R-:W2:Y:S04]  /*44600*/  LDL.LU.64 R30, [R1+0x2a40] ;  /* 0x002a4000011e7983 */ /* 0x001ea80000300a00 */
[----:B------:R-:W2:Y:S01]  /*44610*/  LDL.LU.64 R28, [R1+0x2a38] ;  /* 0x002a3800011c7983 */ /* 0x000ea20000300a00 */
[----:B----4-:R-:W-:Y:S01]  /*44620*/  HMMA.16816.F32 R20, R24, R54, R20 ;  /* 0x000000361814723c */ /* 0x010fe20000001814 */
[----:B------:R-:W-:-:S02]  /*44630*/  IMAD R4, R4, 0x110, RZ ;  /* 0x0000011004047824 */ /* 0x000fc400078e02ff */
[C---:B------:R-:W-:Y:S02]  /*44640*/  IMAD.SHL.U32 R49, R5.reuse, 0x2, RZ ;  /* 0x0000000205317824 */ /* 0x040fe400078e00ff */
[----:B------:R-:W-:-:S03]  /*44650*/  IMAD.SHL.U32 R5, R5, 0x80, RZ ;  /* 0x0000008005057824 */ /* 0x000fc600078e00ff */
[----:B------:R-:W-:Y:S01]  /*44660*/  LOP3.LUT R49, R4, 0x10, R49, 0x78, !PT ;  /* 0x0000001004317812 */ /* 0x000fe200078e7831 */
[----:B--2---:R-:W-:-:S15]  /*44670*/  HMMA.16816.F32 R28, R24, R50, R28 ;  /* 0x00000032181c723c */ /* 0x004fde000000181c */
[----:B------:R-:W-:-:S08]  /*44680*/  NOP ;  /* 0x0000000000007918 */ /* 0x000fd00000000000 */
[----:B------:R-:W-:Y:S04]  /*44690*/  STL.64 [R1+0x4a0], R28 ;  /* 0x0004a01c01007387 */ /* 0x000fe80000100a00 */
[----:B------:R0:W-:Y:S04]  /*446a0*/  STL.64 [R1+0x4a8], R30 ;  /* 0x0004a81e01007387 */ /* 0x0001e80000100a00 */
[----:B0-----:R-:W2:Y:S04]  /*446b0*/  LDL.LU.64 R30, [R1+0x2a30] ;  /* 0x002a3000011e7983 */ /* 0x001ea80000300a00 */
[----:B------:R-:W2:Y:S01]  /*446c0*/  LDL.LU.64 R28, [R1+0x2a28] ;  /* 0x002a2800011c7983 */ /* 0x000ea20000300a00 */
[----:B------:R-:W-:-:S03]  /*446d0*/  LOP3.LUT R49, R49, 0x800, R5, 0xf8, !PT ;  /* 0x0000080031317812 */ /* 0x000fc600078ef805 */
[----:B------:R-:W-:Y:S01]  /*446e0*/  STL.64 [R1+0x490], R20 ;  /* 0x0004901401007387 */ /* 0x000fe20000100a00 */
[----:B------:R-:W-:-:S03]  /*446f0*/  LOP3.LUT R49, R49, 0x60, RZ, 0x3c, !PT ;  /* 0x0000006031317812 */ /* 0x000fc600078e3cff */
[----:B------:R-:W-:Y:S04]  /*44700*/  STL.64 [R1+0x498], R22 ;  /* 0x0004981601007387 */ /* 0x000fe80000100a00 */
[----:B------:R-:W0:Y:S01]  /*44710*/  LDSM.16.MT88.4 R20, [R49+UR4+0x5080] ;  /* 0x005080043114783b */ /* 0x000e220008004200 */
[----:B------:R-:W-:Y:S02]  /*44720*/  IMAD.MOV.U32 R5, RZ, RZ, R54 ;  /* 0x000000ffff057224 */ /* 0x000fe400078e0036 */
[----:B------:R-:W-:Y:S02]  /*44730*/  IMAD.MOV.U32 R4, RZ, RZ, R55 ;  /* 0x000000ffff047224 */ /* 0x000fe400078e0037 */
[----:B------:R-:W4:Y:S04]  /*44740*/  LDL.LU.64 R54, [R1+0x2a20] ;  /* 0x002a200001367983 */ /* 0x000f280000300a00 */
[----:B------:R-:W4:Y:S04]  /*44750*/  LDL.LU.64 R52, [R1+0x2a18] ;  /* 0x002a180001347983 */ /* 0x000f280000300a00 */
[----:B0-----:R-:W-:Y:S04]  /*44760*/  STL.64 [R1+0x2930], R22 ;  /* 0x0029301601007387 */ /* 0x001fe80000100a00 */
[----:B------:R0:W-:Y:S04]  /*44770*/  STL.64 [R1+0x2928], R20 ;  /* 0x0029281401007387 */ /* 0x0001e80000100a00 */
[----:B0-----:R-:W3:Y:S04]  /*44780*/  LDL.LU R20, [R1+0x30] ;  /* 0x0000300001147983 */ /* 0x001ee80000300800 */
[----:B------:R-:W3:Y:S04]  /*44790*/  LDL.LU R21, [R1+0x34] ;  /* 0x0000340001157983 */ /* 0x000ee80000300800 */
[----:B------:R-:W3:Y:S01]  /*447a0*/  LDL.LU R22, [R1+0x38] ;  /* 0x0000380001167983 */ /* 0x000ee20000300800 */
[----:B--2---:R-:W-:-:S15]  /*447b0*/  HMMA.16816.F32 R28, R24, R38, R28 ;  /* 0x00000026181c723c */ /* 0x004fde000000181c */
[----:B------:R-:W-:-:S08]  /*447c0*/  NOP ;  /* 0x0000000000007918 */ /* 0x000fd00000000000 */
[----:B------:R-:W-:Y:S04]  /*447d0*/  STL.64 [R1+0x170], R28 ;  /* 0x0001701c01007387 */ /* 0x000fe80000100a00 */
[----:B------:R0:W-:Y:S04]  /*447e0*/  STL.64 [R1+0x178], R30 ;  /* 0x0001781e01007387 */ /* 0x0001e80000100a00 */
[----:B0-----:R-:W2:Y:S04]  /*447f0*/  LDL.LU.64 R30, [R1+0x2a10] ;  /* 0x002a1000011e7983 */ /* 0x001ea80000300a00 */
[----:B------:R-:W2:Y:S01]  /*44800*/  LDL.LU.64 R28, [R1+0x2a08] ;  /* 0x002a0800011c7983 */ /* 0x000ea20000300a00 */
[C---:B------:R-:W-:Y:S06]  /*44810*/  HMMA.16816.F32 R40, R24.reuse, R34, R40 ;  /* 0x000000221828723c */ /* 0x040fec0000001828 */
[----:B----4-:R-:W-:-:S15]  /*44820*/  HMMA.16816.F32 R52, R24, R58, R52 ;  /* 0x0000003a1834723c */ /* 0x010fde0000001834 */
[----:B------:R-:W-:-:S02]  /*44830*/  NOP ;  /* 0x0000000000007918 */ /* 0x000fc40000000000 */
[----:B------:R-:W-:Y:S04]  /*44840*/  STL.64 [R1+0x160], R40 ;  /* 0x0001602801007387 */ /* 0x000fe80000100a00 */
[----:B------:R0:W-:Y:S04]  /*44850*/  STL.64 [R1+0x168], R42 ;  /* 0x0001682a01007387 */ /* 0x0001e80000100a00 */
[----:B0-----:R-:W4:Y:S04]  /*44860*/  LDL.LU.64 R42, [R1+0x2a00] ;  /* 0x002a0000012a7983 */ /* 0x001f280000300a00 */
[----:B------:R-:W4:Y:S04]  /*44870*/  LDL.LU.64 R40, [R1+0x29f8] ;  /* 0x0029f80001287983 */ /* 0x000f280000300a00 */
[----:B------:R-:W-:Y:S04]  /*44880*/  STL.64 [R1+0x150], R52 ;  /* 0x0001503401007387 */ /* 0x000fe80000100a00 */
        /* <DEDUP_REMOVED lines=8> */
[----:B------:R-:W2:Y:S01]  /*44910*/  LDL.LU.64 R28, [R1+0x29d8] ;  /* 0x0029d800011c7983 */ /* 0x000ea20000300a00 */
[----:B------:R-:W-:Y:S01]  /*44920*/  IMAD.MOV.U32 R23, RZ, RZ, R61 ;  /* 0x000000ffff177224 */ /* 0x000fe200078e003d */
[----:B----4-:R-:W-:Y:S02]  /*44930*/  HMMA.16816.F32 R24, R24, R14, R40 ;  /* 0x0000000e1818723c */ /* 0x010fe40000001828 */
[----:B------:R-:W4:Y:S04]  /*44940*/  LDL.LU.64 R42, [R1+0x29d0] ;  /* 0x0029d000012a7983 */ /* 0x000f280000300a00 */
[----:B------:R-:W4:Y:S01]  /*44950*/  LDL.LU.64 R40, [R1+0x29c8] ;  /* 0x0029c80001287983 */ /* 0x000f220000300a00 */
[----:B------:R-:W-:-:S03]  /*44960*/  IMAD.MOV.U32 R12, RZ, RZ, R16 ;  /* 0x000000ffff0c7224 */ /* 0x000fc600078e0010 */
[----:B------:R-:W-:-:S13]  /*44970*/  LDSM.16.MT88.4 R16, [R49+UR4+0x5000] ;  /* 0x005000043110783b */ /* 0x000fda0008004200 */
[----:B------:R-:W-:Y:S04]  /*44980*/  STL.64 [R1+0xb0], R24 ;  /* 0x0000b01801007387 */ /* 0x000fe80000100a00 */
[----:B------:R0:W-:Y:S01]  /*44990*/  STL [R1+0xb8], R26 ;  /* 0x0000b81a01007387 */ /* 0x0001e20000100800 */
[----:B------:R-:W-:Y:S02]  /*449a0*/  IMAD.MOV.U32 R61, RZ, RZ, R27 ;  /* 0x000000ffff3d7224 */ /* 0x000fe400078e001b */
[----:B------:R-:W-:Y:S02]  /*449b0*/  IMAD.MOV.U32 R27, RZ, RZ, R4 ;  /* 0x000000ffff1b7224 */ /* 0x000fe400078e0004 */
[----:B0-----:R-:W-:Y:S01]  /*449c0*/  IMAD.MOV.U32 R26, RZ, RZ, R5 ;  /* 0x000000ffff1a7224 */ /* 0x001fe200078e0005 */
[C---:B--2---:R-:W-:Y:S06]  /*449d0*/  HMMA.16816.F32 R44, R28.reuse, R6, R44 ;  /* 0x000000061c2c723c */ /* 0x044fec000000182c */
[C---:B---3--:R-:W-:Y:S06]  /*449e0*/  HMMA.16816.F32 R20, R28.reuse, R50, R20 ;  /* 0x000000321c14723c */ /* 0x048fec0000001814 */
[----:B------:R-:W-:Y:S11]  /*449f0*/  HMMA.16816.F32 R24, R28, R26, R52 ;  /* 0x0000001a1c18723c */ /* 0x000ff60000001834 */
[----:B------:R-:W-:Y:S04]  /*44a00*/  STL.64 [R1+0x100], R44 ;  /* 0x0001002c01007387 */ /* 0x000fe80000100a00 */
[----:B------:R0:W-:Y:S04]  /*44a10*/  STL.64 [R1+0x108], R46 ;  /* 0x0001082e01007387 */ /* 0x0001e80000100a00 */
[----:B0-----:R-:W2:Y:S04]  /*44a20*/  LDL.LU.64 R46, [R1+0x29c0] ;  /* 0x0029c000012e7983 */ /* 0x001ea80000300a00 */
[----:B------:R-:W2:Y:S04]  /*44a30*/  LDL.LU.64 R44, [R1+0x29b8] ;  /* 0x0029b800012c7983 */ /* 0x000ea80000300a00 */
[----:B------:R-:W-:Y:S04]  /*44a40*/  STL.64 [R1+0xe0], R20 ;  /* 0x0000e01401007387 */ /* 0x000fe80000100a00 */
[----:B------:R0:W-:Y:S02]  /*44a50*/  STL.64 [R1+0xe8], R22 ;  /* 0x0000e81601007387 */ /* 0x0001e40000100a00 */
[----:B0-----:R-:W-:-:S02]  /*44a60*/  IMAD.MOV.U32 R23, RZ, RZ, R50 ;  /* 0x000000ffff177224 */ /* 0x001fc400078e0032 */
[----:B------:R-:W-:Y:S02]  /*44a70*/  IMAD.MOV.U32 R22, RZ, RZ, R51 ;  /* 0x000000ffff167224 */ /* 0x000fe400078e0033 */
[----:B------:R-:W3:Y:S04]  /*44a80*/  LDL.LU.64 R50, [R1+0x29b0] ;  /* 0x0029b00001327983 */ /* 0x000ee80000300a00 */
[----:B------:R-:W3:Y:S04]  /*44a90*/  LDL.LU.64 R48, [R1+0x29a8] ;  /* 0x0029a80001307983 */ /* 0x000ee80000300a00 */
[----:B------:R-:W4:Y:S04]  /*44aa0*/  LDL.LU.64 R54, [R1+0x29a0] ;  /* 0x0029a00001367983 */ /* 0x000f280000300a00 */
[----:B------:R-:W4:Y:S04]  /*44ab0*/  LDL.LU.64 R52, [R1+0x2998] ;  /* 0x0029980001347983 */ /* 0x000f280000300a00 */
[----:B------:R-:W-:Y:S04]  /*44ac0*/  STL.64 [R1+0xd0], R24 ;  /* 0x0000d01801007387 */ /* 0x000fe80000100a00 */
[----:B------:R4:W-:Y:S01]  /*44ad0*/  STL.64 [R1+0xd8], R26 ;  /* 0x0000d81a01007387 */ /* 0x0009e20000100a00 */
[----:B------:R-:W-:-:S02]  /*44ae0*/  IMAD.MOV.U32 R5, RZ, RZ, R38 ;  /* 0x000000ffff057224 */ /* 0x000fc400078e0026 */
[----:B------:R-:W-:Y:S01]  /*44af0*/  IMAD.MOV.U32 R4, RZ, RZ, R39 ;  /* 0x000000ffff047224 */ /* 0x000fe200078e0027 */
[----:B----4-:R-:W-:-:S15]  /*44b00*/  HMMA.16816.F32 R24, R28, R38, R52 ;  /* 0x000000261c18723c */ /* 0x010fde0000001834 */
[----:B------:R-:W-:-:S08]  /*44b10*/  NOP ;  /* 0x0000000000007918 */ /* 0x000fd00000000000 */
[----:B------:R-:W-:Y:S04]  /*44b20*/  STL.64 [R1+0x550], R24 ;  /* 0x0005501801007387 */ /* 0x000fe80000100a00 */
[----:B------:R3:W-:Y:S04]  /*44b30*/  STL.64 [R1+0x558], R26 ;  /* 0x0005581a01007387 */ /* 0x0007e80000100a00 */
[----:B------:R-:W4:Y:S04]  /*44b40*/  LDL.LU.64 R38, [R1+0x2990] ;  /* 0x0029900001267983 */ /* 0x000f280000300a00 */
[----:B------:R-:W4:Y:S01]  /*44b50*/  LDL.LU.64 R36, [R1+0x2988] ;  /* 0x0029880001247983 */ /* 0x000f220000300a00 */
[----:B---3--:R-:W-:Y:S06]  /*44b60*/  HMMA.16816.F32 R24, R28, R34, R48 ;  /* 0x000000221c18723c */ /* 0x008fec0000001830 */
[----:B------:R-:W-:-:S02]  /*44b70*/  IMAD.MOV.U32 R21, RZ, RZ, R34 ;  /* 0x000000ffff157224 */ /* 0x000fc400078e0022 */
[----:B------:R-:W-:Y:S02]  /*44b80*/  IMAD.MOV.U32 R20, RZ, RZ, R35 ;  /* 0x000000ffff147224 */ /* 0x000fe400078e0023 */
[----:B--2---:R-:W-:-:S13]  /*44b90*/  HMMA.16816.F32 R32, R28, R58, R44 ;  /* 0x0000003a1c20723c */ /* 0x004fda000000182c */
[----:B------:R-:W-:Y:S04]  /*44ba0*/  STL.64 [R1+0x540], R24 ;  /* 0x0005401801007387 */ /* 0x000fe80000100a00 */
[----:B------:R0:W-:Y:S02]  /*44bb0*/  STL.64 [R1+0x548], R26 ;  /* 0x0005481a01007387 */ /* 0x0001e40000100a00 */
[----:B0-----:R-:W-:Y:S02]  /*44bc0*/  HMMA.16816.F32 R24, R28, R10, R40 ;  /* 0x0000000a1c18723c */ /* 0x001fe40000001828 */
[----:B------:R-:W-:Y:S04]  /*44bd0*/  STL.64 [R1+0x2958], R58 ;  /* 0x0029583a01007387 */ /* 0x000fe80000100a00 */
[----:B------:R-:W-:Y:S04]  /*44be0*/  STL.64 [R1+0x530], R32 ;  /* 0x0005302001007387 */ /* 0x000fe80000100a00 */
[----:B------:R-:W-:Y:S01]  /*44bf0*/  STL.64 [R1+0x538], R34 ;  /* 0x0005382201007387 */ /* 0x000fe20000100a00 */
[----:B------:R-:W-:-:S12]  /*44c00*/  LOP3.LUT R55, R57, 0x10, R56, 0x78, !PT ;  /* 0x0000001039377812 */ /* 0x000fd800078e7838 */
[----:B------:R-:W-:Y:S04]  /*44c10*/  STL.64 [R1+0x510], R24 ;  /* 0x0005101801007387 */ /* 0x000fe80000100a00 */
[----:B------:R4:W-:Y:S01]  /*44c20*/  STL.64 [R1+0x518], R26 ;  /* 0x0005181a01007387 */ /* 0x0009e20000100a00 */
[----:B------:R-:W-:Y:S02]  /*44c30*/  LOP3.LUT R57, R57, 0x30, R56, 0x78, !PT ;  /* 0x0000003039397812 */ /* 0x000fe400078e7838 */
[----:B------:R-:W-:Y:S01]  /*44c40*/  LOP3.LUT R55, R55, 0x800, R8, 0xf8, !PT ;  /* 0x0000080037377812 */ /* 0x000fe200078ef808 */
[----:B------:R-:W-:Y:S04]  /*44c50*/  STL.64 [R1+0x2940], R14 ;  /* 0x0029400e01007387 */ /* 0x000fe80000100a00 */
[----:B------:R-:W-:Y:S01]  /*44c60*/  STL.64 [R1+0x2938], R12 ;  /* 0x0029380c01007387 */ /* 0x000fe20000100a00 */
[----:B------:R-:W-:-:S05]  /*44c70*/  LOP3.LUT R57, R57, 0x40, RZ, 0x3c, !PT ;  /* 0x0000004039397812 */ /* 0x000fca00078e3cff */
[----:B------:R-:W-:Y:S04]  /*44c80*/  LDSM.16.M88.4 R32, [R57+UR4+0x9880] ;  /* 0x009880043920783b */ /* 0x000fe80008000200 */
[----:B------:R-:W-:Y:S04]  /*44c90*/  LDSM.16.M88.4 R40, [R57+UR4+0xa880] ;  /* 0x00a880043928783b */ /* 0x000fe80008000200 */
[----:B------:R-:W-:Y:S04]  /*44ca0*/  LDSM.16.M88.4 R44, [R57+UR4+0xb080] ;  /* 0x00b08004392c783b */ /* 0x000fe80008000200 */
[----:B------:R-:W-:Y:S01]  /*44cb0*/  LDSM.16.M88.4 R48, [R57+UR4+0xb880] ;  /* 0x00b880043930783b */ /* 0x000fe20008000200 */
[----:B----4-:R-:W-:Y:S03]  /*44cc0*/  HMMA.16816.F32 R24, R28, R14, R36 ;  /* 0x0000000e1c18723c */ /* 0x010fe60000001824 */
[----:B------:R-:W-:Y:S04]  /*44cd0*/  LDSM.16.M88.4 R12, [R57+UR4+0x8080] ;  /* 0x00808004390c783b */ /* 0x000fe80008000200 */
[----:B------:R-:W-:Y:S04]  /*44ce0*/  LDSM.16.M88.4 R28, [R57+UR4+0x9080] ;  /* 0x00908004391c783b */ /* 0x000fe80008000200 */
[----:B------:R-:W-:-:S12]  /*44cf0*/  LDSM.16.M88.4 R36, [R57+UR4+0xa080] ;  /* 0x00a080043924783b */ /* 0x000fd80008000200 */
[----:B------:R-:W-:Y:S04]  /*44d00*/  STL.64 [R1+0xc0], R24 ;  /* 0x0000c01801007387 */ /* 0x000fe80000100a00 */
[----:B------:R-:W-:Y:S04]  /*44d10*/  STL.64 [R1+0xc8], R26 ;  /* 0x0000c81a01007387 */ /* 0x000fe80000100a00 */
[----:B------:R-:W0:Y:S04]  /*44d20*/  LDSM.16.MT88.4 R24, [R55+UR4+0x6000] ;  /* 0x006000043718783b */ /* 0x000e280008004200 */
[----:B------:R-:W-:Y:S04]  /*44d30*/  LDSM.16.MT88.4 R52, [R55+UR4+0x6080] ;  /* 0x006080043734783b */ /* 0x000fe80008004200 */
[----:B0-----:R-:W-:Y:S04]  /*44d40*/  STL.64 [R1+0x28f8], R26 ;  /* 0x0028f81a01007387 */ /* 0x001fe80000100a00 */
[----:B------:R0:W-:Y:S04]  /*44d50*/  STL.64 [R1+0x28f0], R24 ;  /* 0x0028f01801007387 */ /* 0x0001e80000100a00 */
[----:B------:R-:W-:Y:S01]  /*44d60*/  STL.64 [R1+0x38], R14 ;  /* 0x0000380e01007387 */ /* 0x000fe20000100a00 */
[----:B0-----:R-:W-:-:S02]  /*44d70*/  IMAD.MOV.U32 R25, RZ, RZ, R12 ;  /* 0x000000ffff197224 */ /* 0x001fc400078e000c */
[----:B------:R-:W-:Y:S02]  /*44d80*/  IMAD.MOV.U32 R24, RZ, RZ, R13 ;  /* 0x000000ffff187224 */ /* 0x000fe400078e000d */
[----:B------:R-:W0:Y:S04]  /*44d90*/  LDSM.16.M88.4 R12, [R57+UR4+0x8880] ;  /* 0x00888004390c783b */ /* 0x000e280008000200 */
[----:B------:R-:W-:Y:S01]  /*44da0*/  STL.64 [R1+0x2910], R24 ;  /* 0x0029101801007387 */ /* 0x000fe20000100a00 */
[----:B------:R-:W-:Y:S02]  /*44db0*/  IMAD.MOV.U32 R27, RZ, RZ, R22 ;  /* 0x000000ffff1b7224 */ /* 0x000fe400078e0016 */
[----:B------:R-:W-:Y:S02]  /*44dc0*/  IMAD.MOV.U32 R26, RZ, RZ, R23 ;  /* 0x000000ffff1a7224 */ /* 0x000fe400078e0017 */
[----:B0-----:R-:W-:Y:S01]  /*44dd0*/  IMAD.MOV.U32 R8, RZ, RZ, R13 ;  /* 0x000000ffff087224 */ /* 0x001fe200078e000d */
[----:B------:R-:W-:Y:S04]  /*44de0*/  STL.64 [R1+0x20], R12 ;  /* 0x0000200c01007387 */ /* 0x000fe80000100a00 */
[----:B------:R-:W-:Y:S04]  /*44df0*/  STL.64 [R1+0x28], R14 ;  /* 0x0000280e01007387 */ /* 0x000fe80000100a00 */
[----:B------:R-:W-:Y:S04]  /*44e00*/  STL.64 [R1+0x2950], R10 ;  /* 0x0029500a01007387 */ /* 0x000fe80000100a00 */
[----:B------:R-:W-:Y:S04]  /*44e10*/  STL.64 [R1+0x2948], R8 ;  /* 0x0029480801007387 */ /* 0x000fe80000100a00 */
[----:B------:R-:W-:Y:S04]  /*44e20*/  STL [R1+0x2650], R30 ;  /* 0x0026501e01007387 */ /* 0x000fe80000100800 */
[----:B------:R-:W-:Y:S04]  /*44e30*/  STL [R1+0x264c], R31 ;  /* 0x00264c1f01007387 */ /* 0x000fe80000100800 */
        /* <DEDUP_REMOVED lines=10> */
[----:B------:R0:W-:Y:S04]  /*44ee0*/  STL [R1+0x2600], R46 ;  /* 0x0026002e01007387 */ /* 0x0001e80000100800 */
[----:B------:R1:W-:Y:S04]  /*44ef0*/  STL [R1+0x25fc], R47 ;  /* 0x0025fc2f01007387 */ /* 0x0003e80000100800 */
[----:B------:R2:W-:Y:S01]  /*44f00*/  STL.64 [R1+0x2898], R44 ;  /* 0x0028982c01007387 */ /* 0x0005e20000100a00 */
[----:B0-----:R-:W-:-:S02]  /*44f10*/  IMAD.MOV.U32 R46, RZ, RZ, R21 ;  /* 0x000000ffff2e7224 */ /* 0x001fc400078e0015 */
[----:B-1----:R-:W-:-:S05]  /*44f20*/  IMAD.MOV.U32 R47, RZ, RZ, R20 ;  /* 0x000000ffff2f7224 */ /* 0x002fca00078e0014 */
        /* <DEDUP_REMOVED lines=8> */
[----:B------:R-:W2:Y:S01]  /*44fb0*/  LDL.LU R31, [R1+0x1cc] ;  /* 0x0001cc00011f7983 */ /* 0x000ea20000300800 */
[----:B------:R-:W-:-:S03]  /*44fc0*/  IMAD.MOV.U32 R60, RZ, RZ, R12 ;  /* 0x000000ffff3c7224 */ /* 0x000fc600078e000c */
        /* <DEDUP_REMOVED lines=10> */
[----:B--2---:R-:W2:Y:S04]  /*45070*/  LDL.LU R44, [R1+0x200] ;  /* 0x00020000012c7983 */ /* 0x004ea80000300800 */
[----:B------:R-:W2:Y:S04]  /*45080*/  LDL.LU R45, [R1+0x204] ;  /* 0x00020400012d7983 */ /* 0x000ea80000300800 */
[----:B0-----:R-:W2:Y:S04]  /*45090*/  LDL.LU R46, [R1+0x208] ;  /* 0x00020800012e7983 */ /* 0x001ea80000300800 */
[----:B------:R-:W2:Y:S04]  /*450a0*/  LDL.LU R47, [R1+0x20c] ;  /* 0x00020c00012f7983 */ /* 0x000ea80000300800 */
[----:B-1----:R-:W3:Y:S04]  /*450b0*/  LDL.LU R20, [R1+0x210] ;  /* 0x0002100001147983 */ /* 0x002ee80000300800 */
[----:B------:R-:W3:Y:S04]  /*450c0*/  LDL.LU R21, [R1+0x214] ;  /* 0x0002140001157983 */ /* 0x000ee80000300800 */
[----:B------:R-:W3:Y:S04]  /*450d0*/  LDL.LU R22, [R1+0x218] ;  /* 0x0002180001167983 */ /* 0x000ee80000300800 */
[----:B------:R-:W3:Y:S04]  /*450e0*/  LDL.LU R23, [R1+0x21c] ;  /* 0x00021c0001177983 */ /* 0x000ee80000300800 */
[----:B------:R-:W2:Y:S01]  /*450f0*/  LDL.LU.64 R42, [R1+0x88] ;  /* 0x00008800012a7983 */ /* 0x000ea20000300a00 */
[C---:B------:R-:W-:Y:S03]  /*45100*/  HMMA.16816.F32 R28, R16.reuse, R6, R28 ;  /* 0x00000006101c723c */ /* 0x040fe6000000181c */
        /* <DEDUP_REMOVED lines=11> */
[----:B------:R-:W4:Y:S04]  /*451c0*/  LDL.LU R32, [R1+0x1a0] ;  /* 0x0001a00001207983 */ /* 0x000f280000300800 */
[----:B------:R1:W-:Y:S04]  /*451d0*/  STL.64 [R1+0x480], R28 ;  /* 0x0004801c01007387 */ /* 0x0003e80000100a00 */
[----:B------:R1:W-:Y:S04]  /*451e0*/  STL.64 [R1+0x488], R30 ;  /* 0x0004881e01007387 */ /* 0x0003e80000100a00 */
        /* <DEDUP_REMOVED lines=11> */
[----:B------:R-:W-:Y:S04]  /*452a0*/  STL.64 [R1+0x2888], R54 ;  /* 0x0028883601007387 */ /* 0x000fe80000100a00 */
[----:B------:R-:W-:Y:S01]  /*452b0*/  STL.64 [R1+0x2880], R52 ;  /* 0x0028803401007387 */ /* 0x000fe20000100a00 */
[C---:B---3--:R-:W-:Y:S06]  /*452c0*/  HMMA.16816.F32 R20, R16.reuse, R26, R20 ;  /* 0x0000001a1014723c */ /* 0x048fec0000001814 */
[----:B--2---:R-:W-:-:S15]  /*452d0*/  HMMA.16816.F32 R44, R16, R42, R44 ;  /* 0x0000002a102c723c */ /* 0x004fde000000182c */
[----:B------:R-:W-:-:S02]  /*452e0*/  NOP ;  /* 0x0000000000007918 */ /* 0x000fc40000000000 */
[----:B------:R-:W-:Y:S04]  /*452f0*/  STL.64 [R1+0x470], R20 ;  /* 0x0004701401007387 */ /* 0x000fe80000100a00 */
[----:B------:R0:W-:Y:S04]  /*45300*/  STL.64 [R1+0x478], R22 ;  /* 0x0004781601007387 */ /* 0x0001e80000100a00 */
[----:B0-----:R-:W2:Y:S04]  /*45310*/  LDL.LU.64 R22, [R1+0x2980] ;  /* 0x0029800001167983 */ /* 0x001ea80000300a00 */
[----:B------:R-:W2:Y:S04]  /*45320*/  LDL.LU.64 R20, [R1+0x2978] ;  /* 0x0029780001147983 */ /* 0x000ea80000300a00 */
[----:B------:R-:W-:Y:S04]  /*45330*/  STL.64 [R1+0x460], R44 ;  /* 0x0004602c01007387 */ /* 0x000fe80000100a00 */
[----:B------:R0:W-:Y:S04]  /*45340*/  STL.64 [R1+0x468], R46 ;  /* 0x0004682e01007387 */ /* 0x0001e80000100a00 */
[----:B0-----:R-:W3:Y:S01]  /*45350*/  LDL.LU.64 R46, [R1+0x2970] ;  /* 0x00297000012e7983 */ /* 0x001ee20000300a00 */
[----:B------:R-:W-:-:S02]  /*45360*/  IMAD.MOV.U32 R54, RZ, RZ, R5 ;  /* 0x000000ffff367224 */ /* 0x000fc400078e0005 */
[----:B------:R-:W-:-:S07]  /*45370*/  IMAD.MOV.U32 R55, RZ, RZ, R4 ;  /* 0x000000ffff377224 */ /* 0x000fce00078e0004 */
[----:B----4-:R-:W-:Y:S01]  /*45380*/  HMMA.16816.F32 R36, R16, R54, R36 ;  /* 0x000000361024723c */ /* 0x010fe20000001824 */
[----:B------:R-:W-:Y:S02]  /*45390*/  IMAD.MOV.U32 R5, RZ, RZ, R42 ;  /* 0x000000ffff057224 */ /* 0x000fe400078e002a */
[----:B------:R-:W4:Y:S04]  /*453a0*/  LDL.LU R42, [R1+0x2968] ;  /* 0x00296800012a7983 */ /* 0x000f280000300800 */
[----:B------:R-:W4:-:S15]  /*453b0*/  LDL.LU.64 R40, [R1+0x2960] ;  /* 0x0029600001287983 */ /* 0x000f1e0000300a00 */
[----:B------:R-:W-:-:S01]  /*453c0*/  NOP ;  /* 0x0000000000007918 */ /* 0x000fc20000000000 */
[----:B------:R0:W-:Y:S04]  /*453d0*/  STL.64 [R1+0x450], R36 ;  /* 0x0004502401007387 */ /* 0x0001e80000100a00 */
[----:B------:R1:W-:Y:S04]  /*453e0*/  STL.64 [R1+0x458], R38 ;  /* 0x0004582601007387 */ /* 0x0003e80000100a00 */
[----:B0-----:R-:W4:Y:S04]  /*453f0*/  LDL.LU R36, [R1+0x4c0] ;  /* 0x0004c00001247983 */ /* 0x001f280000300800 */
[----:B------:R-:W4:Y:S04]  /*45400*/  LDL.LU R37, [R1+0x4c4] ;  /* 0x0004c40001257983 */ /* 0x000f280000300800 */
[----:B-1----:R-:W4:Y:S04]  /*45410*/  LDL.LU R38, [R1+0x4c8] ;  /* 0x0004c80001267983 */ /* 0x002f280000300800 */
[----:B------:R-:W4:Y:S01]  /*45420*/  LDL.LU R39, [R1+0x4cc] ;  /* 0x0004cc0001277983 */ /* 0x000f220000300800 */
[----:B---3--:R-:W-:-:S15]  /*45430*/  HMMA.16816.F32 R56, R16, R46, R56 ;  /* 0x0000002e1038723c */ /* 0x008fde0000001838 */
[----:B------:R-:W-:-:S08]  /*45440*/  NOP ;  /* 0x0000000000007918 */ /* 0x000fd00000000000 */
[----:B------:R-:W-:Y:S04]  /*45450*/  STL.64 [R1+0x440], R56 ;  /* 0x0004403801007387 */ /* 0x000fe80000100a00 */
[----:B------:R0:W-:Y:S04]  /*45460*/  STL.64 [R1+0x448], R58 ;  /* 0x0004483a01007387 */ /* 0x0001e80000100a00 */
[----:B0-----:R-:W3:Y:S02]  /*45470*/  LDL.LU.64 R58, [R1+0x2958] ;  /* 0x00295800013a7983 */ /* 0x001ee40000300a00 */
        /* <DEDUP_REMOVED lines=12> */
[----:B------:R-:W-:Y:S01]  /*45540*/  IMAD.MOV.U32 R4, RZ, RZ, R43 ;  /* 0x000000ffff047224 */ /* 0x000fe200078e002b */
        /* <DEDUP_REMOVED lines=9> */
[----:B------:R-:W4:Y:S04]  /*455e0*/  LDL.LU R19, [R1+0x4ec] ;  /* 0x0004ec0001137983 */ /* 0x000f280000300800 */
[----:B------:R0:W-:Y:S02]  /*455f0*/  STL.64 [R1+0x2908], R14 ;  /* 0x0029080e01007387 */ /* 0x0001e40000100a00 */
[----:B0-----:R-:W-:-:S02]  /*45600*/  IMAD.MOV.U32 R14, RZ, RZ, R5 ;  /* 0x000000ffff0e7224 */ /* 0x001fc400078e0005 */
[----:B------:R-:W-:Y:S01]  /*45610*/  IMAD.MOV.U32 R15, RZ, RZ, R4 ;  /* 0x000000ffff0f7224 */ /* 0x000fe200078e0004 */
[----:B---3--:R-:W-:Y:S01]  /*45620*/  STL.64 [R1+0x2900], R12 ;  /* 0x0029000c01007387 */ /* 0x008fe20000100a00 */
[----:B--2---:R-:W-:Y:S03]  /*45630*/  HMMA.16816.F32 R4, R20, R6, R32 ;  /* 0x000000061404723c */ /* 0x004fe60000001820 */
[----:B------:R-:W2:-:S15]  /*45640*/  LDL.LU.64 R32, [R1+0x2920] ;  /* 0x0029200001207983 */ /* 0x000e9e0000300a00 */
[----:B------:R-:W-:-:S05]  /*45650*/  NOP ;  /* 0x0000000000007918 */ /* 0x000fca0000000000 */
[----:B------:R-:W-:Y:S04]  /*45660*/  STL.64 [R1+0x60], R4 ;  /* 0x0000600401007387 */ /* 0x000fe80000100a00 */
[----:B------:R-:W-:Y:S04]  /*45670*/  STL.64 [R1+0x68], R6 ;  /* 0x0000680601007387 */ /* 0x000fe80000100a00 */
[----:B----4-:R-:W0:Y:S04]  /*45680*/  LDSM.16.MT88.4 R4, [R9+UR4+0x6000] ;  /* 0x006000040904783b */ /* 0x010e280008004200 */
[----:B0-----:R-:W-:Y:S04]  /*45690*/  STL.64 [R1+0x2848], R6 ;  /* 0x0028480601007387 */ /* 0x001fe80000100a00 */
[----:B------:R0:W-:Y:S04]  /*456a0*/  STL.64 [R1+0x2840], R4 ;  /* 0x0028400401007387 */ /* 0x0001e80000100a00 */
[----:B0-----:R-:W3:Y:S04]  /*456b0*/  LDL.LU R4, [R1+0x500] ;  /* 0x0005000001047983 */ /* 0x001ee80000300800 */
[----:B------:R-:W3:Y:S04]  /*456c0*/  LDL.LU R5, [R1+0x504] ;  /* 0x0005040001057983 */ /* 0x000ee80000300800 */
[----:B------:R-:W3:Y:S04]  /*456d0*/  LDL.LU R6, [R1+0x508] ;  /* 0x0005080001067983 */ /* 0x000ee80000300800 */
[----:B------:R-:W3:Y:S01]  /*456e0*/  LDL.LU R7, [R1+0x50c] ;  /* 0x00050c0001077983 */ /* 0x000ee20000300800 */
[C---:B------:R-:W-:Y:S03]  /*456f0*/  HMMA.16816.F32 R24, R20.reuse, R26, R28 ;  /* 0x0000001a1418723c */ /* 0x040fe6000000181c */
[----:B------:R-:W4:Y:S03]  /*45700*/  LDL.LU.64 R28, [R1+0x2918] ;  /* 0x00291800011c7983 */ /* 0x000f260000300a00 */
[----:B------:R-:W-:-:S15]  /*45710*/  HMMA.16816.F32 R56, R20, R58, R36 ;  /* 0x0000003a1438723c */ /* 0x000fde0000001824 */
[----:B------:R-:W-:-:S03]  /*45720*/  NOP ;  /* 0x0000000000007918 */ /* 0x000fc60000000000 */
[----:B------:R-:W-:Y:S02]  /*45730*/  IMAD.MOV.U32 R35, RZ, RZ, R27 ;  /* 0x000000ffff237224 */ /* 0x000fe400078e001b */
[----:B------:R-:W-:Y:S02]  /*45740*/  IMAD.MOV.U32 R31, RZ, RZ, R26 ;  /* 0x000000ffff1f7224 */ /* 0x000fe400078e001a */
[----:B------:R-:W-:Y:S02]  /*45750*/  IMAD.MOV.U32 R30, RZ, RZ, R25 ;  /* 0x000000ffff1e7224 */ /* 0x000fe400078e0019 */
[----:B------:R-:W-:Y:S02]  /*45760*/  IMAD.MOV.U32 R34, RZ, RZ, R24 ;  /* 0x000000ffff227224 */ /* 0x000fe400078e0018 */
[----:B------:R-:W2:Y:S04]  /*45770*/  LDL.LU.64 R24, [R1+0x2910] ;  /* 0x0029100001187983 */ /* 0x000ea80000300a00 */
[----:B------:R-:W-:Y:S04]  /*45780*/  STL [R1+0x2734], R35 ;  /* 0x0027342301007387 */ /* 0x000fe80000100800 */
[----:B------:R-:W-:Y:S04]  /*45790*/  STL [R1+0x2730], R31 ;  /* 0x0027301f01007387 */ /* 0x000fe80000100800 */
[----:B------:R-:W-:Y:S04]  /*457a0*/  STL [R1+0x272c], R30 ;  /* 0x00272c1e01007387 */ /* 0x000fe80000100800 */
[----:B------:R-:W-:Y:S01]  /*457b0*/  STL [R1+0x2728], R34 ;  /* 0x0027282201007387 */ /* 0x000fe20000100800 */
[C---:B---3--:R-:W-:Y:S06]  /*457c0*/  HMMA.16816.F32 R4, R20.reuse, R14, R4 ;  /* 0x0000000e1404723c */ /* 0x048fec0000001804 */
[----:B------:R-:W-:-:S15]  /*457d0*/  HMMA.16816.F32 R12, R20, R54, R16 ;  /* 0x00000036140c723c */ /* 0x000fde0000001810 */
[----:B------:R-:W-:-:S02]  /*457e0*/  NOP ;  /* 0x0000000000007918 */ /* 0x000fc40000000000 */
[----:B------:R-:W-:Y:S04]  /*457f0*/  STL.64 [R1+0x40], R4 ;  /* 0x0000400401007387 */ /* 0x000fe80000100a00 */
[----:B------:R0:W-:Y:S02]  /*45800*/  STL.64 [R1+0x48], R6 ;  /* 0x0000480601007387 */ /* 0x0001e40000100a00 */
[----:B0-----:R-:W-:Y:S02]  /*45810*/  HMMA.16816.F32 R4, R20, R46, R48 ;  /* 0x0000002e1404723c */ /* 0x001fe40000001830 */
[----:B------:R-:W-:Y:S04]  /*45820*/  STL.64 [R1+0x10], R12 ;  /* 0x0000100c01007387 */ /* 0x000fe80000100a00 */
[----:B------:R-:W-:-:S15]  /*45830*/  STL.64 [R1+0x18], R14 ;  /* 0x0000180e01007387 */ /* 0x000fde0000100a00 */
[----:B------:R-:W-:-:S03]  /*45840*/  NOP ;  /* 0x0000000000007918 */ /* 0x000fc60000000000 */
[----:B------:R-:W-:Y:S02]  /*45850*/  IMAD.MOV.U32 R31, RZ, RZ, R5 ;  /* 0x000000ffff1f7224 */ /* 0x000fe400078e0005 */
[----:B------:R-:W-:Y:S02]  /*45860*/  IMAD.MOV.U32 R30, RZ, RZ, R6 ;  /* 0x000000ffff1e7224 */ /* 0x000fe400078e0006 */
[----:B------:R-:W-:Y:S02]  /*45870*/  IMAD.MOV.U32 R35, RZ, RZ, R4 ;  /* 0x000000ffff237224 */ /* 0x000fe400078e0004 */
[----:B------:R-:W-:Y:S01]  /*45880*/  IMAD.MOV.U32 R34, RZ, RZ, R7 ;  /* 0x000000ffff227224 */ /* 0x000fe200078e0007 */
[----:B------:R-:W-:Y:S04]  /*45890*/  STL.64 [R1+0x28d0], R30 ;  /* 0x0028d01e01007387 */ /* 0x000fe80000100a00 */
[----:B----4-:R-:W-:Y:S04]  /*458a0*/  STL.64 [R1+0x28c8], R28 ;  /* 0x0028c81c01007387 */ /* 0x010fe80000100a00 */
[----:B------:R-:W-:Y:S04]  /*458b0*/  STL.64 [R1+0x28c0], R34 ;  /* 0x0028c02201007387 */ /* 0x000fe80000100a00 */
[----:B--2---:R-:W-:Y:S04]  /*458c0*/  STL.64 [R1+0x28b8], R32 ;  /* 0x0028b82001007387 */ /* 0x004fe80000100a00 */
[----:B------:R-:W-:Y:S04]  /*458d0*/  STL.64 [R1+0x2630], R58 ;  /* 0x0026303a01007387 */ /* 0x000fe80000100a00 */
        /* <DEDUP_REMOVED lines=15> */
[----:B------:R-:W2:Y:S04]  /*459d0*/  LDL.LU R54, [R1+0x3b8] ;  /* 0x0003b80001367983 */ /* 0x000ea80000300800 */
[----:B------:R-:W2:Y:S04]  /*459e0*/  LDL.LU R55, [R1+0x3bc] ;  /* 0x0003bc0001377983 */ /* 0x000ea80000300800 */
[----:B------:R-:W3:Y:S04]  /*459f0*/  LDL.LU R12, [R1+0x400] ;  /* 0x00040000010c7983 */ /* 0x000ee80000300800 */
[----:B------:R-:W3:Y:S04]  /*45a00*/  LDL.LU R13, [R1+0x404] ;  /* 0x00040400010d7983 */ /* 0x000ee80000300800 */
[----:B------:R-:W3:Y:S04]  /*45a10*/  LDL.LU R14, [R1+0x408] ;  /* 0x00040800010e7983 */ /* 0x000ee80000300800 */
[----:B------:R-:W3:Y:S01]  /*45a20*/  LDL.LU R15, [R1+0x40c] ;  /* 0x00040c00010f7983 */ /* 0x000ee20000300800 */
[----:B------:R-:W-:-:S02]  /*45a30*/  IMAD.MOV.U32 R57, RZ, RZ, R24 ;  /* 0x000000ffff397224 */ /* 0x000fc400078e0018 */
[----:B------:R-:W-:Y:S01]  /*45a40*/  IMAD.MOV.U32 R56, RZ, RZ, R25 ;  /* 0x000000ffff387224 */ /* 0x000fe200078e0019 */
        /* <DEDUP_REMOVED lines=28> */
[----:B------:R-:W-:-:S03]  /*45c10*/  IMAD.MOV.U32 R17, RZ, RZ, R3 ;  /* 0x000000ffff117224 */ /* 0x000fc600078e0003 */
[----:B------:R-:W2:Y:S01]  /*45c20*/  LDL.LU R16, [R1+0x2f0] ;  /* 0x0002f00001107983 */ /* 0x000ea20000300800 */
[----:B---3--:R-:W-:-:S15]  /*45c30*/  HMMA.16816.F32 R12, R20, R10, R12 ;  /* 0x0000000a140c723c */ /* 0x008fde000000180c */
[----:B------:R-:W-:-:S09]  /*45c40*/  NOP ;  /* 0x0000000000007918 */ /* 0x000fd20000000000 */
[----:B------:R-:W-:Y:S02]  /*45c50*/  IMAD.MOV.U32 R43, RZ, RZ, R14 ;  /* 0x000000ffff2b7224 */ /* 0x000fe400078e000e */
[----:B------:R-:W-:Y:S02]  /*45c60*/  IMAD.MOV.U32 R3, RZ, RZ, R15 ;  /* 0x000000ffff037224 */ /* 0x000fe400078e000f */
[----:B------:R-:W4:Y:S01]  /*45c70*/  LDL.LU.64 R14, [R1+0x2908] ;  /* 0x00290800010e7983 */ /* 0x000f220000300a00 */
[----:B------:R-:W-:Y:S02]  /*45c80*/  IMAD.MOV.U32 R18, RZ, RZ, R2 ;  /* 0x000000ffff127224 */ /* 0x000fe400078e0002 */
[----:B------:R-:W-:Y:S02]  /*45c90*/  IMAD.MOV.U32 R19, RZ, RZ, R0 ;  /* 0x000000ffff137224 */ /* 0x000fe400078e0000 */
[----:B------:R-:W-:Y:S02]  /*45ca0*/  IMAD.MOV.U32 R0, RZ, RZ, R12 ;  /* 0x000000ffff007224 */ /* 0x000fe400078e000c */
[----:B------:R-:W-:-:S02]  /*45cb0*/  IMAD.MOV.U32 R2, RZ, RZ, R13 ;  /* 0x000000ffff027224 */ /* 0x000fc400078e000d */
[----:B------:R-:W3:Y:S01]  /*45cc0*/  LDL.LU.64 R12, [R1+0x2900] ;  /* 0x00290000010c7983 */ /* 0x000ee20000300a00 */
[----:B----4-:R-:W-:Y:S03]  /*45cd0*/  HMMA.16816.F32 R20, R20, R14, R24 ;  /* 0x0000000e1414723c */ /* 0x010fe60000001818 */
[----:B------:R-:W2:Y:S04]  /*45ce0*/  LDL.LU.64 R26, [R1+0x28f8] ;  /* 0x0028f800011a7983 */ /* 0x000ea80000300a00 */
[----:B------:R-:W2:-:S15]  /*45cf0*/  LDL.LU.64 R24, [R1+0x28f0] ;  /* 0x0028f00001187983 */ /* 0x000e9e0000300a00 */
[----:B------:R-:W-:-:S01]  /*45d00*/  NOP ;  /* 0x0000000000007918 */ /* 0x000fc20000000000 */
[----:B------:R0:W-:Y:S02]  /*45d10*/  STL.64 [R1+0x130], R20 ;  /* 0x0001301401007387 */ /* 0x0001e40000100a00 */
[----:B0-----:R-:W-:Y:S02]  /*45d20*/  IMAD.MOV.U32 R21, RZ, RZ, R8 ;  /* 0x000000ffff157224 */ /* 0x001fe400078e0008 */
[----:B------:R-:W0:Y:S01]  /*45d30*/  LDSM.16.MT88.4 R8, [R9+UR4+0x6080] ;  /* 0x006080040908783b */ /* 0x000e220008004200 */
[----:B------:R-:W-:-:S03]  /*45d40*/  IMAD.MOV.U32 R20, RZ, RZ, R60 ;  /* 0x000000ffff147224 */ /* 0x000fc600078e003c */
[----:B------:R-:W-:Y:S04]  /*45d50*/  STL.64 [R1+0x138], R22 ;  /* 0x0001381601007387 */ /* 0x000fe80000100a00 */
[----:B------:R-:W4:Y:S04]  /*45d60*/  LDL.LU R60, [R1+0x28e8] ;  /* 0x0028e800013c7983 */ /* 0x000f280000300800 */
[----:B0-----:R-:W-:Y:S04]  /*45d70*/  STL.64 [R1+0x27e0], R10 ;  /* 0x0027e00a01007387 */ /* 0x001fe80000100a00 */
[----:B------:R0:W-:Y:S04]  /*45d80*/  STL.64 [R1+0x27d8], R8 ;  /* 0x0027d80801007387 */ /* 0x0001e80000100a00 */
[----:B0-----:R-:W3:Y:S04]  /*45d90*/  LDL.LU R8, [R1+0x320] ;  /* 0x0003200001087983 */ /* 0x001ee80000300800 */
[----:B------:R-:W3:Y:S04]  /*45da0*/  LDL.LU R9, [R1+0x324] ;  /* 0x0003240001097983 */ /* 0x000ee80000300800 */
[----:B------:R-:W3:Y:S01]  /*45db0*/  LDL.LU R10, [R1+0x328] ;  /* 0x00032800010a7983 */ /* 0x000ee20000300800 */
[C---:B--2---:R-:W-:Y:S06]  /*45dc0*/  HMMA.16816.F32 R48, R24.reuse, R56, R48 ;  /* 0x000000381830723c */ /* 0x044fec0000001830 */
[----:B------:R-:W-:-:S15]  /*45dd0*/  HMMA.16816.F32 R28, R24, R20, R28 ;  /* 0x00000014181c723c */ /* 0x000fde000000181c */
[----:B------:R-:W-:-:S02]  /*45de0*/  NOP ;  /* 0x0000000000007918 */ /* 0x000fc40000000000 */
[----:B------:R-:W-:Y:S04]  /*45df0*/  STL.64 [R1+0x260], R48 ;  /* 0x0002603001007387 */ /* 0x000fe80000100a00 */
[----:B------:R0:W-:Y:S04]  /*45e00*/  STL.64 [R1+0x268], R50 ;  /* 0x0002683201007387 */ /* 0x0001e80000100a00 */
[----:B0-----:R-:W2:Y:S04]  /*45e10*/  LDL.LU.64 R50, [R1+0x28e0] ;  /* 0x0028e00001327983 */ /* 0x001ea80000300a00 */
[----:B------:R-:W2:Y:S04]  /*45e20*/  LDL.LU.64 R48, [R1+0x28d8] ;  /* 0x0028d80001307983 */ /* 0x000ea80000300a00 */
[----:B------:R-:W-:Y:S04]  /*45e30*/  STL.64 [R1+0x250], R28 ;  /* 0x0002501c01007387 */ /* 0x000fe80000100a00 */
[----:B------:R0:W-:Y:S04]  /*45e40*/  STL.64 [R1+0x258], R30 ;  /* 0x0002581e01007387 */ /* 0x0001e80000100a00 */
[----:B0-----:R-:W3:Y:S04]  /*45e50*/  LDL.LU.64 R30, [R1+0x28d0] ;  /* 0x0028d000011e7983 */ /* 0x001ee80000300a00 */
[----:B------:R-:W2:Y:S01]  /*45e60*/  LDL.LU.64 R28, [R1+0x28c8] ;  /* 0x0028c800011c7983 */ /* 0x000ea20000300a00 */
[----:B----4-:R-:W-:Y:S01]  /*45e70*/  IMAD.MOV.U32 R11, RZ, RZ, R60 ;  /* 0x000000ffff0b7224 */ /* 0x010fe200078e003c */
[----:B--2---:R-:W-:-:S15]  /*45e80*/  HMMA.16816.F32 R32, R24, R28, R32 ;  /* 0x0000001c1820723c */ /* 0x004fde0000001820 */
[----:B------:R-:W-:-:S08]  /*45e90*/  NOP ;  /* 0x0000000000007918 */ /* 0x000fd00000000000 */
[----:B------:R-:W-:Y:S04]  /*45ea0*/  STL.64 [R1+0x240], R32 ;  /* 0x0002402001007387 */ /* 0x000fe80000100a00 */
[----:B------:R0:W-:Y:S01]  /*45eb0*/  STL [R1+0x248], R34 ;  /* 0x0002482201007387 */ /* 0x0001e20000100800 */
[----:B------:R-:W-:-:S03]  /*45ec0*/  IMAD.MOV.U32 R60, RZ, RZ, R35 ;  /* 0x000000ffff3c7224 */ /* 0x000fc600078e0023 */
[----:B0-----:R-:W2:Y:S04]  /*45ed0*/  LDL.LU.64 R34, [R1+0x28c0] ;  /* 0x0028c00001227983 */ /* 0x001ea80000300a00 */
[----:B------:R-:W4:Y:S04]  /*45ee0*/  LDL.LU.64 R32, [R1+0x28b8] ;  /* 0x0028b80001207983 */ /* 0x000f280000300a00 */
[----:B------:R-:W-:Y:S01]  /*45ef0*/  STL [R1+0x2620], R60 ;  /* 0x0026203c01007387 */ /* 0x000fe20000100800 */
[----:B----4-:R-:W-:-:S15]  /*45f00*/  HMMA.16816.F32 R36, R24, R32, R36 ;  /* 0x000000201824723c */ /* 0x010fde0000001824 */
[----:B------:R-:W-:-:S08]  /*45f10*/  NOP ;  /* 0x0000000000007918 */ /* 0x000fd00000000000 */
[----:B------:R0:W-:Y:S04]  /*45f20*/  STL.64 [R1+0x230], R36 ;  /* 0x0002302401007387 */ /* 0x0001e80000100a00 */
[----:B------:R-:W-:Y:S04]  /*45f30*/  STL.64 [R1+0x238], R38 ;  /* 0x0002382601007387 */ /* 0x000fe80000100a00 */
[----:B0-----:R-:W4:Y:S01]  /*45f40*/  LDL.LU.64 R36, [R1+0x28b0] ;  /* 0x0028b00001247983 */ /* 0x001f220000300a00 */
[C---:B------:R-:W-:Y:S06]  /*45f50*/  HMMA.16816.F32 R44, R24.reuse, R40, R44 ;  /* 0x00000028182c723c */ /* 0x040fec000000182c */
[----:B----4-:R-:W-:-:S15]  /*45f60*/  HMMA.16816.F32 R52, R24, R36, R52 ;  /* 0x000000241834723c */ /* 0x010fde0000001834 */
[----:B------:R-:W-:-:S08]  /*45f70*/  NOP ;  /* 0x0000000000007918 */ /* 0x000fd00000000000 */
[----:B------:R-:W-:Y:S04]  /*45f80*/  STL.64 [R1+0x220], R52 ;  /* 0x0002203401007387 */ /* 0x000fe80000100a00 */
[----:B------:R0:W-:Y:S04]  /*45f90*/  STL.64 [R1+0x228], R54 ;  /* 0x0002283601007387 */ /* 0x0001e80000100a00 */
[----:B0-----:R-:W4:Y:S04]  /*45fa0*/  LDL.LU.64 R54, [R1+0x28a8] ;  /* 0x0028a80001367983 */ /* 0x001f280000300a00 */
[----:B------:R-:W4:Y:S04]  /*45fb0*/  LDL.LU.64 R52, [R1+0x28a0] ;  /* 0x0028a00001347983 */ /* 0x000f280000300a00 */
[----:B------:R0:W-:Y:S04]  /*45fc0*/  STL.64 [R1+0x210], R44 ;  /* 0x0002102c01007387 */ /* 0x0001e80000100a00 */
[----:B------:R-:W-:Y:S04]  /*45fd0*/  STL.64 [R1+0x218], R46 ;  /* 0x0002182e01007387 */ /* 0x000fe80000100a00 */
[----:B0-----:R-:W3:Y:S02]  /*45fe0*/  LDL.LU.64 R44, [R1+0x2898] ;  /* 0x00289800012c7983 */ /* 0x001ee40000300a00 */
[----:B---3--:R-:W-:-:S15]  /*45ff0*/  HMMA.16816.F32 R48, R24, R44, R48 ;  /* 0x0000002c1830723c */ /* 0x008fde0000001830 */
[----:B------:R-:W-:-:S08]  /*46000*/  NOP ;  /* 0x0000000000007918 */ /* 0x000fd00000000000 */
[----:B------:R0:W-:Y:S04]  /*46010*/  STL.64 [R1+0x200], R48 ;  /* 0x0002003001007387 */ /* 0x0001e80000100a00 */
[----:B------:R-:W-:Y:S04]  /*46020*/  STL.64 [R1+0x208], R50 ;  /* 0x0002083201007387 */ /* 0x000fe80000100a00 */
[----:B0-----:R-:W4:Y:S02]  /*46030*/  LDL.LU.64 R48, [R1+0x2890] ;  /* 0x0028900001307983 */ /* 0x001f240000300a00 */
[----:B----4-:R-:W-:Y:S02]  /*46040*/  HMMA.16816.F32 R24, R24, R48, R52 ;  /* 0x000000301818723c */ /* 0x010fe40000001834 */
[----:B------:R-:W3:Y:S04]  /*46050*/  LDL.LU.64 R54, [R1+0x2888] ;  /* 0x0028880001367983 */ /* 0x000ee80000300a00 */
[----:B------:R-:W3:-:S15]  /*46060*/  LDL.LU.64 R52, [R1+0x2880] ;  /* 0x0028800001347983 */ /* 0x000ede0000300a00 */
[----:B------:R-:W-:-:S02]  /*46070*/  NOP ;  /* 0x0000000000007918 */ /* 0x000fc40000000000 */
[----:B------:R0:W-:Y:S04]  /*46080*/  STL.64 [R1+0x120], R24 ;  /* 0x0001201801007387 */ /* 0x0001e80000100a00 */
[----:B------:R1:W-:Y:S01]  /*46090*/  STL [R1+0x128], R26 ;  /* 0x0001281a01007387 */ /* 0x0003e20000100800 */
[----:B------:R-:W-:-:S03]  /*460a0*/  IMAD.MOV.U32 R60, RZ, RZ, R27 ;  /* 0x000000ffff3c7224 */ /* 0x000fc600078e001b */
[----:B0-----:R-:W3:Y:S04]  /*460b0*/  LDL.LU R24, [R1+0x330] ;  /* 0x0003300001187983 */ /* 0x001ee80000300800 */
[----:B------:R-:W3:Y:S04]  /*460c0*/  LDL.LU R25, [R1+0x334] ;  /* 0x0003340001197983 */ /* 0x000ee80000300800 */
[----:B-1----:R-:W3:Y:S04]  /*460d0*/  LDL.LU R26, [R1+0x338] ;  /* 0x00033800011a7983 */ /* 0x002ee80000300800 */
[----:B------:R-:W3:Y:S04]  /*460e0*/  LDL.LU R27, [R1+0x33c] ;  /* 0x00033c00011b7983 */ /* 0x000ee80000300800 */
[----:B------:R-:W-:Y:S01]  /*460f0*/  STL.64 [R1+0x2850], R56 ;  /* 0x0028503801007387 */ /* 0x000fe20000100a00 */
[----:B---3--:R-:W-:-:S15]  /*46100*/  HMMA.16816.F32 R24, R52, R56, R24 ;  /* 0x000000383418723c */ /* 0x008fde0000001818 */
[----:B------:R-:W-:-:S08]  /*46110*/  NOP ;  /* 0x0000000000007918 */ /* 0x000fd00000000000 */
[----:B------:R-:W-:Y:S04]  /*46120*/  STL.64 [R1+0xa0], R24 ;  /* 0x0000a01801007387 */ /* 0x000fe80000100a00 */
[----:B------:R0:W-:Y:S02]  /*46130*/  STL.64 [R1+0xa8], R26 ;  /* 0x0000a81a01007387 */ /* 0x0001e40000100a00 */
[----:B0-----:R-:W-:-:S15]  /*46140*/  HMMA.16816.F32 R24, R52, R20, R8 ;  /* 0x000000143418723c */ /* 0x001fde0000001808 */
[----:B------:R-:W-:-:S08]  /*46150*/  NOP ;  /* 0x0000000000007918 */ /* 0x000fd00000000000 */
[----:B------:R-:W-:Y:S04]  /*46160*/  STL.64 [R1+0x25d0], R26 ;  /* 0x0025d01a01007387 */ /* 0x000fe80000100a00 */
[----:B------:R0:W-:Y:S04]  /*46170*/  STL.64 [R1+0x25c8], R24 ;  /* 0x0025c81801007387 */ /* 0x0001e80000100a00 */
[----:B0-----:R-:W3:Y:S01]  /*46180*/  LDL.64 R24, [R1+0x20] ;  /* 0x0000200001187983 */ /* 0x001ee20000100a00 */
[----:B------:R-:W-:-:S15]  /*46190*/  HMMA.16816.F32 R4, R52, R28, R4 ;  /* 0x0000001c3404723c */ /* 0x000fde0000001804 */
[----:B------:R-:W-:-:S09]  /*461a0*/  NOP ;  /* 0x0000000000007918 */ /* 0x000fd20000000000 */
[----:B------:R-:W-:Y:S02]  /*461b0*/  IMAD.MOV.U32 R38, RZ, RZ, R5 ;  /* 0x000000ffff267224 */ /* 0x000fe400078e0005 */
[----:B------:R-:W-:Y:S02]  /*461c0*/  IMAD.MOV.U32 R39, RZ, RZ, R6 ;  /* 0x000000ffff277224 */ /* 0x000fe400078e0006 */
[----:B------:R-:W-:Y:S01]  /*461d0*/  IMAD.MOV.U32 R20, RZ, RZ, R12 ;  /* 0x000000ffff147224 */ /* 0x000fe200078e000c */
[----:B---3--:R-:W-:Y:S04]  /*461e0*/  STL.64 [R1+0x2838], R24 ;  /* 0x0028381801007387 */ /* 0x008fe80000100a00 */
[----:B------:R-:W-:Y:S04]  /*461f0*/  STL [R1+0x1e0], R4 ;  /* 0x0001e00401007387 */ /* 0x000fe80000100800 */
[----:B------:R0:W-:Y:S02]  /*46200*/  STL [R1+0x1ec], R7 ;  /* 0x0001ec0701007387 */ /* 0x0001e40000100800 */
[----:B0-----:R-:W-:Y:S02]  /*46210*/  HMMA.16816.F32 R4, R52, R32, R16 ;  /* 0x000000203404723c */ /* 0x001fe40000001810 */
[----:B------:R-:W-:Y:S04]  /*46220*/  STL.64 [R1+0x2830], R30 ;  /* 0x0028301e01007387 */ /* 0x000fe80000100a00 */
[----:B------:R-:W-:Y:S04]  /*46230*/  STL.64 [R1+0x2828], R28 ;  /* 0x0028281c01007387 */ /* 0x000fe80000100a00 */
[----:B--2---:R-:W-:Y:S04]  /*46240*/  STL.64 [R1+0x2820], R34 ;  /* 0x0028202201007387 */ /* 0x004fe80000100a00 */
[----:B------:R-:W-:Y:S09]  /*46250*/  STL.64 [R1+0x2818], R32 ;  /* 0x0028182001007387 */ /* 0x000ff20000100a00 */
[----:B------:R-:W-:Y:S04]  /*46260*/  STL.64 [R1+0x1d0], R4 ;  /* 0x0001d00401007387 */ /* 0x000fe80000100a00 */
[----:B------:R-:W-:Y:S04]  /*46270*/  STL.64 [R1+0x1d8], R6 ;  /* 0x0001d80601007387 */ /* 0x000fe80000100a00 */
[----:B------:R-:W2:Y:S04]  /*46280*/  LDL.LU R12, [R1+0x2878] ;  /* 0x00287800010c7983 */ /* 0x000ea80000300800 */
[----:B------:R-:W3:Y:S04]  /*46290*/  LDL.LU R21, [R1+0x194] ;  /* 0x0001940001157983 */ /* 0x000ee80000300800 */
[----:B------:R-:W4:Y:S04]  /*462a0*/  LDL.LU R22, [R1+0x198] ;  /* 0x0001980001167983 */ /* 0x000f280000300800 */
[----:B------:R-:W4:Y:S01]  /*462b0*/  LDL.LU R23, [R1+0x19c] ;  /* 0x00019c0001177983 */ /* 0x000f220000300800 */
[----:B------:R-:W-:-:S02]  /*462c0*/  IMAD.MOV.U32 R8, RZ, RZ, R13 ;  /* 0x000000ffff087224 */ /* 0x000fc400078e000d */
[----:B--2---:R-:W-:Y:S01]  /*462d0*/  IMAD.MOV.U32 R9, RZ, RZ, R12 ;  /* 0x000000ffff097224 */ /* 0x004fe200078e000c */
[----:B----4-:R-:W-:Y:S04]  /*462e0*/  STL.64 [R1+0x27f0], R22 ;  /* 0x0027f01601007387 */ /* 0x010fe80000100a00 */
[----:B---3--:R-:W-:Y:S04]  /*462f0*/  STL.64 [R1+0x27e8], R20 ;  /* 0x0027e81401007387 */ /* 0x008fe80000100a00 */
[----:B------:R-:W2:Y:S04]  /*46300*/  LDL.LU R13, [R1+0x2874] ;  /* 0x00287400010d7983 */ /* 0x000ea80000300800 */
[----:B------:R-:W3:Y:S04]  /*46310*/  LDL.LU R12, [R1+0x2870] ;  /* 0x00287000010c7983 */ /* 0x000ee80000300800 */
[----:B------:R-:W4:Y:S04]  /*46320*/  LDL.LU R10, [R1+0x3a8] ;  /* 0x0003a800010a7983 */ /* 0x000f280000300800 */
[----:B------:R-:W4:Y:S04]  /*46330*/  LDL.LU R11, [R1+0x3ac] ;  /* 0x0003ac00010b7983 */ /* 0x000f280000300800 */
[----:B----4-:R3:W-:Y:S04]  /*46340*/  STL.64 [R1+0x2800], R10 ;  /* 0x0028000a01007387 */ /* 0x0107e80000100a00 */
[----:B------:R0:W-:Y:S01]  /*46350*/  STL.64 [R1+0x27f8], R8 ;  /* 0x0027f80801007387 */ /* 0x0001e20000100a00 */
[----:B---3--:R-:W-:-:S03]  /*46360*/  IMAD.MOV.U32 R10, RZ, RZ, R12 ;  /* 0x000000ffff0a7224 */ /* 0x008fc600078e000c */
[----:B0-----:R-:W3:Y:S01]  /*46370*/  LDL.LU R8, [R1+0x2c0] ;  /* 0x0002c00001087983 */ /* 0x001ee20000300800 */
[----:B--2---:R-:W-:-:S03]  /*46380*/  IMAD.MOV.U32 R9, RZ, RZ, R13 ;  /* 0x000000ffff097224 */ /* 0x004fc600078e000d */
[----:B------:R-:W2:Y:S04]  /*46390*/  LDL.LU R13, [R1+0x286c] ;  /* 0x00286c00010d7983 */ /* 0x000ea80000300800 */
[----:B------:R-:W2:Y:S04]  /*463a0*/  LDL.LU R12, [R1+0x2868] ;  /* 0x00286800010c7983 */ /* 0x000ea80000300800 */
[----:B------:R-:W4:Y:S04]  /*463b0*/  LDL.LU R11, [R1+0x2cc] ;  /* 0x0002cc00010b7983 */ /* 0x000f280000300800 */
[----:B------:R-:W3:Y:S04]  /*463c0*/  LDL.LU R32, [R1+0x2e0] ;  /* 0x0002e00001207983 */ /* 0x000ee80000300800 */
[----:B------:R-:W3:Y:S04]  /*463d0*/  LDL.LU R33, [R1+0x2e4] ;  /* 0x0002e40001217983 */ /* 0x000ee80000300800 */
[----:B------:R-:W2:Y:S04]  /*463e0*/  LDL.LU R34, [R1+0x2e8] ;  /* 0x0002e80001227983 */ /* 0x000ea80000300800 */
[----:B------:R-:W2:Y:S04]  /*463f0*/  LDL.LU R35, [R1+0x2ec] ;  /* 0x0002ec0001237983 */ /* 0x000ea80000300800 */
[----:B------:R-:W4:Y:S04]  /*46400*/  LDL.LU R14, [R1+0x2b8] ;  /* 0x0002b800010e7983 */ /* 0x000f280000300800 */
[----:B------:R-:W4:Y:S01]  /*46410*/  LDL.LU R15, [R1+0x2bc] ;  /* 0x0002bc00010f7983 */ /* 0x000f220000300800 */
[----:B------:R-:W0:Y:S03]  /*46420*/  S2R R46, SR_TID.X ;  /* 0x00000000002e7919 */ /* 0x000e260000002100 */
[----:B--2---:R-:W-:Y:S04]  /*46430*/  STL.64 [R1+0x2860], R34 ;  /* 0x0028602201007387 */ /* 0x004fe80000100a00 */
[----:B---3--:R1:W-:Y:S04]  /*46440*/  STL.64 [R1+0x2858], R32 ;  /* 0x0028582001007387 */ /* 0x0083e80000100a00 */
        /* <DEDUP_REMOVED lines=12> */
[----:B------:R-:W3:Y:S04]  /*46510*/  LDL.LU R56, [R1+0x360] ;  /* 0x0003600001387983 */ /* 0x000ee80000300800 */
[----:B------:R-:W3:Y:S04]  /*46520*/  LDL.LU R57, [R1+0x364] ;  /* 0x0003640001397983 */ /* 0x000ee80000300800 */
[----:B------:R-:W3:Y:S04]  /*46530*/  LDL.LU R58, [R1+0x368] ;  /* 0x00036800013a7983 */ /* 0x000ee80000300800 */
[----:B------:R-:W3:Y:S01]  /*46540*/  LDL.LU R59, [R1+0x36c] ;  /* 0x00036c00013b7983 */ /* 0x000ee20000300800 */
[----:B----4-:R-:W-:Y:S01]  /*46550*/  HMMA.16816.F32 R12, R52, R36, R12 ;  /* 0x00000024340c723c */ /* 0x010fe2000000180c */
[C---:B0-----:R-:W-:Y:S01]  /*46560*/  LOP3.LUT R47, R46.reuse, 0x7, RZ, 0xc0, !PT ;  /* 0x000000072e2f7812 */ /* 0x041fe200078ec0ff */
[----:B------:R-:W-:Y:S01]  /*46570*/  IMAD.SHL.U32 R50, R46, 0x2, RZ ;  /* 0x000000022e327824 */ /* 0x000fe200078e00ff */
[----:B------:R-:W4:Y:S03]  /*46580*/  LDL.LU R24, [R1+0x340] ;  /* 0x0003400001187983 */ /* 0x000f260000300800 */
[----:B------:R-:W-:-:S02]  /*46590*/  IMAD R47, R47, 0x110, RZ ;  /* 0x000001102f2f7824 */ /* 0x000fc400078e02ff */
[----:B------:R-:W-:Y:S01]  /*465a0*/  IMAD.SHL.U32 R46, R46, 0x80, RZ ;  /* 0x000000802e2e7824 */ /* 0x000fe200078e00ff */
[----:B------:R-:W4:Y:S04]  /*465b0*/  LDL.LU R25, [R1+0x344] ;  /* 0x0003440001197983 */ /* 0x000f280000300800 */
[----:B------:R-:W4:Y:S04]  /*465c0*/  LDL.LU R26, [R1+0x348] ;  /* 0x00034800011a7983 */ /* 0x000f280000300800 */
[----:B------:R-:W4:Y:S01]  /*465d0*/  LDL.LU R27, [R1+0x34c] ;  /* 0x00034c00011b7983 */ /* 0x000f220000300800 */
[----:B------:R-:W-:-:S04]  /*465e0*/  LOP3.LUT R19, R47, 0x10, R50, 0x78, !PT ;  /* 0x000000102f137812 */ /* 0x000fc800078e7832 */
[----:B------:R-:W-:-:S04]  /*465f0*/  LOP3.LUT R19, R19, 0x800, R46, 0xf8, !PT ;  /* 0x0000080013137812 */ /* 0x000fc800078ef82e */
[----:B------:R-:W-:Y:S01]  /*46600*/  LOP3.LUT R19, R19, 0x40, RZ, 0x3c, !PT ;  /* 0x0000004013137812 */ /* 0x000fe200078e3cff */
[----:B------:R-:W-:Y:S02]  /*46610*/  IMAD.MOV.U32 R50, RZ, RZ, R12 ;  /* 0x000000ffff327224 */ /* 0x000fe400078e000c */
[----:B------:R-:W-:Y:S02]  /*46620*/  IMAD.MOV.U32 R46, RZ, RZ, R13 ;  /* 0x000000ffff2e7224 */ /* 0x000fe400078e000d */
[----:B------:R-:W-:Y:S02]  /*46630*/  IMAD.MOV.U32 R47, RZ, RZ, R14 ;  /* 0x000000ffff2f7224 */ /* 0x000fe400078e000e */
[----:B------:R-:W-:Y:S02]  /*46640*/  IMAD.MOV.U32 R51, RZ, RZ, R15 ;  /* 0x000000ffff337224 */ /* 0x000fe400078e000f */
[----:B------:R-:W0:Y:S04]  /*46650*/  LDSM.16.MT88.4 R12, [R19+UR4+0x6000] ;  /* 0x00600004130c783b */ /* 0x000e280008004200 */
[----:B------:R-:W-:Y:S04]  /*46660*/  STL.64 [R1+0x2810], R10 ;  /* 0x0028100a01007387 */ /* 0x000fe80000100a00 */
[----:B------:R1:W-:Y:S04]  /*46670*/  STL.64 [R1+0x2808], R8 ;  /* 0x0028080801007387 */ /* 0x0003e80000100a00 */
[----:B------:R-:W4:Y:S04]  /*46680*/  LDSM.16.MT88.4 R16, [R19+UR4+0x6080] ;  /* 0x006080041310783b */ /* 0x000f280008004200 */
        /* <DEDUP_REMOVED lines=8> */
[----:B0-----:R-:W-:Y:S04]  /*46710*/  STL.64 [R1+0x27b0], R14 ;  /* 0x0027b00e01007387 */ /* 0x001fe80000100a00 */
[----:B------:R0:W-:Y:S04]  /*46720*/  STL.64 [R1+0x27a8], R12 ;  /* 0x0027a80c01007387 */ /* 0x0001e80000100a00 */
[----:B0-----:R-:W4:Y:S04]  /*46730*/  LDL.LU R12, [R1+0x270] ;  /* 0x00027000010c7983 */ /* 0x001f280000300800 */
[----:B------:R-:W4:Y:S04]  /*46740*/  LDL.LU R13, [R1+0x274] ;  /* 0x00027400010d7983 */ /* 0x000f280000300800 */
[----:B------:R-:W4:Y:S04]  /*46750*/  LDL.LU R14, [R1+0x278] ;  /* 0x00027800010e7983 */ /* 0x000f280000300800 */
[----:B------:R-:W4:Y:S01]  /*46760*/  LDL.LU R15, [R1+0x27c] ;  /* 0x00027c00010f7983 */ /* 0x000f220000300800 */
[C---:B--2---:R-:W-:Y:S06]  /*46770*/  HMMA.16816.F32 R32, R52.reuse, R40, R32 ;  /* 0x000000283420723c */ /* 0x044fec0000001820 */
[C---:B---3--:R-:W-:Y:S06]  /*46780*/  HMMA.16816.F32 R56, R52.reuse, R44, R56 ;  /* 0x0000002c3438723c */ /* 0x048fec0000001838 */
[----:B------:R-:W-:Y:S11]  /*46790*/  HMMA.16816.F32 R52, R52, R48, R4 ;  /* 0x000000303434723c */ /* 0x000ff60000001804 */
[----:B------:R-:W-:Y:S04]  /*467a0*/  STL.64 [R1+0x370], R32 ;  /* 0x0003702001007387 */ /* 0x000fe80000100a00 */
[----:B------:R0:W-:Y:S04]  /*467b0*/  STL.64 [R1+0x378], R34 ;  /* 0x0003782201007387 */ /* 0x0001e80000100a00 */
[----:B0-----:R-:W2:Y:S04]  /*467c0*/  LDL.LU.64 R34, [R1+0x2860] ;  /* 0x0028600001227983 */ /* 0x001ea80000300a00 */
[----:B------:R-:W2:Y:S04]  /*467d0*/  LDL.LU.64 R32, [R1+0x2858] ;  /* 0x0028580001207983 */ /* 0x000ea80000300a00 */
[----:B------:R0:W-:Y:S04]  /*467e0*/  STL.64 [R1+0x360], R56 ;  /* 0x0003603801007387 */ /* 0x0001e80000100a00 */
[----:B------:R-:W-:Y:S04]  /*467f0*/  STL.64 [R1+0x368], R58 ;  /* 0x0003683a01007387 */ /* 0x000fe80000100a00 */
[----:B0-----:R-:W4:Y:S04]  /*46800*/  LDL.LU.64 R56, [R1+0x2850] ;  /* 0x0028500001387983 */ /* 0x001f280000300a00 */
        /* <DEDUP_REMOVED lines=10> */
[----:B------:R0:W-:Y:S04]  /*468b0*/  STL.64 [R1+0x390], R24 ;  /* 0x0003901801007387 */ /* 0x0001e80000100a00 */
[----:B------:R-:W-:Y:S04]  /*468c0*/  STL.64 [R1+0x398], R26 ;  /* 0x0003981a01007387 */ /* 0x000fe80000100a00 */
[----:B0-----:R-:W4:Y:S02]  /*468d0*/  LDL.LU.64 R24, [R1+0x2838] ;  /* 0x0028380001187983 */ /* 0x001f240000300a00 */
        /* <DEDUP_REMOVED lines=17> */
[----:B------:R-:W3:Y:S02]  /*469f0*/  LDL.LU.64 R8, [R1+0x2808] ;  /* 0x0028080001087983 */ /* 0x000ee40000300a00 */
[----:B---3--:R-:W-:-:S15]  /*46a00*/  HMMA.16816.F32 R8, R4, R36, R8 ;  /* 0x000000240408723c */ /* 0x008fde0000001808 */
[----:B------:R-:W-:-:S08]  /*46a10*/  NOP ;  /* 0x0000000000007918 */ /* 0x000fd00000000000 */
[----:B------:R-:W-:Y:S04]  /*46a20*/  STL.64 [R1+0x3b0], R8 ;  /* 0x0003b00801007387 */ /* 0x000fe80000100a00 */
[----:B------:R0:W-:Y:S04]  /*46a30*/  STL.64 [R1+0x3b8], R10 ;  /* 0x0003b80a01007387 */ /* 0x0001e80000100a00 */
[----:B0-----:R-:W3:Y:S04]  /*46a40*/  LDL.LU.64 R10, [R1+0x2800] ;  /* 0x00280000010a7983 */ /* 0x001ee80000300a00 */
[----:B------:R-:W3:Y:S01]  /*46a50*/  LDL.LU.64 R8, [R1+0x27f8] ;  /* 0x0027f80001087983 */ /* 0x000ee20000300a00 */
[C---:B------:R-:W-:Y:S03]  /*46a60*/  HMMA.16816.F32 R20, R4.reuse, R40, R20 ;  /* 0x000000280414723c */ /* 0x040fe60000001814 */
[----:B------:R-:W-:Y:S04]  /*46a70*/  STL.64 [R1+0x2780], R18 ;  /* 0x0027801201007387 */ /* 0x000fe80000100a00 */
[----:B------:R0:W-:Y:S04]  /*46a80*/  STL.64 [R1+0x2778], R16 ;  /* 0x0027781001007387 */ /* 0x0001e80000100a00 */
[----:B0-----:R-:W4:Y:S04]  /*46a90*/  LDL.LU R16, [R1+0x2a0] ;  /* 0x0002a00001107983 */ /* 0x001f280000300800 */
[----:B------:R-:W4:Y:S04]  /*46aa0*/  LDL.LU R17, [R1+0x2a4] ;  /* 0x0002a40001117983 */ /* 0x000f280000300800 */
[----:B------:R-:W4:Y:S04]  /*46ab0*/  LDL.LU R18, [R1+0x2a8] ;  /* 0x0002a80001127983 */ /* 0x000f280000300800 */
[----:B------:R-:W4:Y:S04]  /*46ac0*/  LDL.LU R19, [R1+0x2ac] ;  /* 0x0002ac0001137983 */ /* 0x000f280000300800 */
        /* <DEDUP_REMOVED lines=10> */
[----:B----4-:R-:W-:Y:S03]  /*46b70*/  HMMA.16816.F32 R4, R4, R48, R16 ;  /* 0x000000300404723c */ /* 0x010fe60000001810 */
[----:B------:R-:W-:Y:S04]  /*46b80*/  STL.64 [R1+0x27d0], R46 ;  /* 0x0027d02e01007387 */ /* 0x000fe80000100a00 */
[----:B------:R-:W-:Y:S04]  /*46b90*/  STL.64 [R1+0x27c8], R44 ;  /* 0x0027c82c01007387 */ /* 0x000fe80000100a00 */
[----:B------:R-:W-:Y:S04]  /*46ba0*/  STL.64 [R1+0x27c0], R50 ;  /* 0x0027c03201007387 */ /* 0x000fe80000100a00 */
[----:B------:R-:W-:Y:S08]  /*46bb0*/  STL.64 [R1+0x27b8], R48 ;  /* 0x0027b83001007387 */ /* 0x000ff00000100a00 */
[----:B------:R-:W-:Y:S04]  /*46bc0*/  STL.64 [R1+0x3a0], R4 ;  /* 0x0003a00401007387 */ /* 0x000fe80000100a00 */
[----:B------:R-:W-:Y:S01]  /*46bd0*/  STL.64 [R1+0x3a8], R6 ;  /* 0x0003a80601007387 */ /* 0x000fe20000100a00 */
[C---:B---3--:R-:W-:Y:S06]  /*46be0*/  HMMA.16816.F32 R16, R8.reuse, R56, R52 ;  /* 0x000000380810723c */ /* 0x048fec0000001834 */
[----:B------:R-:W-:-:S15]  /*46bf0*/  HMMA.16816.F32 R12, R8, R24, R12 ;  /* 0x00000018080c723c */ /* 0x000fde000000180c */
[----:B------:R-:W-:-:S02]  /*46c00*/  NOP ;  /* 0x0000000000007918 */ /* 0x000fc40000000000 */
[----:B------:R-:W-:Y:S04]  /*46c10*/  STL.64 [R1+0x350], R16 ;  /* 0x0003501001007387 */ /* 0x000fe80000100a00 */
[----:B------:R-:W-:Y:S04]  /*46c20*/  STL.64 [R1+0x358], R18 ;  /* 0x0003581201007387 */ /* 0x000fe80000100a00 */
[----:B------:R-:W-:Y:S04]  /*46c30*/  STL.64 [R1+0x340], R12 ;  /* 0x0003400c01007387 */ /* 0x000fe80000100a00 */
[----:B------:R2:W-:Y:S02]  /*46c40*/  STL.64 [R1+0x348], R14 ;  /* 0x0003480e01007387 */ /* 0x0005e40000100a00 */
[----:B--2---:R-:W-:Y:S02]  /*46c50*/  HMMA.16816.F32 R12, R8, R28, R20 ;  /* 0x0000001c080c723c */ /* 0x004fe40000001814 */
[----:B------:R-:W-:Y:S04]  /*46c60*/  STL.64 [R1+0x2790], R30 ;  /* 0x0027901e01007387 */ /* 0x000fe80000100a00 */
[----:B------:R0:W-:-:S15]  /*46c70*/  STL.64 [R1+0x2788], R28 ;  /* 0x0027881c01007387 */ /* 0x0001de0000100a00 */
[----:B------:R-:W-:-:S02]  /*46c80*/  NOP ;  /* 0x0000000000007918 */ /* 0x000fc40000000000 */
[----:B------:R1:W-:Y:S04]  /*46c90*/  STL.64 [R1+0x330], R12 ;  /* 0x0003300c01007387 */ /* 0x0003e80000100a00 */
[----:B------:R2:W-:Y:S04]  /*46ca0*/  STL.64 [R1+0x338], R14 ;  /* 0x0003380e01007387 */ /* 0x0005e80000100a00 */
[----:B------:R-:W3:Y:S04]  /*46cb0*/  LDL.LU R16, [R1+0x490] ;  /* 0x0004900001107983 */ /* 0x000ee80000300800 */
[----:B------:R-:W3:Y:S04]  /*46cc0*/  LDL.LU R17, [R1+0x494] ;  /* 0x0004940001117983 */ /* 0x000ee80000300800 */
[----:B------:R-:W4:Y:S04]  /*46cd0*/  LDL.LU R18, [R1+0x498] ;  /* 0x0004980001127983 */ /* 0x000f280000300800 */
[----:B------:R-:W4:Y:S01]  /*46ce0*/  LDL.LU R19, [R1+0x49c] ;  /* 0x00049c0001137983 */ /* 0x000f220000300800 */
[----:B------:R-:W-:-:S02]  /*46cf0*/  IMAD.MOV.U32 R5, RZ, RZ, R24 ;  /* 0x000000ffff057224 */ /* 0x000fc400078e0018 */
[----:B------:R-:W-:Y:S02]  /*46d00*/  IMAD.MOV.U32 R4, RZ, RZ, R25 ;  /* 0x000000ffff047224 */ /* 0x000fe400078e0019 */
[----:B0-----:R-:W-:Y:S02]  /*46d10*/  IMAD.MOV.U32 R28, RZ, RZ, R5 ;  /* 0x000000ffff1c7224 */ /* 0x001fe400078e0005 */
[----:B------:R-:W-:Y:S01]  /*46d20*/  IMAD.MOV.U32 R29, RZ, RZ, R4 ;  /* 0x000000ffff1d7224 */ /* 0x000fe200078e0004 */
[----:B------:R-:W0:Y:S01]  /*46d30*/  S2R R59, SR_TID.X ;  /* 0x00000000003b7919 */ /* 0x000e220000002100 */
[----:B----4-:R-:W-:Y:S04]  /*46d40*/  STL.64 [R1+0x27a0], R18 ;  /* 0x0027a01201007387 */ /* 0x010fe80000100a00 */
[----:B---3--:R3:W-:Y:S04]  /*46d50*/  STL.64 [R1+0x2798], R16 ;  /* 0x0027981001007387 */ /* 0x0087e80000100a00 */
        /* <DEDUP_REMOVED lines=16> */
[----:B------:R-:W4:Y:S03]  /*46e60*/  S2R R58, SR_TID.X ;  /* 0x00000000003a7919 */ /* 0x000f260000002100 */
[----:B-1----:R-:W4:Y:S04]  /*46e70*/  LDL.LU R12, [R1+0x70] ;  /* 0x00007000010c7983 */ /* 0x002f280000300800 */
[----:B------:R-:W4:Y:S04]  /*46e80*/  LDL.LU R13, [R1+0x74] ;  /* 0x00007400010d7983 */ /* 0x000f280000300800 */
[----:B--2---:R-:W2:Y:S04]  /*46e90*/  LDL.LU R14, [R1+0x78] ;  /* 0x00007800010e7983 */ /* 0x004ea80000300800 */
[----:B------:R-:W2:Y:S04]  /*46ea0*/  LDL.LU R15, [R1+0x7c] ;  /* 0x00007c00010f7983 */ /* 0x000ea80000300800 */
[----:B------:R-:W2:Y:S04]  /*46eb0*/  LDL.LU R20, [R1+0x4b0] ;  /* 0x0004b00001147983 */ /* 0x000ea80000300800 */
[----:B------:R-:W2:Y:S04]  /*46ec0*/  LDL.LU R21, [R1+0x4b4] ;  /* 0x0004b40001157983 */ /* 0x000ea80000300800 */
[----:B------:R-:W2:Y:S04]  /*46ed0*/  LDL.LU R22, [R1+0x4b8] ;  /* 0x0004b80001167983 */ /* 0x000ea80000300800 */
[----:B------:R-:W2:Y:S04]  /*46ee0*/  LDL.LU R23, [R1+0x4bc] ;  /* 0x0004bc0001177983 */ /* 0x000ea80000300800 */
[----:B---3--:R-:W3:Y:S04]  /*46ef0*/  LDL.LU R16, [R1+0x4a0] ;  /* 0x0004a00001107983 */ /* 0x008ee80000300800 */
[----:B------:R-:W3:Y:S04]  /*46f00*/  LDL.LU R17, [R1+0x4a4] ;  /* 0x0004a40001117983 */ /* 0x000ee80000300800 */
[----:B------:R-:W3:Y:S04]  /*46f10*/  LDL.LU R18, [R1+0x4a8] ;  /* 0x0004a80001127983 */ /* 0x000ee80000300800 */
[----:B------:R-:W3:Y:S04]  /*46f20*/  LDL.LU R19, [R1+0x4ac] ;  /* 0x0004ac0001137983 */ /* 0x000ee80000300800 */
[----:B------:R-:W3:Y:S04]  /*46f30*/  LDL.LU R52, [R1+0x150] ;  /* 0x0001500001347983 */ /* 0x000ee80000300800 */
[----:B------:R-:W3:Y:S01]  /*46f40*/  LDL.LU R53, [R1+0x154] ;  /* 0x0001540001357983 */ /* 0x000ee20000300800 */
[----:B0-----:R-:W-:-:S03]  /*46f50*/  LOP3.LUT R59, R59, 0x7, RZ, 0xc0, !PT ;  /* 0x000000073b3b7812 */ /* 0x001fc600078ec0ff */
[----:B------:R-:W3:Y:S04]  /*46f60*/  LDL.LU R54, [R1+0x158] ;  /* 0x0001580001367983 */ /* 0x000ee80000300800 */
[----:B------:R-:W3:Y:S01]  /*46f70*/  LDL.LU R55, [R1+0x15c] ;  /* 0x00015c0001377983 */ /* 0x000ee20000300800 */
[----:B------:R-:W-:Y:S01]  /*46f80*/  IMAD R59, R59, 0x110, RZ ;  /* 0x000001103b3b7824 */ /* 0x000fe200078e02ff */
[C---:B----4-:R-:W-:Y:S06]  /*46f90*/  HMMA.16816.F32 R24, R8.reuse, R32, R24 ;  /* 0x000000200818723c */ /* 0x050fec0000001818 */
[----:B------:R-:W-:-:S15]  /*46fa0*/  HMMA.16816.F32 R4, R8, R36, R4 ;  /* 0x000000240804723c */ /* 0x000fde0000001804 */
[----:B------:R-:W-:-:S02]  /*46fb0*/  NOP ;  /* 0x0000000000007918 */ /* 0x000fc40000000000 */
[----:B------:R0:W-:Y:S04]  /*46fc0*/  STL.64 [R1+0x320], R24 ;  /* 0x0003201801007387 */ /* 0x0001e80000100a00 */
[----:B------:R1:W-:Y:S04]  /*46fd0*/  STL.64 [R1+0x328], R26 ;  /* 0x0003281a01007387 */ /* 0x0003e80000100a00 */
[----:B0-----:R-:W4:Y:S01]  /*46fe0*/  LDL.LU R24, [R1+0x140] ;  /* 0x0001400001187983 */ /* 0x001f220000300800 */
[C---:B-1----:R-:W-:Y:S02]  /*46ff0*/  IMAD.SHL.U32 R27, R58.reuse, 0x2, RZ ;  /* 0x000000023a1b7824 */ /* 0x042fe400078e00ff */
[----:B------:R-:W-:Y:S01]  /*47000*/  IMAD.SHL.U32 R58, R58, 0x80, RZ ;  /* 0x000000803a3a7824 */ /* 0x000fe200078e00ff */
[----:B------:R-:W4:Y:S04]  /*47010*/  LDL.LU R25, [R1+0x144] ;  /* 0x0001440001197983 */ /* 0x000f280000300800 */
[----:B------:R-:W4:Y:S01]  /*47020*/  LDL.LU R26, [R1+0x148] ;  /* 0x00014800011a7983 */ /* 0x000f220000300800 */
[----:B------:R-:W-:-:S03]  /*47030*/  LOP3.LUT R59, R59, 0x10, R27, 0x78, !PT ;  /* 0x000000103b3b7812 */ /* 0x000fc600078e781b */
[----:B------:R-:W4:Y:S01]  /*47040*/  LDL.LU R27, [R1+0x14c] ;  /* 0x00014c00011b7983 */ /* 0x000f220000300800 */
[----:B------:R-:W-:-:S03]  /*47050*/  LOP3.LUT R59, R59, 0x800, R58, 0xf8, !PT ;  /* 0x000008003b3b7812 */ /* 0x000fc600078ef83a */
[----:B------:R-:W-:Y:S01]  /*47060*/  STL.64 [R1+0x310], R4 ;  /* 0x0003100401007387 */ /* 0x000fe20000100a00 */
[----:B------:R-:W-:-:S03]  /*47070*/  LOP3.LUT R59, R59, 0x60, RZ, 0x3c, !PT ;  /* 0x000000603b3b7812 */ /* 0x000fc600078e3cff */
[----:B------:R-:W-:Y:S04]  /*47080*/  STL.64 [R1+0x318], R6 ;  /* 0x0003180601007387 */ /* 0x000fe80000100a00 */
[----:B------:R-:W0:Y:S01]  /*47090*/  LDSM.16.MT88.4 R4, [R59+UR4+0x6000] ;  /* 0x006000043b04783b */ /* 0x000e220008004200 */
[C---:B------:R-:W-:Y:S03]  /*470a0*/  HMMA.16816.F32 R44, R8.reuse, R40, R44 ;  /* 0x00000028082c723c */ /* 0x040fe6000000182c */
[----:B0-----:R-:W-:Y:S04]  /*470b0*/  STL.64 [R1+0x26e0], R6 ;  /* 0x0026e00601007387 */ /* 0x001fe80000100a00 */
[----:B------:R0:W-:Y:S04]  /*470c0*/  STL.64 [R1+0x26d8], R4 ;  /* 0x0026d80401007387 */ /* 0x0001e80000100a00 */
[----:B0-----:R-:W4:Y:S04]  /*470d0*/  LDL.LU R4, [R1+0x160] ;  /* 0x0001600001047983 */ /* 0x001f280000300800 */
[----:B------:R-:W4:Y:S04]  /*470e0*/  LDL.LU R5, [R1+0x164] ;  /* 0x0001640001057983 */ /* 0x000f280000300800 */
[----:B------:R-:W4:Y:S04]  /*470f0*/  LDL.LU R6, [R1+0x168] ;  /* 0x0001680001067983 */ /* 0x000f280000300800 */
[----:B------:R-:W4:Y:S04]  /*47100*/  LDL.LU R7, [R1+0x16c] ;  /* 0x00016c0001077983 */ /* 0x000f280000300800 */
        /* <DEDUP_REMOVED lines=14> */
[----:B------:R-:W-:Y:S04]  /*471f0*/  STL.64 [R1+0x270], R8 ;  /* 0x0002700801007387 */ /* 0x000fe80000100a00 */
[----:B------:R-:W-:Y:S04]  /*47200*/  STL.64 [R1+0x278], R10 ;  /* 0x0002780a01007387 */ /* 0x000fe80000100a00 */
[----:B------:R-:W0:Y:S04]  /*47210*/  LDSM.16.MT88.4 R8, [R59+UR4+0x6080] ;  /* 0x006080043b08783b */ /* 0x000e280008004200 */
[----:B0-----:R-:W-:Y:S04]  /*47220*/  STL.64 [R1+0x2660], R10 ;  /* 0x0026600a01007387 */ /* 0x001fe80000100a00 */
[----:B------:R0:W-:Y:S04]  /*47230*/  STL.64 [R1+0x2658], R8 ;  /* 0x0026580801007387 */ /* 0x0001e80000100a00 */
[----:B0-----:R-:W2:Y:S04]  /*47240*/  LDL.LU R8, [R1+0x170] ;  /* 0x0001700001087983 */ /* 0x001ea80000300800 */
[----:B------:R-:W2:Y:S04]  /*47250*/  LDL.LU R9, [R1+0x174] ;  /* 0x0001740001097983 */ /* 0x000ea80000300800 */
[----:B------:R-:W2:Y:S04]  /*47260*/  LDL.LU R10, [R1+0x178] ;  /* 0x00017800010a7983 */ /* 0x000ea80000300800 */
[----:B------:R-:W2:Y:S01]  /*47270*/  LDL.LU R11, [R1+0x17c] ;  /* 0x00017c00010b7983 */ /* 0x000ea20000300800 */
        /* <DEDUP_REMOVED lines=8> */
[----:B------:R-:W3:Y:S04]  /*47300*/  LDL.LU.64 R18, [R1+0x27a0] ;  /* 0x0027a00001127983 */ /* 0x000ee80000300a00 */
[----:B------:R-:W3:Y:S04]  /*47310*/  LDL.LU.64 R16, [R1+0x2798] ;  /* 0x0027980001107983 */ /* 0x000ee80000300a00 */
[----:B------:R-:W-:Y:S04]  /*47320*/  STL.64 [R1+0x2d0], R28 ;  /* 0x0002d01c01007387 */ /* 0x000fe80000100a00 */
[----:B------:R0:W-:Y:S04]  /*47330*/  STL.64 [R1+0x2d8], R30 ;  /* 0x0002d81e01007387 */ /* 0x0001e80000100a00 */
[----:B0-----:R-:W3:Y:S04]  /*47340*/  LDL.LU.64 R30, [R1+0x2790] ;  /* 0x00279000011e7983 */ /* 0x001ee80000300a00 */
[----:B------:R-:W3:Y:S01]  /*47350*/  LDL.LU.64 R28, [R1+0x2788] ;  /* 0x00278800011c7983 */ /* 0x000ee20000300a00 */
[C---:B----4-:R-:W-:Y:S06]  /*47360*/  HMMA.16816.F32 R4, R12.reuse, R36, R4 ;  /* 0x000000240c04723c */ /* 0x050fec0000001804 */
[----:B--2---:R-:W-:Y:S01]  /*47370*/  HMMA.16816.F32 R8, R12, R32, R8 ;  /* 0x000000200c08723c */ /* 0x004fe20000001808 */
[----:B------:R-:W-:-:S05]  /*47380*/  IMAD.MOV.U32 R23, RZ, RZ, R61 ;  /* 0x000000ffff177224 */ /* 0x000fca00078e003d */
[----:B---3--:R-:W-:-:S15]  /*47390*/  HMMA.16816.F32 R16, R12, R28, R16 ;  /* 0x0000001c0c10723c */ /* 0x008fde0000001810 */
[----:B------:R-:W-:-:S08]  /*473a0*/  NOP ;  /* 0x0000000000007918 */ /* 0x000fd00000000000 */
[----:B------:R-:W-:Y:S04]  /*473b0*/  STL.64 [R1+0x2c0], R16 ;  /* 0x0002c01001007387 */ /* 0x000fe80000100a00 */
[----:B------:R0:W-:Y:S04]  /*473c0*/  STL.64 [R1+0x2c8], R18 ;  /* 0x0002c81201007387 */ /* 0x0001e80000100a00 */
[----:B0-----:R-:W2:Y:S04]  /*473d0*/  LDL.LU.64 R18, [R1+0x2780] ;  /* 0x0027800001127983 */ /* 0x001ea80000300a00 */
[----:B------:R-:W2:Y:S04]  /*473e0*/  LDL.LU.64 R16, [R1+0x2778] ;  /* 0x0027780001107983 */ /* 0x000ea80000300a00 */
[----:B------:R-:W-:Y:S04]  /*473f0*/  STL.64 [R1+0x2750], R30 ;  /* 0x0027501e01007387 */ /* 0x000fe80000100a00 */
        /* <DEDUP_REMOVED lines=11> */
[----:B------:R-:W-:Y:S04]  /*474b0*/  STL.64 [R1+0x290], R4 ;  /* 0x0002900401007387 */ /* 0x000fe80000100a00 */
[----:B------:R0:W-:Y:S01]  /*474c0*/  STL [R1+0x298], R6 ;  /* 0x0002980601007387 */ /* 0x0001e20000100800 */
[----:B------:R-:W-:Y:S02]  /*474d0*/  IMAD.MOV.U32 R61, RZ, RZ, R7 ;  /* 0x000000ffff3d7224 */ /* 0x000fe400078e0007 */
[C---:B0-----:R-:W-:Y:S01]  /*474e0*/  HMMA.16816.F32 R4, R12.reuse, R44, R24 ;  /* 0x0000002c0c04723c */ /* 0x041fe20000001818 */
[----:B------:R-:W-:Y:S04]  /*474f0*/  STL.64 [R1+0x2710], R42 ;  /* 0x0027102a01007387 */ /* 0x000fe80000100a00 */
[----:B------:R-:W-:Y:S04]  /*47500*/  STL.64 [R1+0x2708], R40 ;  /* 0x0027082801007387 */ /* 0x000fe80000100a00 */
[----:B------:R-:W-:Y:S04]  /*47510*/  STL [R1+0x2598], R61 ;  /* 0x0025983d01007387 */ /* 0x000fe80000100800 */
[----:B------:R-:W-:Y:S04]  /*47520*/  STL.64 [R1+0x2700], R46 ;  /* 0x0027002e01007387 */ /* 0x000fe80000100a00 */
[----:B------:R-:W-:Y:S06]  /*47530*/  STL.64 [R1+0x26f8], R44 ;  /* 0x0026f82c01007387 */ /* 0x000fec0000100a00 */
[----:B------:R-:W-:Y:S04]  /*47540*/  STL.64 [R1+0x280], R4 ;  /* 0x0002800401007387 */ /* 0x000fe80000100a00 */
[----:B------:R0:W-:Y:S04]  /*47550*/  STL.64 [R1+0x288], R6 ;  /* 0x0002880601007387 */ /* 0x0001e80000100a00 */
[----:B------:R-:W3:Y:S04]  /*47560*/  LDL.LU R52, [R1+0x40] ;  /* 0x0000400001347983 */ /* 0x000ee80000300800 */
[----:B------:R-:W3:Y:S04]  /*47570*/  LDL.LU R53, [R1+0x44] ;  /* 0x0000440001357983 */ /* 0x000ee80000300800 */
[----:B------:R-:W4:Y:S04]  /*47580*/  LDL.LU R54, [R1+0x48] ;  /* 0x0000480001367983 */ /* 0x000f280000300800 */
[----:B------:R-:W4:Y:S01]  /*47590*/  LDL.LU R55, [R1+0x4c] ;  /* 0x00004c0001377983 */ /* 0x000f220000300800 */
[----:B0-----:R-:W-:Y:S03]  /*475a0*/  HMMA.16816.F32 R4, R12, R48, R20 ;  /* 0x000000300c04723c */ /* 0x001fe60000001814 */
[----:B----4-:R-:W-:Y:S04]  /*475b0*/  STL.64 [R1+0x2640], R54 ;  /* 0x0026403601007387 */ /* 0x010fe80000100a00 */
[----:B---3--:R-:W-:Y:S04]  /*475c0*/  STL.64 [R1+0x2638], R52 ;  /* 0x0026383401007387 */ /* 0x008fe80000100a00 */
[----:B------:R-:W3:Y:S04]  /*475d0*/  LDL.LU R24, [R1+0x10] ;  /* 0x0000100001187983 */ /* 0x000ee80000300800 */
[----:B------:R-:W3:Y:S04]  /*475e0*/  LDL.LU R25, [R1+0x14] ;  /* 0x0000140001197983 */ /* 0x000ee80000300800 */
[----:B------:R-:W4:Y:S04]  /*475f0*/  LDL.LU R26, [R1+0x18] ;  /* 0x00001800011a7983 */ /* 0x000f280000300800 */
[----:B------:R-:W4:Y:S04]  /*47600*/  LDL.LU R27, [R1+0x1c] ;  /* 0x00001c00011b7983 */ /* 0x000f280000300800 */
[----:B----4-:R-:W-:Y:S04]  /*47610*/  STL.64 [R1+0x2670], R26 ;  /* 0x0026701a01007387 */ /* 0x010fe80000100a00 */
[----:B---3--:R0:W-:Y:S04]  /*47620*/  STL.64 [R1+0x2668], R24 ;  /* 0x0026681801007387 */ /* 0x0081e80000100a00 */
[----:B------:R-:W-:Y:S04]  /*47630*/  STL.64 [R1+0x26f0], R50 ;  /* 0x0026f03201007387 */ /* 0x000fe80000100a00 */
[----:B------:R-:W-:Y:S04]  /*47640*/  STL.64 [R1+0x26e8], R48 ;  /* 0x0026e83001007387 */ /* 0x000fe80000100a00 */
[----:B------:R-:W-:Y:S04]  /*47650*/  STL.64 [R1+0x1f0], R4 ;  /* 0x0001f00401007387 */ /* 0x000fe80000100a00 */
[----:B------:R-:W-:Y:S04]  /*47660*/  STL.64 [R1+0x1f8], R6 ;  /* 0x0001f80601007387 */ /* 0x000fe80000100a00 */
[----:B0-----:R-:W3:Y:S04]  /*47670*/  LDL.LU R24, [R1+0x4f0] ;  /* 0x0004f00001187983 */ /* 0x001ee80000300800 */
[----:B------:R-:W3:Y:S04]  /*47680*/  LDL.LU R25, [R1+0x4f4] ;  /* 0x0004f40001197983 */ /* 0x000ee80000300800 */
[----:B------:R-:W4:Y:S04]  /*47690*/  LDL.LU R26, [R1+0x4f8] ;  /* 0x0004f800011a7983 */ /* 0x000f280000300800 */
[----:B------:R-:W4:Y:S04]  /*476a0*/  LDL.LU R27, [R1+0x4fc] ;  /* 0x0004fc00011b7983 */ /* 0x000f280000300800 */
[----:B----4-:R-:W-:Y:S04]  /*476b0*/  STL.64 [R1+0x2680], R26 ;  /* 0x0026801a01007387 */ /* 0x010fe80000100a00 */
[----:B---3--:R0:W-:Y:S04]  /*476c0*/  STL.64 [R1+0x2678], R24 ;  /* 0x0026781801007387 */ /* 0x0081e80000100a00 */
        /* <DEDUP_REMOVED lines=38> */
[----:B------:R-:W1:Y:S03]  /*47930*/  S2R R59, SR_TID.X ;  /* 0x00000000003b7919 */ /* 0x000e660000002100 */
[----:B---3--:R-:W-:Y:S04]  /*47940*/  STL.64 [R1+0x2770], R50 ;  /* 0x0027703201007387 */ /* 0x008fe80000100a00 */
[----:B--2---:R2:W-:Y:S04]  /*47950*/  STL.64 [R1+0x2768], R48 ;  /* 0x0027683001007387 */ /* 0x0045e80000100a00 */
[----:B------:R-:W3:Y:S04]  /*47960*/  LDL.LU R40, [R1+0x540] ;  /* 0x0005400001287983 */ /* 0x000ee80000300800 */
[----:B------:R-:W3:Y:S04]  /*47970*/  LDL.LU R41, [R1+0x544] ;  /* 0x0005440001297983 */ /* 0x000ee80000300800 */
[----:B------:R-:W3:Y:S04]  /*47980*/  LDL.LU R42, [R1+0x548] ;  /* 0x00054800012a7983 */ /* 0x000ee80000300800 */
[----:B------:R-:W3:Y:S04]  /*47990*/  LDL.LU R43, [R1+0x54c] ;  /* 0x00054c00012b7983 */ /* 0x000ee80000300800 */
[----:B0-----:R-:W3:Y:S04]  /*479a0*/  LDL.LU R4, [R1+0xe0] ;  /* 0x0000e00001047983 */ /* 0x001ee80000300800 */
[----:B------:R-:W3:Y:S04]  /*479b0*/  LDL.LU R5, [R1+0xe4] ;  /* 0x0000e40001057983 */ /* 0x000ee80000300800 */
[----:B------:R-:W3:Y:S04]  /*479c0*/  LDL.LU R6, [R1+0xe8] ;  /* 0x0000e80001067983 */ /* 0x000ee80000300800 */
[----:B------:R-:W3:Y:S04]  /*479d0*/  LDL.LU R7, [R1+0xec] ;  /* 0x0000ec0001077983 */ /* 0x000ee80000300800 */
[----:B--2---:R-:W2:Y:S04]  /*479e0*/  LDL.LU R48, [R1+0x100] ;  /* 0x0001000001307983 */ /* 0x004ea80000300800 */
[----:B------:R-:W2:Y:S04]  /*479f0*/  LDL.LU R49, [R1+0x104] ;  /* 0x0001040001317983 */ /* 0x000ea80000300800 */
[----:B------:R-:W2:Y:S04]  /*47a00*/  LDL.LU R50, [R1+0x108] ;  /* 0x0001080001327983 */ /* 0x000ea80000300800 */
[----:B------:R-:W2:Y:S04]  /*47a10*/  LDL.LU R51, [R1+0x10c] ;  /* 0x00010c0001337983 */ /* 0x000ea80000300800 */
[----:B------:R-:W3:Y:S04]  /*47a20*/  LDL.LU.64 R28, [R1+0x20] ;  /* 0x00002000011c7983 */ /* 0x000ee80000300a00 */
        /* <DEDUP_REMOVED lines=12> */
[----:B----4-:R-:W-:Y:S04]  /*47af0*/  STL.64 [R1+0x26d0], R26 ;  /* 0x0026d01a01007387 */ /* 0x010fe80000100a00 */
[----:B------:R0:W-:Y:S01]  /*47b00*/  STL.64 [R1+0x26c8], R24 ;  /* 0x0026c81801007387 */ /* 0x0001e20000100a00 */
[C---:B-1----:R-:W-:Y:S01]  /*47b10*/  LOP3.LUT R58, R59.reuse, 0x7, RZ, 0xc0, !PT ;  /* 0x000000073b3a7812 */ /* 0x042fe200078ec0ff */
[----:B------:R-:W-:-:S02]  /*47b20*/  IMAD.SHL.U32 R23, R59, 0x2, RZ ;  /* 0x000000023b177824 */ /* 0x000fc400078e00ff */
        /* <DEDUP_REMOVED lines=10> */
[----:B------:R-:W-:-:S03]  /*47bd0*/  IMAD R58, R58, 0x110, RZ ;  /* 0x000001103a3a7824 */ /* 0x000fc600078e02ff */
[----:B------:R-:W4:Y:S04]  /*47be0*/  LDL.LU R54, [R1+0x68] ;  /* 0x0000680001367983 */ /* 0x000f280000300800 */
[----:B------:R-:W4:Y:S01]  /*47bf0*/  LDL.LU R55, [R1+0x6c] ;  /* 0x00006c0001377983 */ /* 0x000f220000300800 */
[----:B------:R-:W-:Y:S01]  /*47c00*/  IMAD.SHL.U32 R59, R59, 0x80, RZ ;  /* 0x000000803b3b7824 */ /* 0x000fe200078e00ff */
[----:B------:R-:W-:-:S04]  /*47c10*/  LOP3.LUT R15, R58, 0x10, R23, 0x78, !PT ;  /* 0x000000103a0f7812 */ /* 0x000fc800078e7817 */
[----:B------:R-:W-:-:S05]  /*47c20*/  LOP3.LUT R15, R15, 0x800, R59, 0xf8, !PT ;  /* 0x000008000f0f7812 */ /* 0x000fca00078ef83b */
[----:B------:R-:W-:Y:S04]  /*47c30*/  LDSM.16.MT88.4 R20, [R15+UR4+0x7000] ;  /* 0x007000040f14783b */ /* 0x000fe80008004200 */
[----:B------:R-:W0:Y:S01]  /*47c40*/  LDSM.16.MT88.4 R12, [R15+UR4+0x7080] ;  /* 0x007080040f0c783b */ /* 0x000e220008004200 */
[C---:B--2---:R-:W-:Y:S06]  /*47c50*/  HMMA.16816.F32 R48, R16.reuse, R56, R48 ;  /* 0x000000381030723c */ /* 0x044fec0000001830 */
[----:B---3--:R-:W-:Y:S06]  /*47c60*/  HMMA.16816.F32 R4, R16, R28, R4 ;  /* 0x0000001c1004723c */ /* 0x008fec0000001804 */
[----:B------:R-:W-:-:S02]  /*47c70*/  IMAD.MOV.U32 R59, RZ, RZ, R28 ;  /* 0x000000ffff3b7224 */ /* 0x000fc400078e001c */
[----:B------:R-:W-:-:S09]  /*47c80*/  IMAD.MOV.U32 R58, RZ, RZ, R29 ;  /* 0x000000ffff3a7224 */ /* 0x000fd200078e001d */
[----:B------:R-:W-:Y:S04]  /*47c90*/  STL.64 [R1+0x1a0], R48 ;  /* 0x0001a03001007387 */ /* 0x000fe80000100a00 */
[----:B------:R1:W-:Y:S01]  /*47ca0*/  STL [R1+0x1a8], R50 ;  /* 0x0001a83201007387 */ /* 0x0003e20000100800 */
[----:B------:R-:W-:-:S03]  /*47cb0*/  IMAD.MOV.U32 R61, RZ, RZ, R51 ;  /* 0x000000ffff3d7224 */ /* 0x000fc600078e0033 */
[----:B-1----:R-:W2:Y:S04]  /*47cc0*/  LDL.LU.64 R50, [R1+0x2770] ;  /* 0x0027700001327983 */ /* 0x002ea80000300a00 */
[----:B------:R-:W2:Y:S04]  /*47cd0*/  LDL.LU.64 R48, [R1+0x2768] ;  /* 0x0027680001307983 */ /* 0x000ea80000300a00 */
[----:B------:R-:W-:Y:S04]  /*47ce0*/  STL.64 [R1+0x190], R4 ;  /* 0x0001900401007387 */ /* 0x000fe80000100a00 */
[----:B------:R1:W-:Y:S04]  /*47cf0*/  STL.64 [R1+0x198], R6 ;  /* 0x0001980601007387 */ /* 0x0003e80000100a00 */
[----:B-1----:R-:W3:Y:S04]  /*47d00*/  LDL.LU.64 R6, [R1+0x2760] ;  /* 0x0027600001067983 */ /* 0x002ee80000300a00 */
[----:B------:R-:W3:Y:S04]  /*47d10*/  LDL.LU.64 R4, [R1+0x2758] ;  /* 0x0027580001047983 */ /* 0x000ee80000300a00 */
[----:B------:R-:W4:Y:S04]  /*47d20*/  LDL.LU.64 R30, [R1+0x2750] ;  /* 0x00275000011e7983 */ /* 0x000f280000300a00 */
[----:B------:R-:W2:Y:S02]  /*47d30*/  LDL.LU.64 R28, [R1+0x2748] ;  /* 0x00274800011c7983 */ /* 0x000ea40000300a00 */
[----:B--2---:R-:W-:-:S15]  /*47d40*/  HMMA.16816.F32 R32, R16, R28, R32 ;  /* 0x0000001c1020723c */ /* 0x004fde0000001820 */
[----:B------:R-:W-:-:S08]  /*47d50*/  NOP ;  /* 0x0000000000007918 */ /* 0x000fd00000000000 */
[----:B------:R-:W-:Y:S04]  /*47d60*/  STL.64 [R1+0x180], R32 ;  /* 0x0001802001007387 */ /* 0x000fe80000100a00 */
[----:B------:R1:W-:Y:S04]  /*47d70*/  STL.64 [R1+0x188], R34 ;  /* 0x0001882201007387 */ /* 0x0003e80000100a00 */
[----:B-1----:R-:W2:Y:S04]  /*47d80*/  LDL.LU.64 R34, [R1+0x2740] ;  /* 0x0027400001227983 */ /* 0x002ea80000300a00 */
[----:B------:R-:W3:Y:S04]  /*47d90*/  LDL.LU.64 R32, [R1+0x2738] ;  /* 0x0027380001207983 */ /* 0x000ee80000300a00 */
[----:B0-----:R4:W-:Y:S04]  /*47da0*/  STL.64 [R1+0x25e0], R14 ;  /* 0x0025e00e01007387 */ /* 0x0019e80000100a00 */
[----:B------:R0:W-:Y:S01]  /*47db0*/  STL.64 [R1+0x25d8], R12 ;  /* 0x0025d80c01007387 */ /* 0x0001e20000100a00 */
[----:B----4-:R-:W-:-:S02]  /*47dc0*/  IMAD.MOV.U32 R14, RZ, RZ, R30 ;  /* 0x000000ffff0e7224 */ /* 0x010fc400078e001e */
[----:B0-----:R-:W-:Y:S01]  /*47dd0*/  IMAD.MOV.U32 R13, RZ, RZ, R31 ;  /* 0x000000ffff0d7224 */ /* 0x001fe200078e001f */
[----:B---3--:R-:W-:Y:S01]  /*47de0*/  HMMA.16816.F32 R36, R16, R32, R36 ;  /* 0x000000201024723c */ /* 0x008fe20000001824 */
[----:B--2---:R-:W-:Y:S02]  /*47df0*/  IMAD.MOV.U32 R12, RZ, RZ, R35 ;  /* 0x000000ffff0c7224 */ /* 0x004fe400078e0023 */
[----:B------:R-:W2:Y:S04]  /*47e00*/  LDL.LU R35, [R1+0x2734] ;  /* 0x0027340001237983 */ /* 0x000ea80000300800 */
[----:B------:R-:W3:Y:S04]  /*47e10*/  LDL.LU R31, [R1+0x2730] ;  /* 0x00273000011f7983 */ /* 0x000ee80000300800 */
[----:B------:R-:W4:Y:S01]  /*47e20*/  LDL.LU R30, [R1+0x272c] ;  /* 0x00272c00011e7983 */ /* 0x000f220000300800 */
[----:B------:R-:W-:-:S03]  /*47e30*/  IMAD.MOV.U32 R15, RZ, RZ, R34 ;  /* 0x000000ffff0f7224 */ /* 0x000fc600078e0022 */
[----:B------:R-:W2:Y:S08]  /*47e40*/  LDL.LU R34, [R1+0x2728] ;  /* 0x0027280001227983 */ /* 0x000eb00000300800 */
        /* <DEDUP_REMOVED lines=22> */
[----:B----4-:R-:W-:Y:S02]  /*47fb0*/  HMMA.16816.F32 R16, R16, R48, R4 ;  /* 0x000000301010723c */ /* 0x010fe40000001804 */
[----:B------:R-:W4:Y:S04]  /*47fc0*/  LDL.LU.64 R6, [R1+0x26e0] ;  /* 0x0026e00001067983 */ /* 0x000f280000300a00 */
[----:B------:R-:W4:-:S15]  /*47fd0*/  LDL.LU.64 R4, [R1+0x26d8] ;  /* 0x0026d80001047983 */ /* 0x000f1e0000300a00 */
[----:B------:R-:W-:-:S02]  /*47fe0*/  NOP ;  /* 0x0000000000007918 */ /* 0x000fc40000000000 */
[----:B------:R-:W-:Y:S04]  /*47ff0*/  STL.64 [R1+0x90], R16 ;  /* 0x0000901001007387 */ /* 0x000fe80000100a00 */
[----:B------:R-:W-:Y:S01]  /*48000*/  STL.64 [R1+0x98], R18 ;  /* 0x0000981201007387 */ /* 0x000fe20000100a00 */
[----:B----4-:R-:W-:-:S15]  /*48010*/  HMMA.16816.F32 R24, R4, R56, R24 ;  /* 0x000000380418723c */ /* 0x010fde0000001818 */
[----:B------:R-:W-:-:S08]  /*48020*/  NOP ;  /* 0x0000000000007918 */ /* 0x000fd00000000000 */
[----:B------:R-:W-:Y:S04]  /*48030*/  STL.64 [R1+0x110], R24 ;  /* 0x0001101801007387 */ /* 0x000fe80000100a00 */
[----:B------:R0:W-:Y:S04]  /*48040*/  STL.64 [R1+0x118], R26 ;  /* 0x0001181a01007387 */ /* 0x0001e80000100a00 */
[----:B0-----:R-:W4:Y:S04]  /*48050*/  LDL.LU.64 R26, [R1+0x26d0] ;  /* 0x0026d000011a7983 */ /* 0x001f280000300a00 */
[----:B------:R-:W4:Y:S01]  /*48060*/  LDL.LU.64 R24, [R1+0x26c8] ;  /* 0x0026c80001187983 */ /* 0x000f220000300a00 */
[----:B------:R-:W-:-:S02]  /*48070*/  IMAD.MOV.U32 R16, RZ, RZ, R59 ;  /* 0x000000ffff107224 */ /* 0x000fc400078e003b */
[----:B------:R-:W-:-:S07]  /*48080*/  IMAD.MOV.U32 R17, RZ, RZ, R58 ;  /* 0x000000ffff117224 */ /* 0x000fce00078e003a */
[----:B----4-:R-:W-:-:S15]  /*48090*/  HMMA.16816.F32 R24, R4, R16, R24 ;  /* 0x000000100418723c */ /* 0x010fde0000001818 */
[----:B------:R-:W-:-:S08]  /*480a0*/  NOP ;  /* 0x0000000000007918 */ /* 0x000fd00000000000 */
[----:B------:R-:W-:Y:S04]  /*480b0*/  STL.64 [R1+0x100], R24 ;  /* 0x0001001801007387 */ /* 0x000fe80000100a00 */
[----:B------:R0:W-:Y:S04]  /*480c0*/  STL.64 [R1+0x108], R26 ;  /* 0x0001081a01007387 */ /* 0x0001e80000100a00 */
[----:B0-----:R-:W4:Y:S04]  /*480d0*/  LDL.LU.64 R26, [R1+0x26c0] ;  /* 0x0026c000011a7983 */ /* 0x001f280000300a00 */
[----:B------:R-:W4:Y:S02]  /*480e0*/  LDL.LU.64 R24, [R1+0x26b8] ;  /* 0x0026b80001187983 */ /* 0x000f240000300a00 */
        /* <DEDUP_REMOVED lines=24> */
[C---:B----4-:R-:W-:Y:S06]  /*48270*/  HMMA.16816.F32 R24, R4.reuse, R44, R24 ;  /* 0x0000002c0418723c */ /* 0x050fec0000001818 */
[----:B------:R-:W-:-:S15]  /*48280*/  HMMA.16816.F32 R4, R4, R48, R8 ;  /* 0x000000300404723c */ /* 0x000fde0000001808 */
[----:B------:R-:W-:-:S02]  /*48290*/  NOP ;  /* 0x0000000000007918 */ /* 0x000fc40000000000 */
[----:B------:R-:W-:Y:S04]  /*482a0*/  STL.64 [R1+0xb0], R24 ;  /* 0x0000b01801007387 */ /* 0x000fe80000100a00 */
[----:B------:R0:W-:Y:S04]  /*482b0*/  STL.64 [R1+0xb8], R26 ;  /* 0x0000b81a01007387 */ /* 0x0001e80000100a00 */
[----:B0-----:R-:W4:Y:S04]  /*482c0*/  LDL.LU.64 R26, [R1+0x2670] ;  /* 0x00267000011a7983 */ /* 0x001f280000300a00 */
[----:B------:R-:W4:Y:S04]  /*482d0*/  LDL.LU.64 R24, [R1+0x2668] ;  /* 0x0026680001187983 */ /* 0x000f280000300a00 */
[----:B------:R-:W2:Y:S04]  /*482e0*/  LDL.LU.64 R10, [R1+0x2660] ;  /* 0x00266000010a7983 */ /* 0x000ea80000300a00 */
[----:B------:R-:W2:Y:S04]  /*482f0*/  LDL.LU.64 R8, [R1+0x2658] ;  /* 0x0026580001087983 */ /* 0x000ea80000300a00 */
[----:B------:R0:W-:Y:S04]  /*48300*/  STL.64 [R1+0x80], R4 ;  /* 0x0000800401007387 */ /* 0x0001e80000100a00 */
[----:B------:R1:W-:Y:S01]  /*48310*/  STL.64 [R1+0x88], R6 ;  /* 0x0000880601007387 */ /* 0x0003e20000100a00 */
[----:B0-----:R-:W-:-:S02]  /*48320*/  IMAD.MOV.U32 R4, RZ, RZ, R34 ;  /* 0x000000ffff047224 */ /* 0x001fc400078e0022 */
[----:B------:R-:W-:Y:S01]  /*48330*/  IMAD.MOV.U32 R5, RZ, RZ, R30 ;  /* 0x000000ffff057224 */ /* 0x000fe200078e001e */
[----:B------:R-:W3:Y:S04]  /*48340*/  LDL.LU R34, [R1+0x2654] ;  /* 0x0026540001227983 */ /* 0x000ee80000300800 */
[----:B------:R-:W4:Y:S01]  /*48350*/  LDL.LU R30, [R1+0x2650] ;  /* 0x00265000011e7983 */ /* 0x000f220000300800 */
[----:B-1----:R-:W-:Y:S02]  /*48360*/  IMAD.MOV.U32 R6, RZ, RZ, R31 ;  /* 0x000000ffff067224 */ /* 0x002fe400078e001f */
[----:B------:R-:W-:Y:S01]  /*48370*/  IMAD.MOV.U32 R7, RZ, RZ, R35 ;  /* 0x000000ffff077224 */ /* 0x000fe200078e0023 */
[----:B------:R-:W4:Y:S04]  /*48380*/  LDL.LU R31, [R1+0x264c] ;  /* 0x00264c00011f7983 */ /* 0x000f280000300800 */
[----:B------:R-:W3:Y:S01]  /*48390*/  LDL.LU R35, [R1+0x2648] ;  /* 0x0026480001237983 */ /* 0x000ee20000300800 */
[----:B--2---:R-:W-:Y:S03]  /*483a0*/  HMMA.16816.F32 R56, R8, R56, R52 ;  /* 0x000000380838723c */ /* 0x004fe60000001834 */
[----:B------:R-:W2:Y:S04]  /*483b0*/  LDL.LU.64 R54, [R1+0x2640] ;  /* 0x0026400001367983 */ /* 0x000ea80000300a00 */
[----:B------:R-:W2:-:S15]  /*483c0*/  LDL.LU.64 R52, [R1+0x2638] ;  /* 0x0026380001347983 */ /* 0x000e9e0000300a00 */
[----:B------:R-:W-:-:S01]  /*483d0*/  NOP ;  /* 0x0000000000007918 */ /* 0x000fc20000000000 */
[----:B------:R-:W-:Y:S04]  /*483e0*/  STL.64 [R1+0x70], R56 ;  /* 0x0000703801007387 */ /* 0x000fe80000100a00 */
[----:B------:R0:W-:Y:S04]  /*483f0*/  STL.64 [R1+0x78], R58 ;  /* 0x0000783a01007387 */ /* 0x0001e80000100a00 */
[----:B0-----:R-:W3:Y:S04]  /*48400*/  LDL.LU.64 R58, [R1+0x2630] ;  /* 0x00263000013a7983 */ /* 0x001ee80000300a00 */
[----:B------:R-:W3:Y:S01]  /*48410*/  LDL.LU.64 R56, [R1+0x2628] ;  /* 0x0026280001387983 */ /* 0x000ee20000300a00 */
[----:B------:R-:W-:Y:S03]  /*48420*/  HMMA.16816.F32 R4, R8, R16, R4 ;  /* 0x000000100804723c */ /* 0x000fe60000001804 */
[----:B----4-:R-:W-:-:S15]  /*48430*/  STL.64 [R1+0x2610], R30 ;  /* 0x0026101e01007387 */ /* 0x010fde0000100a00 */
[----:B------:R-:W-:-:S05]  /*48440*/  NOP ;  /* 0x0000000000007918 */ /* 0x000fca0000000000 */
[----:B------:R-:W-:Y:S04]  /*48450*/  STL.64 [R1+0x60], R4 ;  /* 0x0000600401007387 */ /* 0x000fe80000100a00 */
[----:B------:R0:W-:Y:S02]  /*48460*/  STL.64 [R1+0x68], R6 ;  /* 0x0000680601007387 */ /* 0x0001e40000100a00 */
[----:B0-----:R-:W-:Y:S07]  /*48470*/  HMMA.16816.F32 R4, R8, R32, R24 ;  /* 0x000000200804723c */ /* 0x001fee0000001818 */
[----:B------:R-:W-:-:S02]  /*48480*/  IMAD.MOV.U32 R24, RZ, RZ, R0 ;  /* 0x000000ffff187224 */ /* 0x000fc400078e0000 */
[----:B------:R-:W0:Y:S01]  /*48490*/  S2R R0, SR_TID.X ;  /* 0x0000000000007919 */ /* 0x000e220000002100 */
[----:B------:R-:W-:Y:S02]  /*484a0*/  IMAD.MOV.U32 R25, RZ, RZ, R2 ;  /* 0x000000ffff197224 */ /* 0x000fe400078e0002 */
[----:B------:R-:W1:Y:S01]  /*484b0*/  S2R R2, SR_TID.X ;  /* 0x0000000000027919 */ /* 0x000e620000002100 */
[----:B------:R-:W-:Y:S02]  /*484c0*/  IMAD.MOV.U32 R26, RZ, RZ, R43 ;  /* 0x000000ffff1a7224 */ /* 0x000fe400078e002b */
[----:B------:R-:W-:Y:S01]  /*484d0*/  IMAD.MOV.U32 R27, RZ, RZ, R3 ;  /* 0x000000ffff1b7224 */ /* 0x000fe200078e0003 */
[----:B0-----:R-:W-:Y:S01]  /*484e0*/  LOP3.LUT R0, R0, 0x7, RZ, 0xc0, !PT ;  /* 0x0000000700007812 */ /* 0x001fe200078ec0ff */
[----:B--2---:R-:W-:-:S15]  /*484f0*/  HMMA.16816.F32 R16, R8, R28, R52 ;  /* 0x0000001c0810723c */ /* 0x004fde0000001834 */
[----:B------:R-:W-:-:S08]  /*48500*/  NOP ;  /* 0x0000000000007918 */ /* 0x000fd00000000000 */
[----:B------:R-:W-:Y:S04]  /*48510*/  STL.64 [R1+0x50], R16 ;  /* 0x0000501001007387 */ /* 0x000fe80000100a00 */
[----:B------:R-:W-:Y:S04]  /*48520*/  STL.64 [R1+0x58], R18 ;  /* 0x0000581201007387 */ /* 0x000fe80000100a00 */
[----:B------:R-:W-:Y:S04]  /*48530*/  STL.64 [R1+0x40], R4 ;  /* 0x0000400401007387 */ /* 0x000fe80000100a00 */
[----:B------:R0:W-:Y:S04]  /*48540*/  STL.64 [R1+0x48], R6 ;  /* 0x0000480601007387 */ /* 0x0001e80000100a00 */
[----:B------:R-:W2:Y:S01]  /*48550*/  LDL.LU R43, [R1+0x2624] ;  /* 0x00262400012b7983 */ /* 0x000ea20000300800 */
[----:B0-----:R-:W-:Y:S03]  /*48560*/  HMMA.16816.F32 R4, R8, R36, R12 ;  /* 0x000000240804723c */ /* 0x001fe6000000180c */
[----:B---3--:R-:W-:Y:S01]  /*48570*/  STL.64 [R1+0x2618], R34 ;  /* 0x0026182201007387 */ /* 0x008fe20000100a00 */
[----:B-1----:R-:W-:-:S02]  /*48580*/  IMAD.SHL.U32 R55, R2, 0x80, RZ ;  /* 0x0000008002377824 */ /* 0x002fc400078e00ff */
[----:B------:R-:W-:Y:S02]  /*48590*/  IMAD R54, R0, 0x110, RZ ;  /* 0x0000011000367824 */ /* 0x000fe400078e02ff */
[----:B------:R-:W-:-:S15]  /*485a0*/  IMAD.SHL.U32 R53, R2, 0x2, RZ ;  /* 0x0000000202357824 */ /* 0x000fde00078e00ff */
[----:B------:R0:W-:Y:S01]  /*485b0*/  STL [R1+0x10], R4 ;  /* 0x0000100401007387 */ /* 0x0001e20000100800 */
[----:B------:R-:W-:Y:S02]  /*485c0*/  IMAD.MOV.U32 R0, RZ, RZ, R5 ;  /* 0x000000ffff007224 */ /* 0x000fe400078e0005 */
[----:B------:R-:W-:Y:S02]  /*485d0*/  IMAD.MOV.U32 R2, RZ, RZ, R6 ;  /* 0x000000ffff027224 */ /* 0x000fe400078e0006 */
[----:B------:R-:W-:Y:S02]  /*485e0*/  IMAD.MOV.U32 R3, RZ, RZ, R7 ;  /* 0x000000ffff037224 */ /* 0x000fe400078e0007 */
[----:B0-----:R-:W-:Y:S01]  /*485f0*/  HMMA.16816.F32 R4, R8, R40, R56 ;  /* 0x000000280804723c */ /* 0x001fe20000001838 */
[----:B------:R-:W-:Y:S04]  /*48600*/  STL [R1+0x24ac], R2 ;  /* 0x0024ac0201007387 */ /* 0x000fe80000100800 */
[----:B------:R-:W-:Y:S01]  /*48610*/  STL [R1+0x24a8], R0 ;  /* 0x0024a80001007387 */ /* 0x000fe20000100800 */
[----:B------:R-:W-:-:S03]  /*48620*/  LOP3.LUT R19, R54, 0x10, R53, 0x78, !PT ;  /* 0x0000001036137812 */ /* 0x000fc600078e7835 */
[----:B------:R-:W3:Y:S01]  /*48630*/  LDL.LU R52, [R1+0x130] ;  /* 0x0001300001347983 */ /* 0x000ee20000300800 */
[----:B------:R-:W-:-:S13]  /*48640*/  LOP3.LUT R19, R19, 0x800, R55, 0xf8, !PT ;  /* 0x0000080013137812 */ /* 0x000fda00078ef837 */
[----:B------:R-:W-:Y:S04]  /*48650*/  STL.64 [R1], R4 ;  /* 0x0000000401007387 */ /* 0x000fe80000100a00 */
[----:B------:R-:W-:Y:S04]  /*48660*/  STL.64 [R1+0x8], R6 ;  /* 0x0000080601007387 */ /* 0x000fe80000100a00 */
[----:B------:R-:W3:Y:S04]  /*48670*/  LDL.LU R53, [R1+0x134] ;  /* 0x0001340001357983 */ /* 0x000ee80000300800 */
[----:B------:R-:W3:Y:S04]  /*48680*/  LDL.LU R54, [R1+0x138] ;  /* 0x0001380001367983 */ /* 0x000ee80000300800 */
[----:B------:R-:W3:Y:S01]  /*48690*/  LDL.LU R55, [R1+0x13c] ;  /* 0x00013c0001377983 */ /* 0x000ee20000300800 */
[----:B------:R-:W-:-:S05]  /*486a0*/  LOP3.LUT R19, R19, 0x20, RZ, 0x3c, !PT ;  /* 0x0000002013137812 */ /* 0x000fca00078e3cff */
[----:B------:R-:W0:Y:S01]  /*486b0*/  LDSM.16.MT88.4 R4, [R19+UR4+0x7000] ;  /* 0x007000041304783b */ /* 0x000e220008004200 */
[C---:B------:R-:W-:Y:S07]  /*486c0*/  HMMA.16816.F32 R56, R8.reuse, R44, R24 ;  /* 0x0000002c0838723c */ /* 0x040fee0000001818 */
[----:B------:R-:W-:Y:S01]  /*486d0*/  IMAD.MOV.U32 R27, RZ, RZ, R60 ;  /* 0x000000ffff1b7224 */ /* 0x000fe200078e003c */
[----:B--2---:R-:W-:Y:S04]  /*486e0*/  STL.64 [R1+0x25f0], R42 ;  /* 0x0025f02a01007387 */ /* 0x004fe80000100a00 */
[----:B------:R-:W-:Y:S04]  /*486f0*/  STL [R1+0x25e8], R19 ;  /* 0x0025e81301007387 */ /* 0x000fe80000100800 */
[----:B0-----:R-:W-:Y:S04]  /*48700*/  STL.64 [R1+0x25a8], R6 ;  /* 0x0025a80601007387 */ /* 0x001fe80000100a00 */
[----:B------:R0:W-:Y:S04]  /*48710*/  STL.64 [R1+0x25a0], R4 ;  /* 0x0025a00401007387 */ /* 0x0001e80000100a00 */
[----:B0-----:R-:W2:Y:S04]  /*48720*/  LDL.LU R4, [R1+0x230] ;  /* 0x0002300001047983 */ /* 0x001ea80000300800 */
        /* <DEDUP_REMOVED lines=27> */
[----:B------:R0:W-:Y:S04]  /*488e0*/  STL.64 [R1+0x2388], R58 ;  /* 0x0023883a01007387 */ /* 0x0001e80000100a00 */
[----:B------:R-:W-:Y:S04]  /*488f0*/  STL.64 [R1+0x2380], R56 ;  /* 0x0023803801007387 */ /* 0x000fe80000100a00 */
[----:B0-----:R-:W4:Y:S01]  /*48900*/  LDL.LU.64 R58, [R1+0x38] ;  /* 0x00003800013a7983 */ /* 0x001f220000300a00 */
[----:B---3--:R-:W-:Y:S03]  /*48910*/  HMMA.16816.F32 R52, R8, R48, R52 ;  /* 0x000000300834723c */ /* 0x008fe60000001834 */
[----:B------:R-:W3:Y:S04]  /*48920*/  LDL.LU R8, [R1+0x240] ;  /* 0x0002400001087983 */ /* 0x000ee80000300800 */
[----:B------:R-:W3:Y:S04]  /*48930*/  LDL.LU R9, [R1+0x244] ;  /* 0x0002440001097983 */ /* 0x000ee80000300800 */
[----:B------:R-:W3:-:S12]  /*48940*/  LDL.LU R10, [R1+0x248] ;  /* 0x00024800010a7983 */ /* 0x000ed80000300800 */
[----:B------:R0:W-:Y:S04]  /*48950*/  STL.64 [R1+0x2398], R54 ;  /* 0x0023983601007387 */ /* 0x0001e80000100a00 */
[----:B------:R-:W-:Y:S04]  /*48960*/  STL.64 [R1+0x2390], R52 ;  /* 0x0023903401007387 */ /* 0x000fe80000100a00 */
[----:B0-----:R-:W2:Y:S01]  /*48970*/  LDL.64 R54, [R1+0x28] ;  /* 0x0000280001367983 */ /* 0x001ea20000100a00 */
[----:B----4-:R-:W-:-:S15]  /*48980*/  HMMA.16816.F32 R32, R20, R58, R32 ;  /* 0x0000003a1420723c */ /* 0x010fde0000001820 */
[----:B------:R-:W-:-:S08]  /*48990*/  NOP ;  /* 0x0000000000007918 */ /* 0x000fd00000000000 */
[----:B------:R-:W-:Y:S04]  /*489a0*/  STL.64 [R1+0x6c0], R32 ;  /* 0x0006c02001007387 */ /* 0x000fe80000100a00 */
[----:B------:R0:W-:Y:S04]  /*489b0*/  STL.64 [R1+0x6c8], R34 ;  /* 0x0006c82201007387 */ /* 0x0001e80000100a00 */
[----:B0-----:R-:W4:Y:S01]  /*489c0*/  LDL.LU.64 R34, [R1+0x2618] ;  /* 0x0026180001227983 */ /* 0x001f220000300a00 */
[----:B--2---:R-:W-:-:S15]  /*489d0*/  HMMA.16816.F32 R28, R20, R54, R28 ;  /* 0x00000036141c723c */ /* 0x004fde000000181c */
[----:B------:R-:W-:-:S08]  /*489e0*/  NOP ;  /* 0x0000000000007918 */ /* 0x000fd00000000000 */
[----:B------:R-:W-:Y:S04]  /*489f0*/  STL.64 [R1+0x640], R28 ;  /* 0x0006401c01007387 */ /* 0x000fe80000100a00 */
[----:B------:R0:W-:Y:S04]  /*48a00*/  STL.64 [R1+0x648], R30 ;  /* 0x0006481e01007387 */ /* 0x0001e80000100a00 */
[----:B0-----:R-:W3:Y:S01]  /*48a10*/  LDL.LU.64 R30, [R1+0x2610] ;  /* 0x00261000011e7983 */ /* 0x001ee20000300a00 */
[----:B------:R-:W-:Y:S02]  /*48a20*/  IMAD.MOV.U32 R11, RZ, RZ, R60 ;  /* 0x000000ffff0b7224 */ /* 0x000fe400078e003c */
[----:B------:R-:W-:-:S02]  /*48a30*/  IMAD.MOV.U32 R2, RZ, RZ, R54 ;  /* 0x000000ffff027224 */ /* 0x000fc400078e0036 */
[----:B------:R-:W-:Y:S01]  /*48a40*/  IMAD.MOV.U32 R0, RZ, RZ, R55 ;  /* 0x000000ffff007224 */ /* 0x000fe200078e0037 */
[C---:B----4-:R-:W-:Y:S06]  /*48a50*/  HMMA.16816.F32 R4, R20.reuse, R34, R4 ;  /* 0x000000221404723c */ /* 0x050fec0000001804 */
[----:B---3--:R-:W-:Y:S01]  /*48a60*/  HMMA.16816.F32 R52, R20, R30, R8 ;  /* 0x0000001e1434723c */ /* 0x008fe20000001808 */
[----:B------:R-:W2:-:S15]  /*48a70*/  LDL.LU R8, [R1+0x1d0] ;  /* 0x0001d00001087983 */ /* 0x000e9e0000300800 */
[----:B------:R-:W-:-:S07]  /*48a80*/  NOP ;  /* 0x0000000000007918 */ /* 0x000fce0000000000 */
[----:B------:R0:W-:Y:S04]  /*48a90*/  STL.64 [R1+0x5a0], R52 ;  /* 0x0005a03401007387 */ /* 0x0001e80000100a00 */
[----:B------:R1:W-:Y:S04]  /*48aa0*/  STL.64 [R1+0x5a8], R54 ;  /* 0x0005a83601007387 */ /* 0x0003e80000100a00 */
[----:B------:R3:W-:Y:S04]  /*48ab0*/  STL.64 [R1+0x520], R4 ;  /* 0x0005200401007387 */ /* 0x0007e80000100a00 */
[----:B------:R4:W-:Y:S04]  /*48ac0*/  STL.64 [R1+0x528], R6 ;  /* 0x0005280601007387 */ /* 0x0009e80000100a00 */
[----:B------:R-:W2:Y:S04]  /*48ad0*/  LDL.LU R9, [R1+0x1d4] ;  /* 0x0001d40001097983 */ /* 0x000ea80000300800 */
[----:B------:R-:W2:Y:S04]  /*48ae0*/  LDL.LU R10, [R1+0x1d8] ;  /* 0x0001d800010a7983 */ /* 0x000ea80000300800 */
[----:B------:R-:W2:Y:S04]  /*48af0*/  LDL.LU R11, [R1+0x1dc] ;  /* 0x0001dc00010b7983 */ /* 0x000ea80000300800 */
[----:B0-----:R-:W2:Y:S01]  /*48b00*/  LDL.LU R52, [R1+0x1e0] ;  /* 0x0001e00001347983 */ /* 0x001ea20000300800 */
[----:B------:R-:W-:-:S03]  /*48b10*/  IMAD.MOV.U32 R53, RZ, RZ, R38 ;  /* 0x000000ffff357224 */ /* 0x000fc600078e0026 */
[----:B------:R-:W2:Y:S01]  /*48b20*/  LDL.LU R38, [R1+0x260c] ;  /* 0x00260c0001267983 */ /* 0x000ea20000300800 */
[----:B-1----:R-:W-:-:S03]  /*48b30*/  IMAD.MOV.U32 R54, RZ, RZ, R39 ;  /* 0x000000ffff367224 */ /* 0x002fc600078e0027 */
        /* <DEDUP_REMOVED lines=9> */
[----:B------:R-:W4:Y:S01]  /*48bd0*/  LDL.LU R51, [R1+0x25f8] ;  /* 0x0025f80001337983 */ /* 0x000f220000300800 */
[----:B--2---:R-:W-:-:S15]  /*48be0*/  HMMA.16816.F32 R40, R20, R38, R40 ;  /* 0x000000261428723c */ /* 0x004fde0000001828 */
[----:B------:R-:W-:-:S08]  /*48bf0*/  NOP ;  /* 0x0000000000007918 */ /* 0x000fd00000000000 */
[----:B------:R-:W-:Y:S04]  /*48c00*/  STL.64 [R1+0x4b0], R40 ;  /* 0x0004b02801007387 */ /* 0x000fe80000100a00 */
[----:B------:R0:W-:Y:S04]  /*48c10*/  STL.64 [R1+0x4b8], R42 ;  /* 0x0004b82a01007387 */ /* 0x0001e80000100a00 */
[----:B0-----:R-:W2:Y:S01]  /*48c20*/  LDL.LU.64 R42, [R1+0x25f0] ;  /* 0x0025f000012a7983 */ /* 0x001ea20000300a00 */
[----:B---3--:R-:W-:-:S15]  /*48c30*/  HMMA.16816.F32 R12, R20, R46, R12 ;  /* 0x0000002e140c723c */ /* 0x008fde000000180c */
[----:B------:R-:W-:-:S09]  /*48c40*/  NOP ;  /* 0x0000000000007918 */ /* 0x000fd20000000000 */
[----:B------:R-:W-:Y:S02]  /*48c50*/  IMAD.MOV.U32 R37, RZ, RZ, R15 ;  /* 0x000000ffff257224 */ /* 0x000fe400078e000f */
[----:B------:R-:W-:Y:S02]  /*48c60*/  IMAD.MOV.U32 R29, RZ, RZ, R14 ;  /* 0x000000ffff1d7224 */ /* 0x000fe400078e000e */
[----:B------:R-:W-:Y:S02]  /*48c70*/  IMAD.MOV.U32 R36, RZ, RZ, R13 ;  /* 0x000000ffff247224 */ /* 0x000fe400078e000d */
[----:B------:R-:W-:Y:S01]  /*48c80*/  IMAD.MOV.U32 R28, RZ, RZ, R12 ;  /* 0x000000ffff1c7224 */ /* 0x000fe200078e000c */
[C---:B--2---:R-:W-:Y:S06]  /*48c90*/  HMMA.16816.F32 R16, R20.reuse, R42, R16 ;  /* 0x0000002a1410723c */ /* 0x044fec0000001810 */
[----:B----4-:R-:W-:-:S15]  /*48ca0*/  HMMA.16816.F32 R20, R20, R50, R24 ;  /* 0x000000321414723c */ /* 0x010fde0000001818 */
[----:B------:R-:W-:-:S02]  /*48cb0*/  NOP ;  /* 0x0000000000007918 */ /* 0x000fc40000000000 */
[----:B------:R-:W-:Y:S04]  /*48cc0*/  STL.64 [R1+0x440], R16 ;  /* 0x0004401001007387 */ /* 0x000fe80000100a00 */
[----:B------:R0:W-:Y:S03]  /*48cd0*/  STL.64 [R1+0x448], R18 ;  /* 0x0004481201007387 */ /* 0x0001e60000100a00 */
[----:B------:R-:W-:Y:S02]  /*48ce0*/  IMAD.MOV.U32 R45, RZ, RZ, R22 ;  /* 0x000000ffff2d7224 */ /* 0x000fe400078e0016 */
[----:B------:R-:W-:Y:S01]  /*48cf0*/  IMAD.MOV.U32 R44, RZ, RZ, R20 ;  /* 0x000000ffff2c7224 */ /* 0x000fe200078e0014 */
[----:B0-----:R-:W2:Y:S04]  /*48d00*/  LDL.LU R19, [R1+0x25e8] ;  /* 0x0025e80001137983 */ /* 0x001ea80000300800 */
[----:B------:R-:W-:Y:S04]  /*48d10*/  STL.64 [R1+0x420], R12 ;  /* 0x0004200c01007387 */ /* 0x000fe80000100a00 */
[----:B------:R0:W-:Y:S04]  /*48d20*/  STL.64 [R1+0x428], R14 ;  /* 0x0004280e01007387 */ /* 0x0001e80000100a00 */
[----:B0-----:R-:W3:Y:S04]  /*48d30*/  LDL.LU.64 R14, [R1+0x25e0] ;  /* 0x0025e000010e7983 */ /* 0x001ee80000300a00 */
[----:B------:R-:W3:Y:S04]  /*48d40*/  LDL.LU.64 R12, [R1+0x25d8] ;  /* 0x0025d800010c7983 */ /* 0x000ee80000300a00 */
[----:B------:R-:W3:Y:S04]  /*48d50*/  LDL.LU.64 R26, [R1+0x25d0] ;  /* 0x0025d000011a7983 */ /* 0x000ee80000300a00 */
[----:B------:R-:W3:Y:S04]  /*48d60*/  LDL.LU.64 R24, [R1+0x25c8] ;  /* 0x0025c80001187983 */ /* 0x000ee80000300a00 */
[----:B------:R-:W-:Y:S04]  /*48d70*/  STL.64 [R1+0x400], R20 ;  /* 0x0004001401007387 */ /* 0x000fe80000100a00 */
[----:B------:R-:W-:Y:S04]  /*48d80*/  STL.64 [R1+0x408], R22 ;  /* 0x0004081601007387 */ /* 0x000fe80000100a00 */
[----:B------:R-:W-:Y:S04]  /*48d90*/  STL.64 [R1+0x25c0], R46 ;  /* 0x0025c02e01007387 */ /* 0x000fe80000100a00 */
[----:B------:R0:W-:Y:S04]  /*48da0*/  STL.64 [R1+0x25b8], R44 ;  /* 0x0025b82c01007387 */ /* 0x0001e80000100a00 */
[----:B0-----:R-:W4:Y:S04]  /*48db0*/  LDL.LU R44, [R1+0xa0] ;  /* 0x0000a000012c7983 */ /* 0x001f280000300800 */
[----:B------:R-:W4:Y:S04]  /*48dc0*/  LDL.LU R45, [R1+0xa4] ;  /* 0x0000a400012d7983 */ /* 0x000f280000300800 */
[----:B------:R-:W4:Y:S04]  /*48dd0*/  LDL.LU R46, [R1+0xa8] ;  /* 0x0000a800012e7983 */ /* 0x000f280000300800 */
[----:B------:R-:W4:Y:S01]  /*48de0*/  LDL.LU R47, [R1+0xac] ;  /* 0x0000ac00012f7983 */ /* 0x000f220000300800 */
[----:B------:R-:W-:-:S02]  /*48df0*/  IMAD.MOV.U32 R22, RZ, RZ, R2 ;  /* 0x000000ffff167224 */ /* 0x000fc400078e0002 */
[----:B------:R-:W-:Y:S01]  /*48e00*/  IMAD.MOV.U32 R23, RZ, RZ, R0 ;  /* 0x000000ffff177224 */ /* 0x000fe200078e0000 */
[----:B------:R0:W-:Y:S01]  /*48e10*/  STL.64 [R1+0x25b0], R50 ;  /* 0x0025b03201007387 */ /* 0x0001e20000100a00 */
[----:B------:R-:W1:Y:S01]  /*48e20*/  S2R R33, SR_TID.X ;  /* 0x0000000000217919 */ /* 0x000e620000002100 */
[----:B------:R-:W-:Y:S02]  /*48e30*/  IMAD.MOV.U32 R60, RZ, RZ, R32 ;  /* 0x000000ffff3c7224 */ /* 0x000fe400078e0020 */
[----:B--2---:R-:W2:Y:S02]  /*48e40*/  LDSM.16.MT88.4 R16, [R19+UR4+0x7080] ;  /* 0x007080041310783b */ /* 0x004ea40008004200 */
[C---:B---3--:R-:W-:Y:S06]  /*48e50*/  HMMA.16816.F32 R24, R12.reuse, R22, R24 ;  /* 0x000000160c18723c */ /* 0x048fec0000001818 */
[----:B----4-:R-:W-:-:S15]  /*48e60*/  HMMA.16816.F32 R44, R12, R58, R44 ;  /* 0x0000003a0c2c723c */ /* 0x010fde000000182c */
[----:B------:R-:W-:-:S08]  /*48e70*/  NOP ;  /* 0x0000000000007918 */ /* 0x000fd00000000000 */
[----:B------:R3:W-:Y:S04]  /*48e80*/  STL.64 [R1+0x690], R44 ;  /* 0x0006902c01007387 */ /* 0x0007e80000100a00 */
[----:B------:R4:W-:Y:S04]  /*48e90*/  STL.64 [R1+0x698], R46 ;  /* 0x0006982e01007387 */ /* 0x0009e80000100a00 */
[----:B------:R-:W2:Y:S04]  /*48ea0*/  LDL.LU R48, [R1+0x360] ;  /* 0x0003600001307983 */ /* 0x000ea80000300800 */
[----:B------:R-:W-:Y:S04]  /*48eb0*/  STL.64 [R1+0x5e0], R24 ;  /* 0x0005e01801007387 */ /* 0x000fe80000100a00 */
[----:B------:R-:W-:Y:S04]  /*48ec0*/  STL.64 [R1+0x5e8], R26 ;  /* 0x0005e81a01007387 */ /* 0x000fe80000100a00 */
[----:B------:R-:W2:Y:S04]  /*48ed0*/  LDL.LU R49, [R1+0x364] ;  /* 0x0003640001317983 */ /* 0x000ea80000300800 */
[----:B0-----:R-:W2:Y:S04]  /*48ee0*/  LDL.LU R50, [R1+0x368] ;  /* 0x0003680001327983 */ /* 0x001ea80000300800 */
[----:B------:R-:W2:Y:S04]  /*48ef0*/  LDL.LU R51, [R1+0x36c] ;  /* 0x00036c0001337983 */ /* 0x000ea80000300800 */
[----:B---3--:R-:W3:Y:S04]  /*48f00*/  LDL.LU R44, [R1+0x370] ;  /* 0x00037000012c7983 */ /* 0x008ee80000300800 */
[----:B------:R-:W3:Y:S04]  /*48f10*/  LDL.LU R45, [R1+0x374] ;  /* 0x00037400012d7983 */ /* 0x000ee80000300800 */
[----:B----4-:R-:W3:Y:S04]  /*48f20*/  LDL.LU R46, [R1+0x378] ;  /* 0x00037800012e7983 */ /* 0x010ee80000300800 */
[----:B------:R-:W3:Y:S04]  /*48f30*/  LDL.LU R47, [R1+0x37c] ;  /* 0x00037c00012f7983 */ /* 0x000ee80000300800 */
[----:B--2---:R-:W-:Y:S04]  /*48f40*/  STL.64 [R1+0x2570], R18 ;  /* 0x0025701201007387 */ /* 0x004fe80000100a00 */
[----:B------:R0:W-:Y:S01]  /*48f50*/  STL.64 [R1+0x2568], R16 ;  /* 0x0025681001007387 */ /* 0x0001e20000100a00 */
[----:B------:R-:W-:Y:S01]  /*48f60*/  HMMA.16816.F32 R8, R12, R34, R8 ;  /* 0x000000220c08723c */ /* 0x000fe20000001808 */
[----:B-1----:R-:W-:-:S05]  /*48f70*/  LOP3.LUT R32, R33, 0x7, RZ, 0xc0, !PT ;  /* 0x0000000721207812 */ /* 0x002fca00078ec0ff */
[----:B0-----:R-:W-:Y:S01]  /*48f80*/  HMMA.16816.F32 R16, R12, R30, R52 ;  /* 0x0000001e0c10723c */ /* 0x001fe20000001834 */
[----:B------:R-:W-:Y:S02]  /*48f90*/  IMAD R32, R32, 0x110, RZ ;  /* 0x0000011020207824 */ /* 0x000fe400078e02ff */
[C---:B------:R-:W-:Y:S02]  /*48fa0*/  IMAD.SHL.U32 R2, R33.reuse, 0x2, RZ ;  /* 0x0000000221027824 */ /* 0x040fe400078e00ff */
[----:B------:R-:W-:-:S03]  /*48fb0*/  IMAD.SHL.U32 R33, R33, 0x80, RZ ;  /* 0x0000008021217824 */ /* 0x000fc600078e00ff */
[----:B------:R-:W-:-:S04]  /*48fc0*/  LOP3.LUT R56, R32, 0x10, R2, 0x78, !PT ;  /* 0x0000001020387812 */ /* 0x000fc800078e7802 */
[----:B------:R-:W-:-:S04]  /*48fd0*/  LOP3.LUT R56, R56, 0x800, R33, 0xf8, !PT ;  /* 0x0000080038387812 */ /* 0x000fc800078ef821 */
[----:B------:R-:W-:Y:S01]  /*48fe0*/  LOP3.LUT R56, R56, 0x40, RZ, 0x3c, !PT ;  /* 0x0000004038387812 */ /* 0x000fe200078e3cff */
[C---:B------:R-:W-:Y:S06]  /*48ff0*/  HMMA.16816.F32 R4, R12.reuse, R38, R4 ;  /* 0x000000260c04723c */ /* 0x040fec0000001804 */
[----:B------:R-:W-:Y:S04]  /*49000*/  STL.64 [R1+0x560], R16 ;  /* 0x0005601001007387 */ /* 0x000fe80000100a00 */
[----:B------:R-:W-:Y:S04]  /*49010*/  STL.64 [R1+0x568], R18 ;  /* 0x0005681201007387 */ /* 0x000fe80000100a00 */
[----:B------:R-:W2:Y:S04]  /*49020*/  LDL.LU R52, [R1+0x3b0] ;  /* 0x0003b00001347983 */ /* 0x000ea80000300800 */
[----:B------:R-:W-:Y:S04]  /*49030*/  STL.64 [R1+0x4f0], R8 ;  /* 0x0004f00801007387 */ /* 0x000fe80000100a00 */
[----:B------:R-:W-:Y:S04]  /*49040*/  STL.64 [R1+0x4f8], R10 ;  /* 0x0004f80a01007387 */ /* 0x000fe80000100a00 */
[----:B------:R-:W0:Y:S04]  /*49050*/  LDSM.16.MT88.4 R8, [R56+UR4+0x7000] ;  /* 0x007000043808783b */ /* 0x000e280008004200 */
[----:B------:R1:W-:Y:S04]  /*49060*/  STL.64 [R1+0x470], R4 ;  /* 0x0004700401007387 */ /* 0x0003e80000100a00 */
[----:B------:R4:W-:Y:S04]  /*49070*/  STL.64 [R1+0x478], R6 ;  /* 0x0004780601007387 */ /* 0x0009e80000100a00 */
[----:B------:R-:W2:Y:S04]  /*49080*/  LDL.LU R53, [R1+0x3b4] ;  /* 0x0003b40001357983 */ /* 0x000ea80000300800 */
[----:B------:R-:W2:Y:S04]  /*49090*/  LDL.LU R54, [R1+0x3b8] ;  /* 0x0003b80001367983 */ /* 0x000ea80000300800 */
[----:B------:R-:W2:Y:S04]  /*490a0*/  LDL.LU R55, [R1+0x3bc] ;  /* 0x0003bc0001377983 */ /* 0x000ea80000300800 */
[----:B-1----:R-:W2:Y:S04]  /*490b0*/  LDL.LU R4, [R1+0x1b0] ;  /* 0x0001b00001047983 */ /* 0x002ea80000300800 */
[----:B------:R-:W2:Y:S04]  /*490c0*/  LDL.LU R5, [R1+0x1b4] ;  /* 0x0001b40001057983 */ /* 0x000ea80000300800 */
[----:B----4-:R-:W2:Y:S04]  /*490d0*/  LDL.LU R6, [R1+0x1b8] ;  /* 0x0001b80001067983 */ /* 0x010ea80000300800 */
        /* <DEDUP_REMOVED lines=15> */
[----:B---3--:R-:W-:-:S15]  /*491d0*/  HMMA.16816.F32 R44, R12, R42, R44 ;  /* 0x0000002a0c2c723c */ /* 0x008fde000000182c */
[----:B------:R-:W-:-:S08]  /*491e0*/  NOP ;  /* 0x0000000000007918 */ /* 0x000fd00000000000 */
[----:B------:R-:W-:Y:S04]  /*491f0*/  STL.64 [R1+0x430], R44 ;  /* 0x0004302c01007387 */ /* 0x000fe80000100a00 */
[----:B------:R0:W-:Y:S04]  /*49200*/  STL.64 [R1+0x438], R46 ;  /* 0x0004382e01007387 */ /* 0x0001e80000100a00 */
[----:B0-----:R-:W3:Y:S04]  /*49210*/  LDL.LU.64 R46, [R1+0x25c0] ;  /* 0x0025c000012e7983 */ /* 0x001ee80000300a00 */
[----:B------:R-:W2:Y:S01]  /*49220*/  LDL.LU.64 R44, [R1+0x25b8] ;  /* 0x0025b800012c7983 */ /* 0x000ea20000300a00 */
[----:B---3--:R-:W-:-:S15]  /*49230*/  HMMA.16816.F32 R48, R12, R46, R48 ;  /* 0x0000002e0c30723c */ /* 0x008fde0000001830 */
[----:B------:R-:W-:-:S08]  /*49240*/  NOP ;  /* 0x0000000000007918 */ /* 0x000fd00000000000 */
[----:B------:R-:W-:Y:S01]  /*49250*/  STL.64 [R1+0x410], R48 ;  /* 0x0004103001007387 */ /* 0x000fe20000100a00 */
[----:B------:R-:W-:Y:S02]  /*49260*/  IMAD.MOV.U32 R41, RZ, RZ, R51 ;  /* 0x000000ffff297224 */ /* 0x000fe400078e0033 */
[----:B------:R-:W-:Y:S01]  /*49270*/  IMAD.MOV.U32 R33, RZ, RZ, R50 ;  /* 0x000000ffff217224 */ /* 0x000fe200078e0032 */
[----:B------:R0:W-:Y:S04]  /*49280*/  STL.64 [R1+0x418], R50 ;  /* 0x0004183201007387 */ /* 0x0001e80000100a00 */
[----:B0-----:R-:W3:Y:S04]  /*49290*/  LDL.LU.64 R50, [R1+0x25b0] ;  /* 0x0025b00001327983 */ /* 0x001ee80000300a00 */
[----:B------:R-:W-:Y:S04]  /*492a0*/  STL.64 [R1+0x2590], R46 ;  /* 0x0025902e01007387 */ /* 0x000fe80000100a00 */
[----:B--2---:R0:W-:Y:S04]  /*492b0*/  STL.64 [R1+0x2588], R44 ;  /* 0x0025882c01007387 */ /* 0x0041e80000100a00 */
[----:B0-----:R-:W2:Y:S04]  /*492c0*/  LDL.LU R44, [R1+0x390] ;  /* 0x00039000012c7983 */ /* 0x001ea80000300800 */
[----:B------:R-:W2:Y:S04]  /*492d0*/  LDL.LU R45, [R1+0x394] ;  /* 0x00039400012d7983 */ /* 0x000ea80000300800 */
[----:B------:R-:W2:Y:S04]  /*492e0*/  LDL.LU R46, [R1+0x398] ;  /* 0x00039800012e7983 */ /* 0x000ea80000300800 */
[----:B------:R-:W2:Y:S01]  /*492f0*/  LDL.LU R47, [R1+0x39c] ;  /* 0x00039c00012f7983 */ /* 0x000ea20000300800 */
[----:B------:R-:W0:Y:S01]  /*49300*/  S2R R2, SR_TID.X ;  /* 0x0000000000027919 */ /* 0x000e220000002100 */
[----:B------:R-:W1:Y:S01]  /*49310*/  S2R R0, SR_TID.X ;  /* 0x0000000000007919 */ /* 0x000e620000002100 */
[----:B------:R-:W-:-:S02]  /*49320*/  IMAD.MOV.U32 R40, RZ, RZ, R49 ;  /* 0x000000ffff287224 */ /* 0x000fc400078e0031 */
[----:B------:R-:W-:Y:S01]  /*49330*/  IMAD.MOV.U32 R32, RZ, RZ, R48 ;  /* 0x000000ffff207224 */ /* 0x000fe200078e0030 */
[----:B---3--:R-:W-:Y:S01]  /*49340*/  HMMA.16816.F32 R12, R12, R50, R4 ;  /* 0x000000320c0c723c */ /* 0x008fe20000001804 */
[----:B------:R-:W4:Y:S04]  /*49350*/  LDL.LU.64 R6, [R1+0x25a8] ;  /* 0x0025a80001067983 */ /* 0x000f280000300a00 */
[----:B------:R-:W4:Y:S01]  /*49360*/  LDL.LU.64 R4, [R1+0x25a0] ;  /* 0x0025a00001047983 */ /* 0x000f220000300a00 */
[----:B0-----:R-:W-:Y:S01]  /*49370*/  LOP3.LUT R2, R2, 0x7, RZ, 0xc0, !PT ;  /* 0x0000000702027812 */ /* 0x001fe200078ec0ff */
[----:B-1----:R-:W-:-:S04]  /*49380*/  IMAD.SHL.U32 R57, R0, 0x2, RZ ;  /* 0x0000000200397824 */ /* 0x002fc800078e00ff */
[----:B------:R-:W-:-:S12]  /*49390*/  IMAD R2, R2, 0x110, RZ ;  /* 0x0000011002027824 */ /* 0x000fd800078e02ff */
[----:B------:R-:W-:Y:S01]  /*493a0*/  STL.64 [R1+0x360], R12 ;  /* 0x0003600c01007387 */ /* 0x000fe20000100a00 */
[----:B------:R-:W-:-:S03]  /*493b0*/  IMAD.MOV.U32 R49, RZ, RZ, R14 ;  /* 0x000000ffff317224 */ /* 0x000fc600078e000e */
[----:B------:R-:W-:Y:S01]  /*493c0*/  STL.64 [R1+0x368], R14 ;  /* 0x0003680e01007387 */ /* 0x000fe20000100a00 */
[----:B------:R-:W-:-:S03]  /*493d0*/  IMAD.MOV.U32 R48, RZ, RZ, R12 ;  /* 0x000000ffff307224 */ /* 0x000fc600078e000c */
[----:B------:R-:W0:Y:S01]  /*493e0*/  LDSM.16.MT88.4 R12, [R56+UR4+0x7080] ;  /* 0x00708004380c783b */ /* 0x000e220008004200 */
[----:B------:R-:W-:Y:S01]  /*493f0*/  IMAD.SHL.U32 R0, R0, 0x80, RZ ;  /* 0x0000008000007824 */ /* 0x000fe200078e00ff */
[----:B------:R-:W-:-:S04]  /*49400*/  LOP3.LUT R2, R2, 0x10, R57, 0x78, !PT ;  /* 0x0000001002027812 */ /* 0x000fc800078e7839 */
[----:B------:R-:W-:-:S04]  /*49410*/  LOP3.LUT R2, R2, 0x800, R0, 0xf8, !PT ;  /* 0x0000080002027812 */ /* 0x000fc800078ef800 */
[----:B------:R-:W-:Y:S01]  /*49420*/  LOP3.LUT R2, R2, 0x60, RZ, 0x3c, !PT ;  /* 0x0000006002027812 */ /* 0x000fe200078e3cff */
[----:B------:R-:W-:Y:S04]  /*49430*/  STL.64 [R1+0x2580], R50 ;  /* 0x0025803201007387 */ /* 0x000fe80000100a00 */
[----:B------:R-:W-:Y:S04]  /*49440*/  STL.64 [R1+0x2578], R48 ;  /* 0x0025783001007387 */ /* 0x000fe80000100a00 */
[----:B0-----:R-:W-:Y:S04]  /*49450*/  STL.64 [R1+0x24b8], R14 ;  /* 0x0024b80e01007387 */ /* 0x001fe80000100a00 */
[----:B------:R2:W-:Y:S01]  /*49460*/  STL.64 [R1+0x24b0], R12 ;  /* 0x0024b00c01007387 */ /* 0x0005e20000100a00 */
[C---:B----4-:R-:W-:Y:S03]  /*49470*/  HMMA.16816.F32 R8, R4.reuse, R22, R8 ;  /* 0x000000160408723c */ /* 0x050fe60000001808 */
[----:B------:R-:W0:Y:S03]  /*49480*/  LDSM.16.MT88.4 R20, [R2+UR4+0x7000] ;  /* 0x007000040214783b */ /* 0x000e260008004200 */
[----:B--2---:R-:W-:-:S15]  /*49490*/  HMMA.16816.F32 R12, R4, R58, R44 ;  /* 0x0000003a040c723c */ /* 0x004fde000000182c */
[----:B------:R-:W-:-:S08]  /*494a0*/  NOP ;  /* 0x0000000000007918 */ /* 0x000fd00000000000 */
[----:B------:R-:W-:Y:S04]  /*494b0*/  STL.64 [R1+0x6b0], R12 ;  /* 0x0006b00c01007387 */ /* 0x000fe80000100a00 */
[----:B------:R-:W-:Y:S04]  /*494c0*/  STL.64 [R1+0x6b8], R14 ;  /* 0x0006b80e01007387 */ /* 0x000fe80000100a00 */
[----:B0-----:R-:W-:Y:S04]  /*494d0*/  STL.64 [R1+0x2468], R22 ;  /* 0x0024681601007387 */ /* 0x001fe80000100a00 */
[----:B------:R-:W-:Y:S04]  /*494e0*/  STL.64 [R1+0x630], R8 ;  /* 0x0006300801007387 */ /* 0x000fe80000100a00 */
[----:B------:R0:W-:Y:S02]  /*494f0*/  STL.64 [R1+0x638], R10 ;  /* 0x0006380a01007387 */ /* 0x0001e40000100a00 */
[----:B0-----:R-:W-:Y:S02]  /*49500*/  HMMA.16816.F32 R8, R4, R30, R16 ;  /* 0x0000001e0408723c */ /* 0x001fe40000001810 */
[----:B------:R-:W-:Y:S04]  /*49510*/  STL.64 [R1+0x2460], R20 ;  /* 0x0024601401007387 */ /* 0x000fe80000100a00 */
[----:B------:R-:W-:Y:S04]  /*49520*/  STL.64 [R1+0x2558], R30 ;  /* 0x0025581e01007387 */ /* 0x000fe80000100a00 */
[----:B------:R-:W-:-:S13]  /*49530*/  STL.64 [R1+0x2550], R28 ;  /* 0x0025501c01007387 */ /* 0x000fda0000100a00 */
[----:B------:R-:W-:Y:S04]  /*49540*/  STL.64 [R1+0x590], R8 ;  /* 0x0005900801007387 */ /* 0x000fe80000100a00 */
[----:B------:R0:W-:Y:S02]  /*49550*/  STL.64 [R1+0x598], R10 ;  /* 0x0005980a01007387 */ /* 0x0001e40000100a00 */
[C---:B0-----:R-:W-:Y:S06]  /*49560*/  HMMA.16816.F32 R8, R4.reuse, R34, R24 ;  /* 0x000000220408723c */ /* 0x041fec0000001818 */
[----:B------:R-:W-:Y:S04]  /*49570*/  STL.64 [R1+0x2548], R34 ;  /* 0x0025482201007387 */ /* 0x000fe80000100a00 */
[----:B------:R-:W-:Y:S04]  /*49580*/  STL.64 [R1+0x2540], R32 ;  /* 0x0025402001007387 */ /* 0x000fe80000100a00 */
[----:B------:R-:W0:Y:S09]  /*49590*/  LDSM.16.MT88.4 R24, [R2+UR4+0x7080] ;  /* 0x007080040218783b */ /* 0x000e320008004200 */
[----:B------:R-:W-:Y:S04]  /*495a0*/  STL.64 [R1+0x510], R8 ;  /* 0x0005100801007387 */ /* 0x000fe80000100a00 */
[----:B------:R1:W-:Y:S02]  /*495b0*/  STL.64 [R1+0x518], R10 ;  /* 0x0005180a01007387 */ /* 0x0003e40000100a00 */
[----:B-1----:R-:W-:Y:S06]  /*495c0*/  HMMA.16816.F32 R8, R4, R38, R52 ;  /* 0x000000260408723c */ /* 0x002fec0000001834 */
[----:B------:R-:W-:Y:S04]  /*495d0*/  STL.64 [R1+0x2538], R38 ;  /* 0x0025382601007387 */ /* 0x000fe80000100a00 */
[----:B------:R-:W-:-:S13]  /*495e0*/  STL.64 [R1+0x2530], R36 ;  /* 0x0025302401007387 */ /* 0x000fda0000100a00 */
        /* <DEDUP_REMOVED lines=8> */
[----:B--2---:R-:W-:Y:S04]  /*49670*/  STL.64 [R1+0x24c0], R20 ;  /* 0x0024c01401007387 */ /* 0x004fe80000100a00 */
[----:B------:R-:W2:Y:S04]  /*49680*/  LDL.LU R52, [R1+0x1a0] ;  /* 0x0001a00001347983 */ /* 0x000ea80000300800 */
[----:B------:R-:W2:Y:S04]  /*49690*/  LDL.LU R53, [R1+0x1a4] ;  /* 0x0001a40001357983 */ /* 0x000ea80000300800 */
[----:B------:R-:W3:Y:S04]  /*496a0*/  LDL.LU R54, [R1+0x1a8] ;  /* 0x0001a80001367983 */ /* 0x000ee80000300800 */
[----:B------:R-:W4:Y:S04]  /*496b0*/  LDL.LU R61, [R1+0x2598] ;  /* 0x00259800013d7983 */ /* 0x000f280000300800 */
[----:B---3--:R1:W-:Y:S04]  /*496c0*/  STL.64 [R1+0x24d8], R54 ;  /* 0x0024d83601007387 */ /* 0x0083e80000100a00 */
[----:B--2---:R-:W-:Y:S04]  /*496d0*/  STL.64 [R1+0x24d0], R52 ;  /* 0x0024d03401007387 */ /* 0x004fe80000100a00 */
[----:B-1----:R-:W2:Y:S04]  /*496e0*/  LDL.LU.64 R54, [R1+0x28] ;  /* 0x0000280001367983 */ /* 0x002ea80000300a00 */
        /* <DEDUP_REMOVED lines=11> */
[----:B-1----:R-:W2:Y:S04]  /*497a0*/  LDL.LU R8, [R1+0x2f0] ;  /* 0x0002f00001087983 */ /* 0x002ea80000300800 */
[----:B------:R-:W2:Y:S04]  /*497b0*/  LDL.LU R9, [R1+0x2f4] ;  /* 0x0002f40001097983 */ /* 0x000ea80000300800 */
[----:B------:R-:W4:Y:S04]  /*497c0*/  LDL.LU R10, [R1+0x2f8] ;  /* 0x0002f800010a7983 */ /* 0x000f280000300800 */
[----:B------:R-:W4:Y:S04]  /*497d0*/  LDL.LU R11, [R1+0x2fc] ;  /* 0x0002fc00010b7983 */ /* 0x000f280000300800 */
[----:B----4-:R-:W-:Y:S04]  /*497e0*/  STL.64 [R1+0x2518], R10 ;  /* 0x0025180a01007387 */ /* 0x010fe80000100a00 */
[----:B--2---:R1:W-:Y:S04]  /*497f0*/  STL.64 [R1+0x2510], R8 ;  /* 0x0025100801007387 */ /* 0x0043e80000100a00 */
[----:B-1----:R-:W2:Y:S04]  /*49800*/  LDL.LU R8, [R1+0x300] ;  /* 0x0003000001087983 */ /* 0x002ea80000300800 */
[----:B------:R-:W2:Y:S04]  /*49810*/  LDL.LU R9, [R1+0x304] ;  /* 0x0003040001097983 */ /* 0x000ea80000300800 */
[----:B------:R-:W4:Y:S04]  /*49820*/  LDL.LU R10, [R1+0x308] ;  /* 0x00030800010a7983 */ /* 0x000f280000300800 */
        /* <DEDUP_REMOVED lines=30> */
[----:B--2---:R1:W-:Y:S04]  /*49a10*/  STL.64 [R1+0x2520], R8 ;  /* 0x0025200801007387 */ /* 0x0043e80000100a00 */
[----:B-1----:R-:W2:Y:S04]  /*49a20*/  LDL.LU R8, [R1+0x310] ;  /* 0x0003100001087983 */ /* 0x002ea80000300800 */
[----:B------:R-:W2:Y:S04]  /*49a30*/  LDL.LU R9, [R1+0x314] ;  /* 0x0003140001097983 */ /* 0x000ea80000300800 */
[----:B------:R-:W2:Y:S04]  /*49a40*/  LDL.LU R10, [R1+0x318] ;  /* 0x00031800010a7983 */ /* 0x000ea80000300800 */
[----:B------:R-:W2:Y:S01]  /*49a50*/  LDL.LU R11, [R1+0x31c] ;  /* 0x00031c00010b7983 */ /* 0x000ea20000300800 */
[C---:B---3--:R-:W-:Y:S03]  /*49a60*/  HMMA.16816.F32 R44, R4.reuse, R42, R44 ;  /* 0x0000002a042c723c */ /* 0x048fe6000000182c */
[----:B------:R-:W-:Y:S04]  /*49a70*/  STL.64 [R1+0x24e8], R22 ;  /* 0x0024e81601007387 */ /* 0x000fe80000100a00 */
[----:B------:R1:W-:Y:S04]  /*49a80*/  STL.64 [R1+0x24e0], R20 ;  /* 0x0024e01401007387 */ /* 0x0003e80000100a00 */
[----:B-1----:R-:W3:Y:S04]  /*49a90*/  LDL.LU R20, [R1+0x2e0] ;  /* 0x0002e00001147983 */ /* 0x002ee80000300800 */
[----:B------:R-:W3:Y:S04]  /*49aa0*/  LDL.LU R21, [R1+0x2e4] ;  /* 0x0002e40001157983 */ /* 0x000ee80000300800 */
[----:B------:R-:W3:Y:S04]  /*49ab0*/  LDL.LU R22, [R1+0x2e8] ;  /* 0x0002e80001167983 */ /* 0x000ee80000300800 */
[----:B------:R-:W3:Y:S04]  /*49ac0*/  LDL.LU R23, [R1+0x2ec] ;  /* 0x0002ec0001177983 */ /* 0x000ee80000300800 */
        /* <DEDUP_REMOVED lines=13> */
[----:B------:R0:W5:Y:S01]  /*49ba0*/  LDL.LU.64 R44, [R1+0x2588] ;  /* 0x00258800012c7983 */ /* 0x0001620000300a00 */
[----:B--2---:R-:W-:-:S15]  /*49bb0*/  HMMA.16816.F32 R48, R4, R46, R48 ;  /* 0x0000002e0430723c */ /* 0x004fde0000001830 */
[----:B------:R-:W-:-:S08]  /*49bc0*/  NOP ;  /* 0x0000000000007918 */ /* 0x000fd00000000000 */
[----:B------:R-:W-:Y:S04]  /*49bd0*/  STL.64 [R1+0x390], R48 ;  /* 0x0003903001007387 */ /* 0x000fe80000100a00 */
[----:B------:R1:W-:Y:S04]  /*49be0*/  STL.64 [R1+0x398], R50 ;  /* 0x0003983201007387 */ /* 0x0003e80000100a00 */
[----:B-1----:R-:W2:Y:S04]  /*49bf0*/  LDL.LU.64 R50, [R1+0x2580] ;  /* 0x0025800001327983 */ /* 0x002ea80000300a00 */
[----:B------:R-:W4:Y:S01]  /*49c00*/  LDL.LU.64 R48, [R1+0x2578] ;  /* 0x0025780001307983 */ /* 0x000f220000300a00 */
[----:B--2---:R-:W-:Y:S03]  /*49c10*/  HMMA.16816.F32 R4, R4, R50, R16 ;  /* 0x000000320404723c */ /* 0x004fe60000001810 */
[----:B------:R-:W2:Y:S04]  /*49c20*/  LDL.LU.64 R18, [R1+0x2570] ;  /* 0x0025700001127983 */ /* 0x000ea80000300a00 */
[----:B------:R-:W2:-:S15]  /*49c30*/  LDL.LU.64 R16, [R1+0x2568] ;  /* 0x0025680001107983 */ /* 0x000e9e0000300a00 */
[----:B------:R-:W-:-:S01]  /*49c40*/  NOP ;  /* 0x0000000000007918 */ /* 0x000fc20000000000 */
[----:B------:R1:W-:Y:S04]  /*49c50*/  STL.64 [R1+0x370], R4 ;  /* 0x0003700401007387 */ /* 0x0003e80000100a00 */
[----:B------:R0:W-:Y:S04]  /*49c60*/  STL.64 [R1+0x378], R6 ;  /* 0x0003780601007387 */ /* 0x0001e80000100a00 */
[----:B-1----:R-:W4:Y:S04]  /*49c70*/  LDL.LU R4, [R1+0x2d0] ;  /* 0x0002d00001047983 */ /* 0x002f280000300800 */
[----:B------:R-:W4:Y:S04]  /*49c80*/  LDL.LU R5, [R1+0x2d4] ;  /* 0x0002d40001057983 */ /* 0x000f280000300800 */
[----:B0-----:R-:W4:Y:S04]  /*49c90*/  LDL.LU R6, [R1+0x2d8] ;  /* 0x0002d80001067983 */ /* 0x001f280000300800 */
[----:B------:R-:W4:Y:S01]  /*49ca0*/  LDL.LU R7, [R1+0x2dc] ;  /* 0x0002dc0001077983 */ /* 0x000f220000300800 */
        /* <DEDUP_REMOVED lines=28> */
[----:B------:R-:W2:Y:S02]  /*49e70*/  LDL.LU.64 R8, [R1+0x2520] ;  /* 0x0025200001087983 */ /* 0x000ea40000300a00 */
        /* <DEDUP_REMOVED lines=12> */
[----:B--2---:R-:W-:Y:S02]  /*49f40*/  HMMA.16816.F32 R16, R16, R50, R8 ;  /* 0x000000321010723c */ /* 0x004fe40000001808 */
[----:B------:R-:W3:Y:S04]  /*49f50*/  LDL.LU.64 R10, [R1+0x24f8] ;  /* 0x0024f800010a7983 */ /* 0x000ee80000300a00 */
[----:B------:R-:W3:-:S15]  /*49f60*/  LDL.LU.64 R8, [R1+0x24f0] ;  /* 0x0024f00001087983 */ /* 0x000ede0000300a00 */
[----:B------:R-:W-:-:S02]  /*49f70*/  NOP ;  /* 0x0000000000007918 */ /* 0x000fc40000000000 */
[----:B------:R-:W-:Y:S04]  /*49f80*/  STL.64 [R1+0x2f0], R16 ;  /* 0x0002f01001007387 */ /* 0x000fe80000100a00 */
[----:B------:R1:W-:Y:S02]  /*49f90*/  STL.64 [R1+0x2f8], R18 ;  /* 0x0002f81201007387 */ /* 0x0003e40000100a00 */
[----:B-1----:R-:W-:-:S05]  /*49fa0*/  IMAD.MOV.U32 R18, RZ, RZ, R16 ;  /* 0x000000ffff127224 */ /* 0x002fca00078e0010 */
[----:B------:R1:W-:Y:S04]  /*49fb0*/  STL [R1+0x2480], R18 ;  /* 0x0024801201007387 */ /* 0x0003e80000100800 */
[----:B------:R-:W2:Y:S04]  /*49fc0*/  LDL.LU R16, [R1+0x290] ;  /* 0x0002900001107983 */ /* 0x000ea80000300800 */
[----:B------:R-:W2:Y:S01]  /*49fd0*/  LDL.LU R17, [R1+0x294] ;  /* 0x0002940001117983 */ /* 0x000ea20000300800 */
[----:B------:R-:W-:-:S03]  /*49fe0*/  IMAD.MOV.U32 R19, RZ, RZ, R61 ;  /* 0x000000ffff137224 */ /* 0x000fc600078e003d */
[----:B-1----:R-:W2:Y:S01]  /*49ff0*/  LDL.LU R18, [R1+0x298] ;  /* 0x0002980001127983 */ /* 0x002ea20000300800 */
[----:B---3--:R-:W-:-:S15]  /*4a000*/  HMMA.16816.F32 R20, R8, R58, R20 ;  /* 0x0000003a0814723c */ /* 0x008fde0000001814 */
[----:B------:R-:W-:-:S08]  /*4a010*/  NOP ;  /* 0x0000000000007918 */ /* 0x000fd00000000000 */
[----:B------:R-:W-:Y:S04]  /*4a020*/  STL.64 [R1+0x6d0], R20 ;  /* 0x0006d01401007387 */ /* 0x000fe80000100a00 */
[----:B------:R1:W-:Y:S01]  /*4a030*/  STL.64 [R1+0x6d8], R22 ;  /* 0x0006d81601007387 */ /* 0x0003e20000100a00 */
[----:B------:R-:W-:-:S03]  /*4a040*/  IMAD.MOV.U32 R61, RZ, RZ, R20 ;  /* 0x000000ffff3d7224 */ /* 0x000fc600078e0014 */
[----:B-1----:R-:W3:Y:S04]  /*4a050*/  LDL.LU.64 R22, [R1+0x24e8] ;  /* 0x0024e80001167983 */ /* 0x002ee80000300a00 */
[----:B------:R-:W3:Y:S01]  /*4a060*/  LDL.LU.64 R20, [R1+0x24e0] ;  /* 0x0024e00001147983 */ /* 0x000ee20000300a00 */
[C---:B----4-:R-:W-:Y:S06]  /*4a070*/  HMMA.16816.F32 R4, R8.reuse, R54, R4 ;  /* 0x000000360804723c */ /* 0x050fec0000001804 */
[----:B------:R-:W-:-:S15]  /*4a080*/  HMMA.16816.F32 R12, R8, R34, R12 ;  /* 0x00000022080c723c */ /* 0x000fde000000180c */
[----:B------:R-:W-:-:S02]  /*4a090*/  NOP ;  /* 0x0000000000007918 */ /* 0x000fc40000000000 */
[----:B------:R1:W-:Y:S04]  /*4a0a0*/  STL.64 [R1+0x660], R4 ;  /* 0x0006600401007387 */ /* 0x0003e80000100a00 */
[----:B------:R-:W-:Y:S01]  /*4a0b0*/  STL.64 [R1+0x668], R6 ;  /* 0x0006680601007387 */ /* 0x000fe20000100a00 */
[----:B-1----:R-:W-:Y:S02]  /*4a0c0*/  IMAD.MOV.U32 R5, RZ, RZ, R54 ;  /* 0x000000ffff057224 */ /* 0x002fe400078e0036 */
[----:B------:R-:W-:Y:S02]  /*4a0d0*/  IMAD.MOV.U32 R4, RZ, RZ, R55 ;  /* 0x000000ffff047224 */ /* 0x000fe400078e0037 */
[----:B------:R-:W4:Y:S04]  /*4a0e0*/  LDL.LU.64 R54, [R1+0x24d8] ;  /* 0x0024d80001367983 */ /* 0x000f280000300a00 */
[----:B------:R-:W4:Y:S01]  /*4a0f0*/  LDL.LU.64 R52, [R1+0x24d0] ;  /* 0x0024d00001347983 */ /* 0x000f220000300a00 */
[----:B---3--:R-:W-:-:S15]  /*4a100*/  HMMA.16816.F32 R20, R8, R30, R20 ;  /* 0x0000001e0814723c */ /* 0x008fde0000001814 */
[----:B------:R-:W-:-:S08]  /*4a110*/  NOP ;  /* 0x0000000000007918 */ /* 0x000fd00000000000 */
[----:B------:R-:W-:Y:S04]  /*4a120*/  STL.64 [R1+0x5b0], R20 ;  /* 0x0005b01401007387 */ /* 0x000fe80000100a00 */
[----:B------:R1:W-:Y:S04]  /*4a130*/  STL.64 [R1+0x5b8], R22 ;  /* 0x0005b81601007387 */ /* 0x0003e80000100a00 */
[----:B-1----:R-:W3:Y:S04]  /*4a140*/  LDL.LU.64 R22, [R1+0x24c8] ;  /* 0x0024c80001167983 */ /* 0x002ee80000300a00 */
[----:B------:R-:W3:Y:S04]  /*4a150*/  LDL.LU.64 R20, [R1+0x24c0] ;  /* 0x0024c00001147983 */ /* 0x000ee80000300a00 */
[----:B------:R-:W-:Y:S04]  /*4a160*/  STL.64 [R1+0x24a0], R30 ;  /* 0x0024a01e01007387 */ /* 0x000fe80000100a00 */
[----:B------:R1:W-:Y:S04]  /*4a170*/  STL.64 [R1+0x2498], R28 ;  /* 0x0024981c01007387 */ /* 0x0003e80000100a00 */
[----:B-1----:R-:W2:Y:S04]  /*4a180*/  LDL.LU R28, [R1+0x2a0] ;  /* 0x0002a000011c7983 */ /* 0x002ea80000300800 */
[----:B------:R-:W2:Y:S04]  /*4a190*/  LDL.LU R29, [R1+0x2a4] ;  /* 0x0002a400011d7983 */ /* 0x000ea80000300800 */
[----:B------:R-:W2:Y:S04]  /*4a1a0*/  LDL.LU R30, [R1+0x2a8] ;  /* 0x0002a800011e7983 */ /* 0x000ea80000300800 */
[----:B------:R-:W2:Y:S04]  /*4a1b0*/  LDL.LU R31, [R1+0x2ac] ;  /* 0x0002ac00011f7983 */ /* 0x000ea80000300800 */
[----:B------:R-:W-:Y:S04]  /*4a1c0*/  STL.64 [R1+0x530], R12 ;  /* 0x0005300c01007387 */ /* 0x000fe80000100a00 */
[----:B------:R1:W-:Y:S04]  /*4a1d0*/  STL.64 [R1+0x538], R14 ;  /* 0x0005380e01007387 */ /* 0x0003e80000100a00 */
[----:B-1----:R-:W4:Y:S04]  /*4a1e0*/  LDL.LU.64 R14, [R1+0x24b8] ;  /* 0x0024b800010e7983 */ /* 0x002f280000300a00 */
[----:B------:R-:W4:Y:S04]  /*4a1f0*/  LDL.LU.64 R12, [R1+0x24b0] ;  /* 0x0024b000010c7983 */ /* 0x000f280000300a00 */
[----:B------:R-:W-:Y:S04]  /*4a200*/  STL.64 [R1+0x2490], R34 ;  /* 0x0024902201007387 */ /* 0x000fe80000100a00 */
[----:B------:R2:W-:Y:S02]  /*4a210*/  STL.64 [R1+0x2488], R32 ;  /* 0x0024882001007387 */ /* 0x0005e40000100a00 */
[C---:B--2---:R-:W-:Y:S06]  /*4a220*/  HMMA.16816.F32 R32, R8.reuse, R38, R28 ;  /* 0x000000260820723c */ /* 0x044fec000000181c */
[C---:B------:R-:W-:Y:S06]  /*4a230*/  HMMA.16816.F32 R28, R8.reuse, R42, R16 ;  /* 0x0000002a081c723c */ /* 0x040fec0000001810 */
[C---:B------:R-:W-:Y:S06]  /*4a240*/  HMMA.16816.F32 R16, R8.reuse, R46, R24 ;  /* 0x0000002e0810723c */ /* 0x040fec0000001818 */
[----:B---3--:R-:W-:Y:S05]  /*4a250*/  HMMA.16816.F32 R8, R8, R50, R20 ;  /* 0x000000320808723c */ /* 0x008fea0000001814 */
        /* <DEDUP_REMOVED lines=10> */
[----:B----4-:R-:W-:-:S15]  /*4a300*/  HMMA.16816.F32 R8, R12, R58, R52 ;  /* 0x0000003a0c08723c */ /* 0x010fde0000001834 */
[----:B------:R-:W-:-:S08]  /*4a310*/  NOP ;  /* 0x0000000000007918 */ /* 0x000fd00000000000 */
[----:B------:R-:W-:Y:S04]  /*4a320*/  STL.64 [R1+0x670], R8 ;  /* 0x0006700801007387 */ /* 0x000fe80000100a00 */
[----:B------:R-:W-:Y:S04]  /*4a330*/  STL.64 [R1+0x678], R10 ;  /* 0x0006780a01007387 */ /* 0x000fe80000100a00 */
[----:B------:R-:W2:Y:S04]  /*4a340*/  LDL.LU R52, [R1+0x50] ;  /* 0x0000500001347983 */ /* 0x000ea80000300800 */
[----:B------:R-:W2:Y:S04]  /*4a350*/  LDL.LU R53, [R1+0x54] ;  /* 0x0000540001357983 */ /* 0x000ea80000300800 */
[----:B------:R-:W3:Y:S04]  /*4a360*/  LDL.LU R54, [R1+0x58] ;  /* 0x0000580001367983 */ /* 0x000ee80000300800 */
[----:B------:R-:W3:Y:S01]  /*4a370*/  LDL.LU R55, [R1+0x5c] ;  /* 0x00005c0001377983 */ /* 0x000ee20000300800 */
[----:B------:R-:W-:-:S02]  /*4a380*/  IMAD.MOV.U32 R2, RZ, RZ, R58 ;  /* 0x000000ffff027224 */ /* 0x000fc400078e003a */
[----:B------:R-:W-:Y:S01]  /*4a390*/  IMAD.MOV.U32 R0, RZ, RZ, R59 ;  /* 0x000000ffff007224 */ /* 0x000fe200078e003b */
[----:B---3--:R-:W-:Y:S04]  /*4a3a0*/  STL.64 [R1+0x23a8], R54 ;  /* 0x0023a83601007387 */ /* 0x008fe80000100a00 */
[----:B--2---:R-:W-:Y:S04]  /*4a3b0*/  STL.64 [R1+0x23a0], R52 ;  /* 0x0023a03401007387 */ /* 0x004fe80000100a00 */
        /* <DEDUP_REMOVED lines=37> */
[----:B------:R-:W4:Y:S01]  /*4a610*/  LDL.LU R27, [R1+0xec] ;  /* 0x0000ec00011b7983 */ /* 0x000f220000300800 */
[----:B------:R-:W-:-:S02]  /*4a620*/  IMAD.MOV.U32 R55, RZ, RZ, R4 ;  /* 0x000000ffff377224 */ /* 0x000fc400078e0004 */
[----:B------:R-:W-:Y:S01]  /*4a630*/  IMAD.MOV.U32 R54, RZ, RZ, R5 ;  /* 0x000000ffff367224 */ /* 0x000fe200078e0005 */
        /* <DEDUP_REMOVED lines=38> */
[----:B------:R-:W4:Y:S04]  /*4a8a0*/  LDL.LU R26, [R1+0x108] ;  /* 0x00010800011a7983 */ /* 0x000f280000300800 */
[----:B------:R-:W4:Y:S01]  /*4a8b0*/  LDL.LU R27, [R1+0x10c] ;  /* 0x00010c00011b7983 */ /* 0x000f220000300800 */
[----:B---3--:R-:W-:Y:S03]  /*4a8c0*/  HMMA.16816.F32 R28, R12, R54, R28 ;  /* 0x000000360c1c723c */ /* 0x008fe6000000181c */
[----:B----4-:R-:W-:Y:S04]  /*4a8d0*/  STL.64 [R1+0x2458], R26 ;  /* 0x0024581a01007387 */ /* 0x010fe80000100a00 */
[----:B--2---:R1:W-:Y:S04]  /*4a8e0*/  STL.64 [R1+0x2450], R24 ;  /* 0x0024501801007387 */ /* 0x0043e80000100a00 */
[----:B-1----:R-:W2:Y:S04]  /*4a8f0*/  LDL.LU R24, [R1+0x110] ;  /* 0x0001100001187983 */ /* 0x002ea80000300800 */
[----:B------:R-:W2:Y:S04]  /*4a900*/  LDL.LU R25, [R1+0x114] ;  /* 0x0001140001197983 */ /* 0x000ea80000300800 */
[----:B------:R-:W2:Y:S04]  /*4a910*/  LDL.LU R26, [R1+0x118] ;  /* 0x00011800011a7983 */ /* 0x000ea80000300800 */
[----:B------:R-:W2:Y:S04]  /*4a920*/  LDL.LU R27, [R1+0x11c] ;  /* 0x00011c00011b7983 */ /* 0x000ea80000300800 */
[----:B------:R1:W-:Y:S04]  /*4a930*/  STL.64 [R1+0x23c8], R58 ;  /* 0x0023c83a01007387 */ /* 0x0003e80000100a00 */
[----:B------:R-:W-:Y:S01]  /*4a940*/  STL.64 [R1+0x23c0], R56 ;  /* 0x0023c03801007387 */ /* 0x000fe20000100a00 */
[----:B-1----:R-:W-:-:S02]  /*4a950*/  IMAD.MOV.U32 R58, RZ, RZ, R2 ;  /* 0x000000ffff3a7224 */ /* 0x002fc400078e0002 */
[----:B------:R-:W-:Y:S01]  /*4a960*/  IMAD.MOV.U32 R59, RZ, RZ, R0 ;  /* 0x000000ffff3b7224 */ /* 0x000fe200078e0000 */
[----:B------:R-:W3:Y:S04]  /*4a970*/  LDL.LU R2, [R1+0x24ac] ;  /* 0x0024ac0001027983 */ /* 0x000ee80000300800 */
[----:B------:R-:W4:Y:S04]  /*4a980*/  LDL.LU R0, [R1+0x24a8] ;  /* 0x0024a80001007983 */ /* 0x000f280000300800 */
[----:B------:R-:W-:Y:S04]  /*4a990*/  STL.64 [R1+0x5c0], R28 ;  /* 0x0005c01c01007387 */ /* 0x000fe80000100a00 */
[----:B------:R1:W-:Y:S04]  /*4a9a0*/  STL.64 [R1+0x5c8], R30 ;  /* 0x0005c81e01007387 */ /* 0x0003e80000100a00 */
[----:B-1----:R-:W2:Y:S04]  /*4a9b0*/  LDL.LU.64 R30, [R1+0x24a0] ;  /* 0x0024a000011e7983 */ /* 0x002ea80000300a00 */
[----:B------:R0:W5:Y:S01]  /*4a9c0*/  LDL.LU.64 R28, [R1+0x2498] ;  /* 0x00249800011c7983 */ /* 0x0001620000300a00 */
[----:B--2---:R-:W-:-:S15]  /*4a9d0*/  HMMA.16816.F32 R32, R12, R30, R32 ;  /* 0x0000001e0c20723c */ /* 0x004fde0000001820 */
[----:B------:R-:W-:-:S08]  /*4a9e0*/  NOP ;  /* 0x0000000000007918 */ /* 0x000fd00000000000 */
        /* <DEDUP_REMOVED lines=8> */
[----:B-1----:R-:W2:Y:S01]  /*4aa70*/  LDL.LU.64 R6, [R1+0x628] ;  /* 0x0006280001067983 */ /* 0x002ea20000300a00 */
[C---:B------:R-:W-:Y:S06]  /*4aa80*/  HMMA.16816.F32 R16, R12.reuse, R38, R16 ;  /* 0x000000260c10723c */ /* 0x040fec0000001810 */
[C---:B------:R-:W-:Y:S06]  /*4aa90*/  HMMA.16816.F32 R8, R12.reuse, R42, R8 ;  /* 0x0000002a0c08723c */ /* 0x040fec0000001808 */
[----:B------:R-:W-:Y:S01]  /*4aaa0*/  HMMA.16816.F32 R48, R12, R46, R48 ;  /* 0x0000002e0c30723c */ /* 0x000fe20000001830 */
[----:B--2---:R1:W-:Y:S04]  /*4aab0*/  STL.64 [R1+0x23d0], R6 ;  /* 0x0023d00601007387 */ /* 0x0043e80000100a00 */
[----:B------:R-:W2:Y:S04]  /*4aac0*/  LDL.LU R4, [R1+0x70] ;  /* 0x0000700001047983 */ /* 0x000ea80000300800 */
[----:B------:R-:W2:Y:S04]  /*4aad0*/  LDL.LU R5, [R1+0x74] ;  /* 0x0000740001057983 */ /* 0x000ea80000300800 */
[----:B-1----:R-:W2:Y:S04]  /*4aae0*/  LDL.LU R6, [R1+0x78] ;  /* 0x0000780001067983 */ /* 0x002ea80000300800 */
[----:B------:R-:W2:Y:S04]  /*4aaf0*/  LDL.LU R7, [R1+0x7c] ;  /* 0x00007c0001077983 */ /* 0x000ea80000300800 */
[----:B------:R-:W-:Y:S04]  /*4ab00*/  STL.64 [R1+0x450], R16 ;  /* 0x0004501001007387 */ /* 0x000fe80000100a00 */
[----:B------:R1:W-:Y:S04]  /*4ab10*/  STL.64 [R1+0x458], R18 ;  /* 0x0004581201007387 */ /* 0x0003e80000100a00 */
[----:B-1----:R0:W5:Y:S04]  /*4ab20*/  LDL.LU R18, [R1+0x2480] ;  /* 0x0024800001127983 */ /* 0x0021680000300800 */
[----:B------:R1:W-:Y:S04]  /*4ab30*/  STL.64 [R1+0x310], R8 ;  /* 0x0003100801007387 */ /* 0x0003e80000100a00 */
[----:B------:R3:W-:Y:S01]  /*4ab40*/  STL.64 [R1+0x318], R10 ;  /* 0x0003180a01007387 */ /* 0x0007e20000100a00 */
[----:B------:R-:W-:-:S02]  /*4ab50*/  IMAD.MOV.U32 R17, RZ, RZ, R50 ;  /* 0x000000ffff117224 */ /* 0x000fc400078e0032 */
[----:B------:R-:W-:Y:S01]  /*4ab60*/  IMAD.MOV.U32 R16, RZ, RZ, R48 ;  /* 0x000000ffff107224 */ /* 0x000fe200078e0030 */
[----:B-1----:R-:W1:Y:S01]  /*4ab70*/  LDC R8, c[0x0][0x238] ;  /* 0x00008e00ff087b82 */ /* 0x002e620000000800 */
[----:B---3--:R-:W3:Y:S04]  /*4ab80*/  LDL.LU.64 R10, [R1+0x620] ;  /* 0x00062000010a7983 */ /* 0x008ee80000300a00 */
[----:B------:R-:W-:Y:S04]  /*4ab90*/  STL.64 [R1+0x2d0], R48 ;  /* 0x0002d03001007387 */ /* 0x000fe80000100a00 */
[----:B------:R4:W-:Y:S04]  /*4aba0*/  STL.64 [R1+0x2d8], R50 ;  /* 0x0002d83201007387 */ /* 0x0009e80000100a00 */
[----:B----4-:R-:W4:Y:S04]  /*4abb0*/  LDL.LU.64 R50, [R1+0x2478] ;  /* 0x0024780001327983 */ /* 0x010f280000300a00 */
[----:B------:R0:W5:Y:S01]  /*4abc0*/  LDL.LU.64 R48, [R1+0x2470] ;  /* 0x0024700001307983 */ /* 0x0001620000300a00 */
[----:B----4-:R-:W-:Y:S03]  /*4abd0*/  HMMA.16816.F32 R12, R12, R50, R20 ;  /* 0x000000320c0c723c */ /* 0x010fe60000001814 */
[----:B------:R-:W4:Y:S04]  /*4abe0*/  LDL.LU.64 R22, [R1+0x2468] ;  /* 0x0024680001167983 */ /* 0x000f280000300a00 */
[----:B------:R-:W4:-:S15]  /*4abf0*/  LDL.LU.64 R20, [R1+0x2460] ;  /* 0x0024600001147983 */ /* 0x000f1e0000300a00 */
[----:B------:R-:W-:-:S01]  /*4ac00*/  NOP ;  /* 0x0000000000007918 */ /* 0x000fc20000000000 */
[----:B------:R0:W-:Y:S04]  /*4ac10*/  STL.64 [R1+0x2e0], R12 ;  /* 0x0002e00c01007387 */ /* 0x0001e80000100a00 */
[----:B------:R1:W-:Y:S04]  /*4ac20*/  STL.64 [R1+0x2e8], R14 ;  /* 0x0002e80e01007387 */ /* 0x0003e80000100a00 */
[----:B0-----:R-:W3:Y:S04]  /*4ac30*/  LDL.LU R12, [R1] ;  /* 0x00000000010c7983 */ /* 0x001ee80000300800 */
        /* <DEDUP_REMOVED lines=45> */
[----:B----4-:R-:W-:Y:S02]  /*4af10*/  HMMA.16816.F32 R20, R20, R50, R24 ;  /* 0x000000321414723c */ /* 0x010fe40000001818 */
[----:B------:R-:W2:Y:S04]  /*4af20*/  LDL.LU.64 R26, [R1+0x23e8] ;  /* 0x0023e800011a7983 */ /* 0x000ea80000300a00 */
[----:B------:R-:W2:-:S15]  /*4af30*/  LDL.LU.64 R24, [R1+0x23e0] ;  /* 0x0023e00001187983 */ /* 0x000e9e0000300a00 */
[----:B------:R-:W-:-:S02]  /*4af40*/  NOP ;  /* 0x0000000000007918 */ /* 0x000fc40000000000 */
[----:B------:R0:W-:Y:S04]  /*4af50*/  STL.64 [R1+0x350], R20 ;  /* 0x0003501401007387 */ /* 0x0001e80000100a00 */
[----:B------:R1:W-:Y:S04]  /*4af60*/  STL.64 [R1+0x358], R22 ;  /* 0x0003581601007387 */ /* 0x0003e80000100a00 */
[----:B0-----:R-:W4:Y:S01]  /*4af70*/  LDL.LU R20, [R1+0x10] ;  /* 0x0000100001147983 */ /* 0x001f220000300800 */
[----:B------:R-:W-:-:S03]  /*4af80*/  IMAD.MOV.U32 R21, RZ, RZ, R0 ;  /* 0x000000ffff157224 */ /* 0x000fc600078e0000 */
[----:B------:R-:W3:Y:S01]  /*4af90*/  LDL.LU R0, [R1+0x23dc] ;  /* 0x0023dc0001007983 */ /* 0x000ee20000300800 */
[----:B-1----:R-:W-:-:S03]  /*4afa0*/  IMAD.MOV.U32 R22, RZ, RZ, R2 ;  /* 0x000000ffff167224 */ /* 0x002fc600078e0002 */
[----:B------:R-:W3:Y:S01]  /*4afb0*/  LDL.LU R2, [R1+0x23d8] ;  /* 0x0023d80001027983 */ /* 0x000ee20000300800 */
[----:B--2---:R-:W-:Y:S03]  /*4afc0*/  HMMA.16816.F32 R56, R24, R58, R4 ;  /* 0x0000003a1838723c */ /* 0x004fe60000001804 */
[----:B------:R-:W2:-:S15]  /*4afd0*/  LDL.LU.64 R6, [R1+0x23d0] ;  /* 0x0023d00001067983 */ /* 0x000e9e0000300a00 */
[----:B------:R-:W-:-:S05]  /*4afe0*/  NOP ;  /* 0x0000000000007918 */ /* 0x000fca0000000000 */
[----:B------:R-:W-:Y:S04]  /*4aff0*/  STL.64 [R1+0x650], R56 ;  /* 0x0006503801007387 */ /* 0x000fe80000100a00 */
[----:B------:R0:W-:Y:S04]  /*4b000*/  STL.64 [R1+0x658], R58 ;  /* 0x0006583a01007387 */ /* 0x0001e80000100a00 */
[----:B0-----:R-:W4:Y:S04]  /*4b010*/  LDL.LU.64 R58, [R1+0x23c8] ;  /* 0x0023c800013a7983 */ /* 0x001f280000300a00 */
[----:B------:R-:W4:Y:S02]  /*4b020*/  LDL.LU.64 R56, [R1+0x23c0] ;  /* 0x0023c00001387983 */ /* 0x000f240000300a00 */
[----:B----4-:R-:W-:Y:S02]  /*4b030*/  HMMA.16816.F32 R52, R24, R54, R56 ;  /* 0x000000361834723c */ /* 0x010fe40000001838 */
[----:B------:R-:W4:Y:S04]  /*4b040*/  LDL.LU.64 R58, [R1+0x23b8] ;  /* 0x0023b800013a7983 */ /* 0x000f280000300a00 */
[----:B------:R-:W4:-:S15]  /*4b050*/  LDL.LU.64 R56, [R1+0x23b0] ;  /* 0x0023b00001387983 */ /* 0x000f1e0000300a00 */
[----:B------:R-:W-:-:S02]  /*4b060*/  NOP ;  /* 0x0000000000007918 */ /* 0x000fc40000000000 */
[----:B------:R-:W-:Y:S04]  /*4b070*/  STL.64 [R1+0x580], R52 ;  /* 0x0005803401007387 */ /* 0x000fe80000100a00 */
[----:B------:R0:W-:Y:S04]  /*4b080*/  STL.64 [R1+0x588], R54 ;  /* 0x0005883601007387 */ /* 0x0001e80000100a00 */
[----:B0-----:R-:W3:Y:S04]  /*4b090*/  LDL.LU.64 R54, [R1+0x23a8] ;  /* 0x0023a80001367983 */ /* 0x001ee80000300a00 */
[----:B------:R-:W3:Y:S01]  /*4b0a0*/  LDL.LU.64 R52, [R1+0x23a0] ;  /* 0x0023a00001347983 */ /* 0x000ee20000300a00 */
[C---:B----4-:R-:W-:Y:S06]  /*4b0b0*/  HMMA.16816.F32 R56, R24.reuse, R34, R56 ;  /* 0x000000221838723c */ /* 0x050fec0000001838 */
[----:B---3--:R-:W-:-:S15]  /*4b0c0*/  HMMA.16816.F32 R52, R24, R30, R52 ;  /* 0x0000001e1834723c */ /* 0x008fde0000001834 */
[----:B------:R-:W-:-:S08]  /*4b0d0*/  NOP ;  /* 0x0000000000007918 */ /* 0x000fd00000000000 */
[----:B------:R-:W-:Y:S04]  /*4b0e0*/  STL.64 [R1+0x4c0], R52 ;  /* 0x0004c03401007387 */ /* 0x000fe80000100a00 */
[----:B------:R0:W-:Y:S04]  /*4b0f0*/  STL.64 [R1+0x4c8], R54 ;  /* 0x0004c83601007387 */ /* 0x0001e80000100a00 */
[----:B0-----:R-:W3:Y:S04]  /*4b100*/  LDL.LU.64 R54, [R1+0x2398] ;  /* 0x0023980001367983 */ /* 0x001ee80000300a00 */
[----:B------:R-:W3:Y:S04]  /*4b110*/  LDL.LU.64 R52, [R1+0x2390] ;  /* 0x0023900001347983 */ /* 0x000ee80000300a00 */
[----:B------:R-:W-:Y:S04]  /*4b120*/  STL.64 [R1+0x3a0], R56 ;  /* 0x0003a03801007387 */ /* 0x000fe80000100a00 */
[----:B------:R0:W-:Y:S04]  /*4b130*/  STL.64 [R1+0x3a8], R58 ;  /* 0x0003a83a01007387 */ /* 0x0001e80000100a00 */
[----:B0-----:R-:W4:Y:S04]  /*4b140*/  LDL.LU.64 R58, [R1+0x2388] ;  /* 0x00238800013a7983 */ /* 0x001f280000300a00 */
[----:B------:R-:W4:Y:S01]  /*4b150*/  LDL.LU.64 R56, [R1+0x2380] ;  /* 0x0023800001387983 */ /* 0x000f220000300a00 */
[----:B------:R-:W-:-:S03]  /*4b160*/  IMAD.MOV.U32 R23, RZ, RZ, R3 ;  /* 0x000000ffff177224 */ /* 0x000fc600078e0003 */
[----:B------:R-:W2:Y:S04]  /*4b170*/  LDL.LU R35, [R1+0xb64] ;  /* 0x000b640001237983 */ /* 0x000ea80000300800 */
[----:B------:R-:W-:-:S15]  /*4b180*/  HMMA.16816.F32 R20, R24, R38, R20 ;  /* 0x000000261814723c */ /* 0x000fde0000001814 */
[----:B------:R-:W-:-:S08]  /*4b190*/  NOP ;  /* 0x0000000000007918 */ /* 0x000fd00000000000 */
[----:B------:R-:W-:Y:S04]  /*4b1a0*/  STL.64 [R1+0x3b0], R20 ;  /* 0x0003b01401007387 */ /* 0x000fe80000100a00 */
[----:B------:R0:W-:Y:S02]  /*4b1b0*/  STL.64 [R1+0x3b8], R22 ;  /* 0x0003b81601007387 */ /* 0x0001e40000100a00 */
[----:B0-----:R-:W-:-:S15]  /*4b1c0*/  HMMA.16816.F32 R20, R24, R42, R12 ;  /* 0x0000002a1814723c */ /* 0x001fde000000180c */
[----:B------:R-:W-:-:S08]  /*4b1d0*/  NOP ;  /* 0x0000000000007918 */ /* 0x000fd00000000000 */
[----:B------:R-:W-:Y:S04]  /*4b1e0*/  STL.64 [R1+0x3c0], R20 ;  /* 0x0003c01401007387 */ /* 0x000fe80000100a00 */
[----:B------:R0:W-:Y:S01]  /*4b1f0*/  STL.64 [R1+0x3c8], R22 ;  /* 0x0003c81601007387 */ /* 0x0001e20000100a00 */
[----:B------:R-:W-:-:S03]  /*4b200*/  IMAD.MOV.U32 R12, RZ, RZ, R20 ;  /* 0x000000ffff0c7224 */ /* 0x000fc600078e0014 */
[----:B0-----:R-:W2:Y:S04]  /*4b210*/  LDL.LU R23, [R1+0x20d8] ;  /* 0x0020d80001177983 */ /* 0x001ea80000300800 */
[----:B------:R-:W2:Y:S04]  /*4b220*/  LDL.LU R20, [R1+0x20d0] ;  /* 0x0020d00001147983 */ /* 0x000ea80000300800 */
[----:B------:R-:W2:Y:S04]  /*4b230*/  LDL.LU R3, [R1+0x20c8] ;  /* 0x0020c80001037983 */ /* 0x000ea80000300800 */
[----:B------:R-:W2:Y:S04]  /*4b240*/  LDL.LU R43, [R1+0x20b8] ;  /* 0x0020b800012b7983 */ /* 0x000ea80000300800 */
[----:B------:R-:W2:Y:S04]  /*4b250*/  LDL.LU R39, [R1+0x20b0] ;  /* 0x0020b00001277983 */ /* 0x000ea80000300800 */
[----:B------:R-:W2:Y:S04]  /*4b260*/  LDL.LU R30, [R1+0x20d4] ;  /* 0x0020d400011e7983 */ /* 0x000ea80000300800 */
[----:B------:R-:W2:Y:S04]  /*4b270*/  LDL.LU R31, [R1+0x20a8] ;  /* 0x0020a800011f7983 */ /* 0x000ea80000300800 */
[----:B------:R-:W2:Y:S01]  /*4b280*/  LDL.LU R21, [R1+0x20cc] ;  /* 0x0020cc0001157983 */ /* 0x000ea20000300800 */
[----:B----4-:R-:W-:-:S15]  /*4b290*/  HMMA.16816.F32 R56, R24, R46, R56 ;  /* 0x0000002e1838723c */ /* 0x010fde0000001838 */
[----:B------:R-:W-:-:S08]  /*4b2a0*/  NOP ;  /* 0x0000000000007918 */ /* 0x000fd00000000000 */
[----:B------:R0:W-:Y:S04]  /*4b2b0*/  STL.64 [R1+0x3e0], R56 ;  /* 0x0003e03801007387 */ /* 0x0001e80000100a00 */
[----:B------:R1:W-:Y:S04]  /*4b2c0*/  STL.64 [R1+0x3e8], R58 ;  /* 0x0003e83a01007387 */ /* 0x0003e80000100a00 */
[----:B------:R-:W4:Y:S01]  /*4b2d0*/  LDL.LU.64 R46, [R1+0x618] ;  /* 0x00061800012e7983 */ /* 0x000f220000300a00 */
[----:B------:R-:W-:Y:S02]  /*4b2e0*/  IMAD.MOV.U32 R38, RZ, RZ, R57 ;  /* 0x000000ffff267224 */ /* 0x000fe400078e0039 */
[----:B------:R-:W-:-:S02]  /*4b2f0*/  IMAD.MOV.U32 R14, RZ, RZ, R56 ;  /* 0x000000ffff0e7224 */ /* 0x000fc400078e0038 */
[----:B0-----:R-:W4:Y:S01]  /*4b300*/  LDL.LU.64 R56, [R1+0x610] ;  /* 0x0006100001387983 */ /* 0x001f220000300a00 */
[----:B------:R-:W-:Y:S01]  /*4b310*/  IMAD.MOV.U32 R42, RZ, RZ, R59 ;  /* 0x000000ffff2a7224 */ /* 0x000fe200078e003b */
[----:B---3--:R-:W-:Y:S01]  /*4b320*/  HMMA.16816.F32 R24, R24, R50, R52 ;  /* 0x000000321818723c */ /* 0x008fe20000001834 */
[----:B-1----:R-:W0:Y:S08]  /*4b330*/  LDC R59, c[0x0][0x230] ;  /* 0x00008c00ff3b7b82 */ /* 0x002e300000000800 */
[----:B------:R-:W1:Y:S01]  /*4b340*/  LDC R53, c[0x0][0x238] ;  /* 0x00008e00ff357b82 */ /* 0x000e620000000800 */
[----:B------:R-:W-:-:S02]  /*4b350*/  IMAD.MOV.U32 R15, RZ, RZ, R58 ;  /* 0x000000ffff0f7224 */ /* 0x000fc400078e003a */
[----:B------:R-:W3:Y:S01]  /*4b360*/  LDL.LU R58, [R1+0x20c0] ;  /* 0x0020c000013a7983 */ /* 0x000ee20000300800 */
[----:B------:R-:W-:Y:S02]  /*4b370*/  IMAD.SHL.U32 R8, R8, 0x80, RZ ;  /* 0x0000008008087824 */ /* 0x000fe400078e00ff */
[----:B------:R-:W-:Y:S02]  /*4b380*/  IMAD.MOV.U32 R13, RZ, RZ, R22 ;  /* 0x000000ffff0d7224 */ /* 0x000fe400078e0016 */
[----:B------:R-:W3:Y:S01]  /*4b390*/  LDL.LU R22, [R1+0x20a0] ;  /* 0x0020a00001167983 */ /* 0x000ee20000300800 */
[----:B------:R-:W-:-:S05]  /*4b3a0*/  IMAD.SHL.U32 R8, R8, 0x2, RZ ;  /* 0x0000000208087824 */ /* 0x000fca00078e00ff */
[-C--:B--2---:R-:W-:Y:S01]  /*4b3b0*/  IADD3 R4, P0, R6, R8.reuse, RZ ;  /* 0x0000000806047210 */ /* 0x084fe20007f1e0ff */
[----:B------:R-:W-:Y:S02]  /*4b3c0*/  VIADD R35, R35, 0x1 ;  /* 0x0000000123237836 */ /* 0x000fe40000000000 */
[----:B0-----:R-:W-:Y:S02]  /*4b3d0*/  VIADD R59, R59, 0x7f ;  /* 0x0000007f3b3b7836 */ /* 0x001fe40000000000 */
[----:B-1----:R-:W-:Y:S02]  /*4b3e0*/  IMAD.SHL.U32 R53, R53, 0x80, RZ ;  /* 0x0000008035357824 */ /* 0x002fe400078e00ff */
[----:B------:R-:W-:Y:S01]  /*4b3f0*/  IMAD.X R6, R7, 0x1, R2, P0 ;  /* 0x0000000107067824 */ /* 0x000fe200000e0602 */
[----:B------:R-:W-:Y:S01]  /*4b400*/  SHF.R.S32.HI R34, RZ, 0x1f, R59 ;  /* 0x0000001fff227819 */ /* 0x000fe2000001143b */
[----:B------:R-:W-:Y:S01]  /*4b410*/  IMAD.SHL.U32 R53, R53, 0x2, RZ ;  /* 0x0000000235357824 */ /* 0x000fe200078e00ff */
[----:B------:R-:W-:-:S02]  /*4b420*/  IADD3 R5, P0, R10, R8, RZ ;  /* 0x000000080a057210 */ /* 0x000fc40007f1e0ff */
[----:B------:R-:W-:Y:S01]  /*4b430*/  LEA.HI R34, R34, R59, RZ, 0x7 ;  /* 0x0000003b22227211 */ /* 0x000fe200078f38ff */
[----:B------:R-:W-:Y:S04]  /*4b440*/  STL.64 [R1+0x3d0], R24 ;  /* 0x0003d01801007387 */ /* 0x000fe80000100a00 */
[----:B------:R-:W-:Y:S04]  /*4b450*/  STL.64 [R1+0x3d8], R26 ;  /* 0x0003d81a01007387 */ /* 0x000fe80000100a00 */
[----:B------:R-:W-:Y:S01]  /*4b460*/  STL [R1+0xb64], R35 ;  /* 0x000b642301007387 */ /* 0x000fe20000100800 */
[----:B------:R-:W-:-:S02]  /*4b470*/  SHF.R.S32.HI R34, RZ, 0x7, R34 ;  /* 0x00000007ff227819 */ /* 0x000fc40000011422 */
[----:B------:R-:W-:Y:S01]  /*4b480*/  IADD3 R23, P6, R23, R53, RZ ;  /* 0x0000003517177210 */ /* 0x000fe20007fde0ff */
[----:B------:R-:W-:Y:S01]  /*4b490*/  IMAD.X R11, R11, 0x1, R2, P0 ;  /* 0x000000010b0b7824 */ /* 0x000fe200000e0602 */
[----:B------:R-:W-:-:S03]  /*4b4a0*/  ISETP.NE.U32.AND P0, PT, R35, R34, PT ;  /* 0x000000222300720c */ /* 0x000fc60003f05070 */
[----:B------:R0:W-:Y:S04]  /*4b4b0*/  STL [R1+0x20d8], R23 ;  /* 0x0020d81701007387 */ /* 0x0001e80000100800 */
[----:B0-----:R-:W2:Y:S04]  /*4b4c0*/  LDL.LU R23, [R1+0x20c4] ;  /* 0x0020c40001177983 */ /* 0x001ea80000300800 */
[----:B------:R-:W2:Y:S04]  /*4b4d0*/  LDL.LU R59, [R1+0x2098] ;  /* 0x00209800013b7983 */ /* 0x000ea80000300800 */
[----:B------:R-:W2:Y:S01]  /*4b4e0*/  LDL.LU R34, [R1+0x20bc] ;  /* 0x0020bc0001227983 */ /* 0x000ea20000300800 */
[----:B----4-:R-:W-:-:S05]  /*4b4f0*/  IADD3 R7, P1, R46, R8, RZ ;  /* 0x000000082e077210 */ /* 0x010fca0007f3e0ff */
[----:B------:R-:W-:Y:S01]  /*4b500*/  IMAD.X R9, R47, 0x1, R2, P1 ;  /* 0x000000012f097824 */ /* 0x000fe200008e0602 */
[----:B------:R-:W-:Y:S02]  /*4b510*/  IADD3 R20, P1, R20, R53, RZ ;  /* 0x0000003514147210 */ /* 0x000fe40007f3e0ff */
[----:B------:R-:W-:-:S03]  /*4b520*/  IADD3 R8, P2, R56, R8, RZ ;  /* 0x0000000838087210 */ /* 0x000fc60007f5e0ff */
[----:B------:R0:W-:Y:S04]  /*4b530*/  STL [R1+0x20d0], R20 ;  /* 0x0020d01401007387 */ /* 0x0001e80000100800 */
[----:B------:R-:W4:Y:S01]  /*4b540*/  LDL.LU R35, [R1+0x2090] ;  /* 0x0020900001237983 */ /* 0x000f220000300800 */
[----:B------:R-:W-:Y:S01]  /*4b550*/  IMAD.X R10, R57, 0x1, R2, P2 ;  /* 0x00000001390a7824 */ /* 0x000fe200010e0602 */
[----:B------:R-:W-:-:S05]  /*4b560*/  IADD3 R3, P2, R3, R53, RZ ;  /* 0x0000003503037210 */ /* 0x000fca0007f5e0ff */
[----:B------:R1:W-:Y:S04]  /*4b570*/  STL [R1+0x20c8], R3 ;  /* 0x0020c80301007387 */ /* 0x0003e80000100800 */
[----:B0-----:R-:W4:Y:S04]  /*4b580*/  LDL.LU R20, [R1+0x20b4] ;  /* 0x0020b40001147983 */ /* 0x001f280000300800 */
[----:B-1----:R-:W4:Y:S01]  /*4b590*/  LDL.LU R3, [R1+0x2088] ;  /* 0x0020880001037983 */ /* 0x002f220000300800 */
[-C--:B---3--:R-:W-:Y:S02]  /*4b5a0*/  IADD3 R58, P3, R58, R53.reuse, RZ ;  /* 0x000000353a3a7210 */ /* 0x088fe40007f7e0ff */
[----:B------:R-:W-:-:S02]  /*4b5b0*/  IADD3 R43, P4, R43, R53, RZ ;  /* 0x000000352b2b7210 */ /* 0x000fc40007f9e0ff */
[-C--:B------:R-:W-:Y:S01]  /*4b5c0*/  IADD3 R39, P5, R39, R53.reuse, RZ ;  /* 0x0000003527277210 */ /* 0x080fe20007fbe0ff */
[--C-:B------:R-:W-:Y:S01]  /*4b5d0*/  IMAD.X R30, R30, 0x1, R2.reuse, P6 ;  /* 0x000000011e1e7824 */ /* 0x100fe200030e0602 */
[----:B------:R-:W-:Y:S01]  /*4b5e0*/  IADD3 R31, P6, R31, R53, RZ ;  /* 0x000000351f1f7210 */ /* 0x000fe20007fde0ff */
[----:B------:R-:W-:Y:S04]  /*4b5f0*/  STL [R1+0x20c0], R58 ;  /* 0x0020c03a01007387 */ /* 0x000fe80000100800 */
[----:B------:R-:W-:Y:S04]  /*4b600*/  STL [R1+0x20b8], R43 ;  /* 0x0020b82b01007387 */ /* 0x000fe80000100800 */
[----:B------:R-:W-:Y:S01]  /*4b610*/  STL [R1+0x20b0], R39 ;  /* 0x0020b02701007387 */ /* 0x000fe20000100800 */
[----:B------:R-:W-:-:S03]  /*4b620*/  IMAD.X R21, R21, 0x1, R2, P1 ;  /* 0x0000000115157824 */ /* 0x000fc600008e0602 */
[----:B------:R-:W3:Y:S01]  /*4b630*/  LDL.LU R25, [R1+0x20ac] ;  /* 0x0020ac0001197983 */ /* 0x000ee20000300800 */
[----:B------:R-:W-:-:S03]  /*4b640*/  IMAD.MOV.U32 R50, RZ, RZ, R26 ;  /* 0x000000ffff327224 */ /* 0x000fc600078e001a */
[----:B------:R-:W-:Y:S04]  /*4b650*/  STL [R1+0x20d4], R30 ;  /* 0x0020d41e01007387 */ /* 0x000fe80000100800 */
[----:B------:R-:W3:Y:S04]  /*4b660*/  LDL.LU R26, [R1+0x2080] ;  /* 0x00208000011a7983 */ /* 0x000ee80000300800 */
[----:B------:R-:W-:Y:S04]  /*4b670*/  STL [R1+0x20a8], R31 ;  /* 0x0020a81f01007387 */ /* 0x000fe80000100800 */
[----:B------:R-:W3:Y:S04]  /*4b680*/  LDL.LU R27, [R1+0x20a4] ;  /* 0x0020a400011b7983 */ /* 0x000ee80000300800 */
[----:B------:R0:W-:Y:S04]  /*4b690*/  STL [R1+0x20cc], R21 ;  /* 0x0020cc1501007387 */ /* 0x0001e80000100800 */
[----:B------:R-:W3:Y:S01]  /*4b6a0*/  LDL.LU R51, [R1+0x2078] ;  /* 0x0020780001337983 */ /* 0x000ee20000300800 */
[----:B------:R-:W-:-:S03]  /*4b6b0*/  IADD3 R22, P1, R22, R53, RZ ;  /* 0x0000003516167210 */ /* 0x000fc60007f3e0ff */
[----:B0-----:R-:W3:Y:S04]  /*4b6c0*/  LDL.LU R21, [R1+0x209c] ;  /* 0x00209c0001157983 */ /* 0x001ee80000300800 */
[----:B------:R-:W3:Y:S04]  /*4b6d0*/  LDL.LU R52, [R1+0x2070] ;  /* 0x0020700001347983 */ /* 0x000ee80000300800 */
[----:B------:R-:W3:Y:S04]  /*4b6e0*/  LDL.LU R54, [R1+0x2094] ;  /* 0x0020940001367983 */ /* 0x000ee80000300800 */
[----:B------:R-:W3:Y:S04]  /*4b6f0*/  LDL.LU R55, [R1+0x2068] ;  /* 0x0020680001377983 */ /* 0x000ee80000300800 */
[----:B------:R0:W-:Y:S04]  /*4b700*/  STL [R1+0x20a0], R22 ;  /* 0x0020a01601007387 */ /* 0x0001e80000100800 */
[----:B------:R-:W3:Y:S04]  /*4b710*/  LDL.LU R46, [R1+0x208c] ;  /* 0x00208c00012e7983 */ /* 0x000ee80000300800 */
[----:B------:R-:W3:Y:S04]  /*4b720*/  LDL.LU R47, [R1+0x2060] ;  /* 0x00206000012f7983 */ /* 0x000ee80000300800 */
[----:B------:R-:W3:Y:S04]  /*4b730*/  LDL.LU R56, [R1+0x2084] ;  /* 0x0020840001387983 */ /* 0x000ee80000300800 */
[----:B------:R-:W3:Y:S04]  /*4b740*/  LDL.LU R57, [R1+0x2058] ;  /* 0x0020580001397983 */ /* 0x000ee80000300800 */
[----:B------:R-:W3:Y:S04]  /*4b750*/  LDL.LU R43, [R1+0x207c] ;  /* 0x00207c00012b7983 */ /* 0x000ee80000300800 */
[----:B------:R-:W3:Y:S04]  /*4b760*/  LDL.LU R39, [R1+0x2050] ;  /* 0x0020500001277983 */ /* 0x000ee80000300800 */
[----:B------:R-:W3:Y:S04]  /*4b770*/  LDL.LU R30, [R1+0x2074] ;  /* 0x00207400011e7983 */ /* 0x000ee80000300800 */
[----:B0-----:R-:W3:Y:S01]  /*4b780*/  LDL.LU R22, [R1+0x2048] ;  /* 0x0020480001167983 */ /* 0x001ee20000300800 */
[--C-:B--2---:R-:W-:Y:S01]  /*4b790*/  IMAD.X R23, R23, 0x1, R2.reuse, P2 ;  /* 0x0000000117177824 */ /* 0x104fe200010e0602 */
[-C--:B------:R-:W-:Y:S01]  /*4b7a0*/  IADD3 R59, P2, R59, R53.reuse, RZ ;  /* 0x000000353b3b7210 */ /* 0x080fe20007f5e0ff */
[----:B------:R-:W-:Y:S01]  /*4b7b0*/  IMAD.X R34, R34, 0x1, R2, P3 ;  /* 0x0000000122227824 */ /* 0x000fe200018e0602 */
[----:B------:R-:W2:Y:S04]  /*4b7c0*/  LDL.LU R31, [R1+0x206c] ;  /* 0x00206c00011f7983 */ /* 0x000ea80000300800 */
[----:B------:R0:W-:Y:S04]  /*4b7d0*/  STL [R1+0x20c4], R23 ;  /* 0x0020c41701007387 */ /* 0x0001e80000100800 */
[----:B0-----:R-:W2:Y:S04]  /*4b7e0*/  LDL.LU R23, [R1+0x2040] ;  /* 0x0020400001177983 */ /* 0x001ea80000300800 */
[----:B------:R0:W-:Y:S04]  /*4b7f0*/  STL [R1+0x2098], R59 ;  /* 0x0020983b01007387 */ /* 0x0001e80000100800 */
[----:B------:R1:W-:Y:S04]  /*4b800*/  STL [R1+0x20bc], R34 ;  /* 0x0020bc2201007387 */ /* 0x0003e80000100800 */
[----:B------:R-:W2:Y:S01]  /*4b810*/  LDL.LU R58, [R1+0x2064] ;  /* 0x00206400013a7983 */ /* 0x000ea20000300800 */
[----:B----4-:R-:W-:-:S05]  /*4b820*/  IADD3 R35, P3, R35, R53, RZ ;  /* 0x0000003523237210 */ /* 0x010fca0007f7e0ff */
[----:B------:R4:W-:Y:S04]  /*4b830*/  STL [R1+0x2090], R35 ;  /* 0x0020902301007387 */ /* 0x0009e80000100800 */
[----:B0-----:R-:W2:Y:S01]  /*4b840*/  LDL.LU R59, [R1+0x2038] ;  /* 0x00203800013b7983 */ /* 0x001ea20000300800 */
[----:B------:R-:W-:-:S05]  /*4b850*/  IMAD.X R20, R20, 0x1, R2, P4 ;  /* 0x0000000114147824 */ /* 0x000fca00020e0602 */
[----:B------:R0:W-:Y:S04]  /*4b860*/  STL [R1+0x20b4], R20 ;  /* 0x0020b41401007387 */ /* 0x0001e80000100800 */
[----:B-1----:R-:W2:Y:S01]  /*4b870*/  LDL.LU R34, [R1+0x205c] ;  /* 0x00205c0001227983 */ /* 0x002ea20000300800 */
[----:B------:R-:W-:-:S05]  /*4b880*/  IADD3 R3, P4, R3, R53, RZ ;  /* 0x0000003503037210 */ /* 0x000fca0007f9e0ff */
[----:B------:R1:W-:Y:S04]  /*4b890*/  STL [R1+0x2088], R3 ;  /* 0x0020880301007387 */ /* 0x0003e80000100800 */
[----:B----4-:R-:W4:Y:S04]  /*4b8a0*/  LDL.LU R35, [R1+0x2030] ;  /* 0x0020300001237983 */ /* 0x010f280000300800 */
[----:B0-----:R-:W4:Y:S04]  /*4b8b0*/  LDL.LU R20, [R1+0x2054] ;  /* 0x0020540001147983 */ /* 0x001f280000300800 */
[----:B-1----:R-:W4:Y:S01]  /*4b8c0*/  LDL.LU R3, [R1+0x2028] ;  /* 0x0020280001037983 */ /* 0x002f220000300800 */
[--C-:B---3--:R-:W-:Y:S01]  /*4b8d0*/  IMAD.X R25, R25, 0x1, R2.reuse, P5 ;  /* 0x0000000119197824 */ /* 0x108fe200028e0602 */
[----:B------:R-:W-:Y:S01]  /*4b8e0*/  IADD3 R26, P5, R26, R53, RZ ;  /* 0x000000351a1a7210 */ /* 0x000fe20007fbe0ff */
[----:B------:R-:W-:-:S03]  /*4b8f0*/  IMAD.X R27, R27, 0x1, R2, P6 ;  /* 0x000000011b1b7824 */ /* 0x000fc600030e0602 */
[----:B------:R-:W-:Y:S04]  /*4b900*/  STL [R1+0x20ac], R25 ;  /* 0x0020ac1901007387 */ /* 0x000fe80000100800 */
[----:B------:R-:W-:Y:S01]  /*4b910*/  STL [R1+0x2080], R26 ;  /* 0x0020801a01007387 */ /* 0x000fe20000100800 */
[--C-:B------:R-:W-:Y:S01]  /*4b920*/  IMAD.X R21, R21, 0x1, R2.reuse, P1 ;  /* 0x0000000115157824 */ /* 0x100fe200008e0602 */
[-C--:B------:R-:W-:Y:S02]  /*4b930*/  IADD3 R51, P6, R51, R53.reuse, RZ ;  /* 0x0000003533337210 */ /* 0x080fe40007fde0ff */
[-C--:B------:R-:W-:Y:S02]  /*4b940*/  IADD3 R52, P1, R52, R53.reuse, RZ ;  /* 0x0000003534347210 */ /* 0x080fe40007f3e0ff */
[----:B------:R0:W-:Y:S04]  /*4b950*/  STL [R1+0x209c], R21 ;  /* 0x00209c1501007387 */ /* 0x0001e80000100800 */
[----:B------:R-:W-:Y:S01]  /*4b960*/  STL [R1+0x20a4], R27 ;  /* 0x0020a41b01007387 */ /* 0x000fe20000100800 */
[--C-:B------:R-:W-:Y:S01]  /*4b970*/  IMAD.X R54, R54, 0x1, R2.reuse, P2 ;  /* 0x0000000136367824 */ /* 0x100fe200010e0602 */
[-C--:B------:R-:W-:Y:S01]  /*4b980*/  IADD3 R55, P2, R55, R53.reuse, RZ ;  /* 0x0000003537377210 */ /* 0x080fe20007f5e0ff */
[--C-:B------:R-:W-:Y:S01]  /*4b990*/  IMAD.X R46, R46, 0x1, R2.reuse, P3 ;  /* 0x000000012e2e7824 */ /* 0x100fe200018e0602 */
[----:B------:R-:W-:Y:S01]  /*4b9a0*/  IADD3 R47, P3, R47, R53, RZ ;  /* 0x000000352f2f7210 */ /* 0x000fe20007f7e0ff */
[----:B0-----:R-:W3:Y:S04]  /*4b9b0*/  LDL.LU R21, [R1+0x204c] ;  /* 0x00204c0001157983 */ /* 0x001ee80000300800 */
[----:B------:R-:W-:Y:S04]  /*4b9c0*/  STL [R1+0x2078], R51 ;  /* 0x0020783301007387 */ /* 0x000fe80000100800 */
[----:B------:R-:W-:Y:S01]  /*4b9d0*/  STL [R1+0x2070], R52 ;  /* 0x0020703401007387 */ /* 0x000fe20000100800 */
[----:B------:R-:W-:-:S03]  /*4b9e0*/  IMAD.X R56, R56, 0x1, R2, P4 ;  /* 0x0000000138387824 */ /* 0x000fc600020e0602 */
[----:B------:R-:W-:Y:S01]  /*4b9f0*/  STL [R1+0x2094], R54 ;  /* 0x0020943601007387 */ /* 0x000fe20000100800 */
[----:B------:R-:W-:-:S03]  /*4ba00*/  IADD3 R57, P4, R57, R53, RZ ;  /* 0x0000003539397210 */ /* 0x000fc60007f9e0ff */
[----:B------:R-:W-:Y:S01]  /*4ba10*/  STL [R1+0x2068], R55 ;  /* 0x0020683701007387 */ /* 0x000fe20000100800 */
[--C-:B------:R-:W-:Y:S02]  /*4ba20*/  IMAD.X R43, R43, 0x1, R2.reuse, P5 ;  /* 0x000000012b2b7824 */ /* 0x100fe400028e0602 */
[----:B------:R-:W-:Y:S01]  /*4ba30*/  IMAD.X R30, R30, 0x1, R2, P6 ;  /* 0x000000011e1e7824 */ /* 0x000fe200030e0602 */
[----:B------:R-:W-:Y:S01]  /*4ba40*/  STL [R1+0x208c], R46 ;  /* 0x00208c2e01007387 */ /* 0x000fe20000100800 */
[----:B------:R-:W-:-:S03]  /*4ba50*/  IADD3 R22, P6, R22, R53, RZ ;  /* 0x0000003516167210 */ /* 0x000fc60007fde0ff */
[----:B------:R-:W-:Y:S01]  /*4ba60*/  STL [R1+0x2060], R47 ;  /* 0x0020602f01007387 */ /* 0x000fe20000100800 */
[----:B------:R-:W-:-:S03]  /*4ba70*/  IADD3 R39, P5, R39, R53, RZ ;  /* 0x0000003527277210 */ /* 0x000fc60007fbe0ff */
[----:B------:R-:W-:Y:S04]  /*4ba80*/  STL [R1+0x2084], R56 ;  /* 0x0020843801007387 */ /* 0x000fe80000100800 */
[----:B------:R-:W-:Y:S04]  /*4ba90*/  STL [R1+0x2058], R57 ;  /* 0x0020583901007387 */ /* 0x000fe80000100800 */
[----:B------:R-:W-:Y:S04]  /*4baa0*/  STL [R1+0x207c], R43 ;  /* 0x00207c2b01007387 */ /* 0x000fe80000100800 */
[----:B------:R0:W-:Y:S04]  /*4bab0*/  STL [R1+0x2048], R22 ;  /* 0x0020481601007387 */ /* 0x0001e80000100800 */
[----:B------:R1:W-:Y:S01]  /*4bac0*/  STL [R1+0x2050], R39 ;  /* 0x0020502701007387 */ /* 0x0003e20000100800 */
[--C-:B--2---:R-:W-:Y:S01]  /*4bad0*/  IMAD.X R31, R31, 0x1, R2.reuse, P1 ;  /* 0x000000011f1f7824 */ /* 0x104fe200008e0602 */
[-C--:B------:R-:W-:Y:S01]  /*4bae0*/  IADD3 R23, P1, R23, R53.reuse, RZ ;  /* 0x0000003517177210 */ /* 0x080fe20007f3e0ff */
[--C-:B------:R-:W-:Y:S01]  /*4baf0*/  IMAD.X R58, R58, 0x1, R2.reuse, P2 ;  /* 0x000000013a3a7824 */ /* 0x100fe200010e0602 */
[----:B0-----:R-:W2:Y:S04]  /*4bb00*/  LDL.LU R22, [R1+0x2020] ;  /* 0x0020200001167983 */ /* 0x001ea80000300800 */
[----:B------:R0:W-:Y:S04]  /*4bb10*/  STL [R1+0x2074], R30 ;  /* 0x0020741e01007387 */ /* 0x0001e80000100800 */
[----:B------:R-:W2:Y:S04]  /*4bb20*/  LDL.LU R43, [R1+0x2044] ;  /* 0x00204400012b7983 */ /* 0x000ea80000300800 */
[----:B-1----:R-:W2:Y:S04]  /*4bb30*/  LDL.LU R39, [R1+0x2018] ;  /* 0x0020180001277983 */ /* 0x002ea80000300800 */
[----:B------:R1:W-:Y:S04]  /*4bb40*/  STL [R1+0x206c], R31 ;  /* 0x00206c1f01007387 */ /* 0x0003e80000100800 */
[----:B0-----:R-:W2:Y:S04]  /*4bb50*/  LDL.LU R30, [R1+0x203c] ;  /* 0x00203c00011e7983 */ /* 0x001ea80000300800 */
[----:B------:R0:W-:Y:S04]  /*4bb60*/  STL [R1+0x2040], R23 ;  /* 0x0020401701007387 */ /* 0x0001e80000100800 */
[----:B-1----:R-:W2:Y:S04]  /*4bb70*/  LDL.LU R31, [R1+0x2010] ;  /* 0x00201000011f7983 */ /* 0x002ea80000300800 */
[----:B0-----:R-:W2:Y:S04]  /*4bb80*/  LDL.LU R23, [R1+0x2034] ;  /* 0x0020340001177983 */ /* 0x001ea80000300800 */
[----:B------:R-:W-:Y:S01]  /*4bb90*/  STL [R1+0x2064], R58 ;  /* 0x0020643a01007387 */ /* 0x000fe20000100800 */
[----:B------:R-:W-:Y:S01]  /*4bba0*/  IADD3 R59, P2, R59, R53, RZ ;  /* 0x000000353b3b7210 */ /* 0x000fe20007f5e0ff */
[----:B------:R-:W-:-:S04]  /*4bbb0*/  IMAD.X R34, R34, 0x1, R2, P3 ;  /* 0x0000000122227824 */ /* 0x000fc800018e0602 */
[----:B------:R-:W-:Y:S04]  /*4bbc0*/  STL [R1+0x2038], R59 ;  /* 0x0020383b01007387 */ /* 0x000fe80000100800 */
[----:B------:R-:W-:Y:S04]  /*4bbd0*/  STL [R1+0x205c], R34 ;  /* 0x00205c2201007387 */ /* 0x000fe80000100800 */
[----:B------:R-:W2:Y:S01]  /*4bbe0*/  LDL.LU R25, [R1+0x2008] ;  /* 0x0020080001197983 */ /* 0x000ea20000300800 */
[----:B----4-:R-:W-:Y:S01]  /*4bbf0*/  IADD3 R35, P3, R35, R53, RZ ;  /* 0x0000003523237210 */ /* 0x010fe20007f7e0ff */
[----:B------:R-:W-:-:S04]  /*4bc00*/  IMAD.X R20, R20, 0x1, R2, P4 ;  /* 0x0000000114147824 */ /* 0x000fc800020e0602 */
[----:B------:R-:W-:Y:S04]  /*4bc10*/  STL [R1+0x2030], R35 ;  /* 0x0020302301007387 */ /* 0x000fe80000100800 */
[----:B------:R-:W4:Y:S01]  /*4bc20*/  LDL.LU R26, [R1+0x202c] ;  /* 0x00202c00011a7983 */ /* 0x000f220000300800 */
[----:B------:R-:W-:-:S03]  /*4bc30*/  IADD3 R3, P4, R3, R53, RZ ;  /* 0x0000003503037210 */ /* 0x000fc60007f9e0ff */
[----:B------:R-:W-:Y:S04]  /*4bc40*/  STL [R1+0x2054], R20 ;  /* 0x0020541401007387 */ /* 0x000fe80000100800 */
[----:B------:R-:W4:Y:S04]  /*4bc50*/  LDL.LU R27, [R1+0x2000] ;  /* 0x00200000011b7983 */ /* 0x000f280000300800 */
[----:B------:R0:W-:Y:S04]  /*4bc60*/  STL [R1+0x2028], R3 ;  /* 0x0020280301007387 */ /* 0x0001e80000100800 */
[----:B------:R-:W4:Y:S04]  /*4bc70*/  LDL.LU R51, [R1+0x2024] ;  /* 0x0020240001337983 */ /* 0x000f280000300800 */
[----:B0-----:R-:W4:Y:S04]  /*4bc80*/  LDL.LU R3, [R1+0x1ff8] ;  /* 0x001ff80001037983 */ /* 0x001f280000300800 */
[----:B------:R-:W4:Y:S04]  /*4bc90*/  LDL.LU R52, [R1+0x201c] ;  /* 0x00201c0001347983 */ /* 0x000f280000300800 */
[----:B------:R-:W4:Y:S04]  /*4bca0*/  LDL.LU R54, [R1+0x1ff0] ;  /* 0x001ff00001367983 */ /* 0x000f280000300800 */
[----:B------:R-:W4:Y:S01]  /*4bcb0*/  LDL.LU R55, [R1+0x2014] ;  /* 0x0020140001377983 */ /* 0x000f220000300800 */
[----:B---3--:R-:W-:-:S05]  /*4bcc0*/  IMAD.X R21, R21, 0x1, R2, P5 ;  /* 0x0000000115157824 */ /* 0x008fca00028e0602 */
        /* <DEDUP_REMOVED lines=8> */
[----:B0-----:R-:W3:Y:S04]  /*4bd50*/  LDL.LU R21, [R1+0x1ff4] ;  /* 0x001ff40001157983 */ /* 0x001ee80000300800 */
[----:B------:R-:W3:Y:S01]  /*4bd60*/  LDL.LU R20, [R1+0x1fc8] ;  /* 0x001fc80001147983 */ /* 0x000ee20000300800 */
[-C--:B--2---:R-:W-:Y:S01]  /*4bd70*/  IADD3 R22, P5, R22, R53.reuse, RZ ;  /* 0x0000003516167210 */ /* 0x084fe20007fbe0ff */
[----:B------:R-:W-:Y:S01]  /*4bd80*/  IMAD.X R43, R43, 0x1, R2, P6 ;  /* 0x000000012b2b7824 */ /* 0x000fe200030e0602 */
[----:B------:R-:W-:-:S03]  /*4bd90*/  IADD3 R39, P6, R39, R53, RZ ;  /* 0x0000003527277210 */ /* 0x000fc60007fde0ff */
[----:B------:R0:W-:Y:S01]  /*4bda0*/  STL [R1+0x2020], R22 ;  /* 0x0020201601007387 */ /* 0x0001e20000100800 */
[--C-:B------:R-:W-:Y:S01]  /*4bdb0*/  IMAD.X R30, R30, 0x1, R2.reuse, P1 ;  /* 0x000000011e1e7824 */ /* 0x100fe200008e0602 */
[----:B------:R-:W-:Y:S02]  /*4bdc0*/  IADD3 R31, P1, R31, R53, RZ ;  /* 0x000000351f1f7210 */ /* 0x000fe40007f3e0ff */
[----:B0-----:R-:W2:Y:S04]  /*4bdd0*/  LDL.LU R22, [R1+0x1fec] ;  /* 0x001fec0001167983 */ /* 0x001ea80000300800 */
[----:B------:R0:W-:Y:S04]  /*4bde0*/  STL [R1+0x2044], R43 ;  /* 0x0020442b01007387 */ /* 0x0001e80000100800 */
[----:B------:R1:W-:Y:S04]  /*4bdf0*/  STL [R1+0x2018], R39 ;  /* 0x0020182701007387 */ /* 0x0003e80000100800 */
[----:B------:R-:W2:Y:S04]  /*4be00*/  LDL.LU R58, [R1+0x1fc0] ;  /* 0x001fc000013a7983 */ /* 0x000ea80000300800 */
[----:B------:R1:W-:Y:S01]  /*4be10*/  STL [R1+0x203c], R30 ;  /* 0x00203c1e01007387 */ /* 0x0003e20000100800 */
[----:B------:R-:W-:-:S03]  /*4be20*/  IMAD.X R23, R23, 0x1, R2, P2 ;  /* 0x0000000117177824 */ /* 0x000fc600010e0602 */
[----:B0-----:R-:W2:Y:S04]  /*4be30*/  LDL.LU R43, [R1+0x1fe4] ;  /* 0x001fe400012b7983 */ /* 0x001ea80000300800 */
[----:B------:R0:W-:Y:S04]  /*4be40*/  STL [R1+0x2010], R31 ;  /* 0x0020101f01007387 */ /* 0x0001e80000100800 */
[----:B-1----:R-:W2:Y:S04]  /*4be50*/  LDL.LU R39, [R1+0x1fb8] ;  /* 0x001fb80001277983 */ /* 0x002ea80000300800 */
[----:B------:R1:W-:Y:S04]  /*4be60*/  STL [R1+0x2034], R23 ;  /* 0x0020341701007387 */ /* 0x0003e80000100800 */
[----:B------:R-:W2:Y:S04]  /*4be70*/  LDL.LU R30, [R1+0x1fdc] ;  /* 0x001fdc00011e7983 */ /* 0x000ea80000300800 */
[----:B0-----:R-:W2:Y:S04]  /*4be80*/  LDL.LU R31, [R1+0x1fb0] ;  /* 0x001fb000011f7983 */ /* 0x001ea80000300800 */
[----:B-1----:R-:W2:Y:S01]  /*4be90*/  LDL.LU R23, [R1+0x1fd4] ;  /* 0x001fd40001177983 */ /* 0x002ea20000300800 */
[----:B------:R-:W-:-:S05]  /*4bea0*/  IADD3 R25, P2, R25, R53, RZ ;  /* 0x0000003519197210 */ /* 0x000fca0007f5e0ff */
[----:B------:R-:W-:Y:S01]  /*4beb0*/  STL [R1+0x2008], R25 ;  /* 0x0020081901007387 */ /* 0x000fe20000100800 */
[--C-:B----4-:R-:W-:Y:S01]  /*4bec0*/  IMAD.X R26, R26, 0x1, R2.reuse, P3 ;  /* 0x000000011a1a7824 */ /* 0x110fe200018e0602 */
[----:B------:R-:W-:Y:S01]  /*4bed0*/  IADD3 R27, P3, R27, R53, RZ ;  /* 0x000000351b1b7210 */ /* 0x000fe20007f7e0ff */
[----:B------:R-:W-:-:S03]  /*4bee0*/  IMAD.X R51, R51, 0x1, R2, P4 ;  /* 0x0000000133337824 */ /* 0x000fc600020e0602 */
[----:B------:R-:W-:Y:S01]  /*4bef0*/  STL [R1+0x202c], R26 ;  /* 0x00202c1a01007387 */ /* 0x000fe20000100800 */
[----:B------:R-:W-:-:S05]  /*4bf00*/  IADD3 R3, P4, R3, R53, RZ ;  /* 0x0000003503037210 */ /* 0x000fca0007f9e0ff */
[----:B------:R0:W-:Y:S04]  /*4bf10*/  STL [R1+0x1ff8], R3 ;  /* 0x001ff80301007387 */ /* 0x0001e80000100800 */
[----:B------:R-:W-:Y:S04]  /*4bf20*/  STL [R1+0x2000], R27 ;  /* 0x0020001b01007387 */ /* 0x000fe80000100800 */
[----:B0-----:R-:W4:Y:S01]  /*4bf30*/  LDL.LU R3, [R1+0x1fa8] ;  /* 0x001fa80001037983 */ /* 0x001f220000300800 */
[--C-:B------:R-:W-:Y:S01]  /*4bf40*/  IMAD.X R52, R52, 0x1, R2.reuse, P5 ;  /* 0x0000000134347824 */ /* 0x100fe200028e0602 */
[-C--:B------:R-:W-:Y:S01]  /*4bf50*/  IADD3 R54, P5, R54, R53.reuse, RZ ;  /* 0x0000003536367210 */ /* 0x080fe20007fbe0ff */
[--C-:B------:R-:W-:Y:S01]  /*4bf60*/  IMAD.X R55, R55, 0x1, R2.reuse, P6 ;  /* 0x0000000137377824 */ /* 0x100fe200030e0602 */
[----:B---3--:R-:W-:Y:S01]  /*4bf70*/  IADD3 R46, P6, R46, R53, RZ ;  /* 0x000000352e2e7210 */ /* 0x008fe20007fde0ff */
[----:B------:R-:W-:Y:S01]  /*4bf80*/  STL [R1+0x2024], R51 ;  /* 0x0020243301007387 */ /* 0x000fe20000100800 */
[----:B------:R-:W-:-:S03]  /*4bf90*/  IMAD.X R47, R47, 0x1, R2, P1 ;  /* 0x000000012f2f7824 */ /* 0x000fc600008e0602 */
[----:B------:R-:W-:Y:S01]  /*4bfa0*/  STL [R1+0x201c], R52 ;  /* 0x00201c3401007387 */ /* 0x000fe20000100800 */
[----:B------:R-:W-:-:S03]  /*4bfb0*/  IADD3 R56, P1, R56, R53, RZ ;  /* 0x0000003538387210 */ /* 0x000fc60007f3e0ff */
[----:B------:R-:W-:Y:S01]  /*4bfc0*/  STL [R1+0x1ff0], R54 ;  /* 0x001ff03601007387 */ /* 0x000fe20000100800 */
[----:B------:R-:W-:-:S03]  /*4bfd0*/  IMAD.X R57, R57, 0x1, R2, P2 ;  /* 0x0000000139397824 */ /* 0x000fc600010e0602 */
[----:B------:R-:W-:Y:S01]  /*4bfe0*/  STL [R1+0x2014], R55 ;  /* 0x0020143701007387 */ /* 0x000fe20000100800 */
[----:B------:R-:W-:-:S03]  /*4bff0*/  IADD3 R59, P2, R59, R53, RZ ;  /* 0x000000353b3b7210 */ /* 0x000fc60007f5e0ff */
[----:B------:R-:W-:Y:S01]  /*4c000*/  STL [R1+0x1fe8], R46 ;  /* 0x001fe82e01007387 */ /* 0x000fe20000100800 */
[----:B------:R-:W-:-:S03]  /*4c010*/  IMAD.X R21, R21, 0x1, R2, P4 ;  /* 0x0000000115157824 */ /* 0x000fc600020e0602 */
[----:B------:R-:W-:Y:S01]  /*4c020*/  STL [R1+0x200c], R47 ;  /* 0x00200c2f01007387 */ /* 0x000fe20000100800 */
[----:B------:R-:W-:-:S03]  /*4c030*/  IMAD.X R34, R34, 0x1, R2, P3 ;  /* 0x0000000122227824 */ /* 0x000fc600018e0602 */
[----:B------:R-:W-:Y:S01]  /*4c040*/  STL [R1+0x1fe0], R56 ;  /* 0x001fe03801007387 */ /* 0x000fe20000100800 */
[----:B------:R-:W-:-:S03]  /*4c050*/  IADD3 R35, P3, R35, R53, RZ ;  /* 0x0000003523237210 */ /* 0x000fc60007f7e0ff */
[----:B------:R-:W-:Y:S04]  /*4c060*/  STL [R1+0x2004], R57 ;  /* 0x0020043901007387 */ /* 0x000fe80000100800 */
[----:B------:R-:W-:Y:S04]  /*4c070*/  STL [R1+0x1fd8], R59 ;  /* 0x001fd83b01007387 */ /* 0x000fe80000100800 */
[----:B------:R0:W-:Y:S04]  /*4c080*/  STL [R1+0x1ff4], R21 ;  /* 0x001ff41501007387 */ /* 0x0001e80000100800 */
[----:B------:R1:W-:Y:S01]  /*4c090*/  STL [R1+0x1ffc], R34 ;  /* 0x001ffc2201007387 */ /* 0x0003e20000100800 */
[----:B------:R-:W-:-:S03]  /*4c0a0*/  IADD3 R20, P4, R20, R53, RZ ;  /* 0x0000003514147210 */ /* 0x000fc60007f9e0ff */
[----:B0-----:R-:W3:Y:S04]  /*4c0b0*/  LDL.LU R21, [R1+0x1fcc] ;  /* 0x001fcc0001157983 */ /* 0x001ee80000300800 */
[----:B------:R0:W-:Y:S04]  /*4c0c0*/  STL [R1+0x1fd0], R35 ;  /* 0x001fd02301007387 */ /* 0x0001e80000100800 */
[----:B------:R-:W3:Y:S04]  /*4c0d0*/  LDL.LU R59, [R1+0x1fa0] ;  /* 0x001fa000013b7983 */ /* 0x000ee80000300800 */
[----:B-1----:R-:W3:Y:S01]  /*4c0e0*/  LDL.LU R34, [R1+0x1fc4] ;  /* 0x001fc40001227983 */ /* 0x002ee20000300800 */
[----:B--2---:R-:W-:-:S03]  /*4c0f0*/  IMAD.X R22, R22, 0x1, R2, P5 ;  /* 0x0000000116167824 */ /* 0x004fc600028e0602 */
[----:B------:R1:W-:Y:S01]  /*4c100*/  STL [R1+0x1fc8], R20 ;  /* 0x001fc81401007387 */ /* 0x0003e20000100800 */
[----:B------:R-:W-:-:S03]  /*4c110*/  IADD3 R58, P5, R58, R53, RZ ;  /* 0x000000353a3a7210 */ /* 0x000fc60007fbe0ff */
[----:B0-----:R-:W2:Y:S04]  /*4c120*/  LDL.LU R35, [R1+0x1f98] ;  /* 0x001f980001237983 */ /* 0x001ea80000300800 */
[----:B------:R0:W-:Y:S04]  /*4c130*/  STL [R1+0x1fec], R22 ;  /* 0x001fec1601007387 */ /* 0x0001e80000100800 */
[----:B-1----:R-:W2:Y:S01]  /*4c140*/  LDL.LU R20, [R1+0x1fbc] ;  /* 0x001fbc0001147983 */ /* 0x002ea20000300800 */
[--C-:B------:R-:W-:Y:S01]  /*4c150*/  IMAD.X R43, R43, 0x1, R2.reuse, P6 ;  /* 0x000000012b2b7824 */ /* 0x100fe200030e0602 */
[-C--:B------:R-:W-:Y:S01]  /*4c160*/  IADD3 R39, P6, R39, R53.reuse, RZ ;  /* 0x0000003527277210 */ /* 0x080fe20007fde0ff */
[--C-:B------:R-:W-:Y:S01]  /*4c170*/  IMAD.X R30, R30, 0x1, R2.reuse, P1 ;  /* 0x000000011e1e7824 */ /* 0x100fe200008e0602 */
[----:B0-----:R-:W2:Y:S04]  /*4c180*/  LDL.LU R22, [R1+0x1f90] ;  /* 0x001f900001167983 */ /* 0x001ea80000300800 */
[----:B------:R-:W-:Y:S04]  /*4c190*/  STL [R1+0x1fc0], R58 ;  /* 0x001fc03a01007387 */ /* 0x000fe80000100800 */
[----:B------:R-:W-:Y:S04]  /*4c1a0*/  STL [R1+0x1fe4], R43 ;  /* 0x001fe42b01007387 */ /* 0x000fe80000100800 */
[----:B------:R-:W-:Y:S04]  /*4c1b0*/  STL [R1+0x1fb8], R39 ;  /* 0x001fb82701007387 */ /* 0x000fe80000100800 */
[----:B------:R-:W2:Y:S01]  /*4c1c0*/  LDL.LU R25, [R1+0x1fb4] ;  /* 0x001fb40001197983 */ /* 0x000ea20000300800 */
[----:B------:R-:W-:Y:S01]  /*4c1d0*/  IADD3 R31, P1, R31, R53, RZ ;  /* 0x000000351f1f7210 */ /* 0x000fe20007f3e0ff */
[----:B------:R-:W-:-:S02]  /*4c1e0*/  IMAD.X R23, R23, 0x1, R2, P2 ;  /* 0x0000000117177824 */ /* 0x000fc400010e0602 */
[----:B------:R-:W-:Y:S04]  /*4c1f0*/  STL [R1+0x1fdc], R30 ;  /* 0x001fdc1e01007387 */ /* 0x000fe80000100800 */
[----:B------:R-:W2:Y:S04]  /*4c200*/  LDL.LU R26, [R1+0x1f88] ;  /* 0x001f8800011a7983 */ /* 0x000ea80000300800 */
[----:B------:R-:W-:Y:S04]  /*4c210*/  STL [R1+0x1fb0], R31 ;  /* 0x001fb01f01007387 */ /* 0x000fe80000100800 */
[----:B------:R-:W2:Y:S04]  /*4c220*/  LDL.LU R27, [R1+0x1fac] ;  /* 0x001fac00011b7983 */ /* 0x000ea80000300800 */
[----:B------:R0:W-:Y:S04]  /*4c230*/  STL [R1+0x1fd4], R23 ;  /* 0x001fd41701007387 */ /* 0x0001e80000100800 */
[----:B------:R-:W2:Y:S04]  /*4c240*/  LDL.LU R51, [R1+0x1f80] ;  /* 0x001f800001337983 */ /* 0x000ea80000300800 */
[----:B0-----:R-:W2:Y:S04]  /*4c250*/  LDL.LU R23, [R1+0x1fa4] ;  /* 0x001fa40001177983 */ /* 0x001ea80000300800 */
[----:B------:R-:W2:Y:S04]  /*4c260*/  LDL.LU R52, [R1+0x1f78] ;  /* 0x001f780001347983 */ /* 0x000ea80000300800 */
[----:B------:R-:W2:Y:S04]  /*4c270*/  LDL.LU R54, [R1+0x1f9c] ;  /* 0x001f9c0001367983 */ /* 0x000ea80000300800 */
[----:B------:R-:W2:Y:S01]  /*4c280*/  LDL.LU R55, [R1+0x1f70] ;  /* 0x001f700001377983 */ /* 0x000ea20000300800 */
[----:B----4-:R-:W-:-:S05]  /*4c290*/  IADD3 R3, P2, R3, R53, RZ ;  /* 0x0000003503037210 */ /* 0x010fca0007f5e0ff */
[----:B------:R0:W-:Y:S04]  /*4c2a0*/  STL [R1+0x1fa8], R3 ;  /* 0x001fa80301007387 */ /* 0x0001e80000100800 */
[----:B------:R-:W4:Y:S04]  /*4c2b0*/  LDL.LU R46, [R1+0x1f94] ;  /* 0x001f9400012e7983 */ /* 0x000f280000300800 */
[----:B------:R-:W4:Y:S04]  /*4c2c0*/  LDL.LU R47, [R1+0x1f68] ;  /* 0x001f6800012f7983 */ /* 0x000f280000300800 */
[----:B------:R-:W4:Y:S04]  /*4c2d0*/  LDL.LU R56, [R1+0x1f8c] ;  /* 0x001f8c0001387983 */ /* 0x000f280000300800 */
[----:B------:R-:W4:Y:S04]  /*4c2e0*/  LDL.LU R57, [R1+0x1f60] ;  /* 0x001f600001397983 */ /* 0x000f280000300800 */
[----:B------:R-:W4:Y:S04]  /*4c2f0*/  LDL.LU R43, [R1+0x1f84] ;  /* 0x001f8400012b7983 */ /* 0x000f280000300800 */
[----:B------:R-:W4:Y:S04]  /*4c300*/  LDL.LU R39, [R1+0x1f58] ;  /* 0x001f580001277983 */ /* 0x000f280000300800 */
[----:B------:R-:W4:Y:S04]  /*4c310*/  LDL.LU R30, [R1+0x1f7c] ;  /* 0x001f7c00011e7983 */ /* 0x000f280000300800 */
[----:B0-----:R-:W4:Y:S04]  /*4c320*/  LDL.LU R3, [R1+0x1f50] ;  /* 0x001f500001037983 */ /* 0x001f280000300800 */
[----:B------:R-:W4:Y:S01]  /*4c330*/  LDL.LU R31, [R1+0x1f74] ;  /* 0x001f7400011f7983 */ /* 0x000f220000300800 */
[--C-:B---3--:R-:W-:Y:S01]  /*4c340*/  IMAD.X R21, R21, 0x1, R2.reuse, P3 ;  /* 0x0000000115157824 */ /* 0x108fe200018e0602 */
[----:B------:R-:W-:Y:S01]  /*4c350*/  IADD3 R59, P3, R59, R53, RZ ;  /* 0x000000353b3b7210 */ /* 0x000fe20007f7e0ff */
[----:B------:R-:W-:-:S03]  /*4c360*/  IMAD.X R34, R34, 0x1, R2, P4 ;  /* 0x0000000122227824 */ /* 0x000fc600020e0602 */
[----:B------:R0:W-:Y:S01]  /*4c370*/  STL [R1+0x1fcc], R21 ;  /* 0x001fcc1501007387 */ /* 0x0001e20000100800 */
[----:B--2---:R-:W-:-:S03]  /*4c380*/  IADD3 R35, P4, R35, R53, RZ ;  /* 0x0000003523237210 */ /* 0x004fc60007f9e0ff */
[----:B0-----:R-:W2:Y:S01]  /*4c390*/  LDL.LU R21, [R1+0x1f48] ;  /* 0x001f480001157983 */ /* 0x001ea20000300800 */
[----:B------:R-:W-:-:S03]  /*4c3a0*/  IMAD.X R20, R20, 0x1, R2, P5 ;  /* 0x0000000114147824 */ /* 0x000fc600028e0602 */
[----:B------:R0:W-:Y:S04]  /*4c3b0*/  STL [R1+0x1fa0], R59 ;  /* 0x001fa03b01007387 */ /* 0x0001e80000100800 */
[----:B------:R1:W-:Y:S04]  /*4c3c0*/  STL [R1+0x1fc4], R34 ;  /* 0x001fc42201007387 */ /* 0x0003e80000100800 */
[----:B------:R-:W3:Y:S04]  /*4c3d0*/  LDL.LU R58, [R1+0x1f6c] ;  /* 0x001f6c00013a7983 */ /* 0x000ee80000300800 */
[----:B------:R1:W-:Y:S01]  /*4c3e0*/  STL [R1+0x1f98], R35 ;  /* 0x001f982301007387 */ /* 0x0003e20000100800 */
[----:B------:R-:W-:-:S03]  /*4c3f0*/  IADD3 R22, P5, R22, R53, RZ ;  /* 0x0000003516167210 */ /* 0x000fc60007fbe0ff */
[----:B0-----:R-:W3:Y:S04]  /*4c400*/  LDL.LU R59, [R1+0x1f40] ;  /* 0x001f4000013b7983 */ /* 0x001ee80000300800 */
[----:B------:R0:W-:Y:S04]  /*4c410*/  STL [R1+0x1fbc], R20 ;  /* 0x001fbc1401007387 */ /* 0x0001e80000100800 */
[----:B-1----:R-:W3:Y:S04]  /*4c420*/  LDL.LU R34, [R1+0x1f64] ;  /* 0x001f640001227983 */ /* 0x002ee80000300800 */
[----:B------:R1:W-:Y:S04]  /*4c430*/  STL [R1+0x1f90], R22 ;  /* 0x001f901601007387 */ /* 0x0003e80000100800 */
[----:B------:R-:W3:Y:S01]  /*4c440*/  LDL.LU R35, [R1+0x1f38] ;  /* 0x001f380001237983 */ /* 0x000ee20000300800 */
[----:B------:R-:W-:Y:S01]  /*4c450*/  IMAD.X R25, R25, 0x1, R2, P6 ;  /* 0x0000000119197824 */ /* 0x000fe200030e0602 */
[----:B------:R-:W-:-:S02]  /*4c460*/  IADD3 R26, P6, R26, R53, RZ ;  /* 0x000000351a1a7210 */ /* 0x000fc40007fde0ff */
[----:B0-----:R-:W3:Y:S04]  /*4c470*/  LDL.LU R20, [R1+0x1f5c] ;  /* 0x001f5c0001147983 */ /* 0x001ee80000300800 */
[----:B-1----:R-:W3:Y:S01]  /*4c480*/  LDL.LU R22, [R1+0x1f30] ;  /* 0x001f300001167983 */ /* 0x002ee20000300800 */
[----:B------:R-:W-:-:S03]  /*4c490*/  IMAD.X R27, R27, 0x1, R2, P1 ;  /* 0x000000011b1b7824 */ /* 0x000fc600008e0602 */
[----:B------:R-:W-:Y:S01]  /*4c4a0*/  STL [R1+0x1fb4], R25 ;  /* 0x001fb41901007387 */ /* 0x000fe20000100800 */
[----:B------:R-:W-:-:S03]  /*4c4b0*/  IMAD.X R23, R23, 0x1, R2, P2 ;  /* 0x0000000117177824 */ /* 0x000fc600010e0602 */
[----:B------:R-:W-:Y:S01]  /*4c4c0*/  STL [R1+0x1f88], R26 ;  /* 0x001f881a01007387 */ /* 0x000fe20000100800 */
[-C--:B------:R-:W-:Y:S02]  /*4c4d0*/  IADD3 R51, P1, R51, R53.reuse, RZ ;  /* 0x0000003533337210 */ /* 0x080fe40007f3e0ff */
[-C--:B------:R-:W-:Y:S01]  /*4c4e0*/  IADD3 R52, P2, R52, R53.reuse, RZ ;  /* 0x0000003534347210 */ /* 0x080fe20007f5e0ff */
[----:B------:R0:W-:Y:S04]  /*4c4f0*/  STL [R1+0x1fa4], R23 ;  /* 0x001fa41701007387 */ /* 0x0001e80000100800 */
[----:B------:R-:W-:Y:S01]  /*4c500*/  STL [R1+0x1fac], R27 ;  /* 0x001fac1b01007387 */ /* 0x000fe20000100800 */
[----:B------:R-:W-:Y:S01]  /*4c510*/  IMAD.X R54, R54, 0x1, R2, P3 ;  /* 0x0000000136367824 */ /* 0x000fe200018e0602 */
[----:B------:R-:W-:-:S02]  /*4c520*/  IADD3 R55, P3, R55, R53, RZ ;  /* 0x0000003537377210 */ /* 0x000fc40007f7e0ff */
[----:B0-----:R-:W3:Y:S04]  /*4c530*/  LDL.LU R23, [R1+0x1f54] ;  /* 0x001f540001177983 */ /* 0x001ee80000300800 */
[----:B------:R-:W-:Y:S04]  /*4c540*/  STL [R1+0x1f80], R51 ;  /* 0x001f803301007387 */ /* 0x000fe80000100800 */
[----:B------:R-:W-:Y:S04]  /*4c550*/  STL [R1+0x1f78], R52 ;  /* 0x001f783401007387 */ /* 0x000fe80000100800 */
[----:B------:R-:W-:Y:S04]  /*4c560*/  STL [R1+0x1f9c], R54 ;  /* 0x001f9c3601007387 */ /* 0x000fe80000100800 */
[----:B------:R-:W-:Y:S01]  /*4c570*/  STL [R1+0x1f70], R55 ;  /* 0x001f703701007387 */ /* 0x000fe20000100800 */
[--C-:B----4-:R-:W-:Y:S01]  /*4c580*/  IMAD.X R46, R46, 0x1, R2.reuse, P4 ;  /* 0x000000012e2e7824 */ /* 0x110fe200020e0602 */
[-C--:B------:R-:W-:Y:S01]  /*4c590*/  IADD3 R47, P4, R47, R53.reuse, RZ ;  /* 0x000000352f2f7210 */ /* 0x080fe20007f9e0ff */
[--C-:B------:R-:W-:Y:S01]  /*4c5a0*/  IMAD.X R56, R56, 0x1, R2.reuse, P5 ;  /* 0x0000000138387824 */ /* 0x100fe200028e0602 */
[----:B------:R-:W-:Y:S01]  /*4c5b0*/  IADD3 R57, P5, R57, R53, RZ ;  /* 0x0000003539397210 */ /* 0x000fe20007fbe0ff */
[--C-:B------:R-:W-:Y:S01]  /*4c5c0*/  IMAD.X R43, R43, 0x1, R2.reuse, P6 ;  /* 0x000000012b2b7824 */ /* 0x100fe200030e0602 */
[----:B------:R-:W-:Y:S01]  /*4c5d0*/  STL [R1+0x1f94], R46 ;  /* 0x001f942e01007387 */ /* 0x000fe20000100800 */
[----:B------:R-:W-:-:S03]  /*4c5e0*/  IMAD.X R30, R30, 0x1, R2, P1 ;  /* 0x000000011e1e7824 */ /* 0x000fc600008e0602 */
[----:B------:R-:W-:Y:S01]  /*4c5f0*/  STL [R1+0x1f68], R47 ;  /* 0x001f682f01007387 */ /* 0x000fe20000100800 */
[-C--:B------:R-:W-:Y:S02]  /*4c600*/  IADD3 R39, P6, R39, R53.reuse, RZ ;  /* 0x0000003527277210 */ /* 0x080fe40007fde0ff */
[----:B------:R-:W-:Y:S01]  /*4c610*/  IADD3 R3, P1, R3, R53, RZ ;  /* 0x0000003503037210 */ /* 0x000fe20007f3e0ff */
[----:B------:R-:W-:Y:S04]  /*4c620*/  STL [R1+0x1f8c], R56 ;  /* 0x001f8c3801007387 */ /* 0x000fe80000100800 */
[----:B------:R-:W-:Y:S04]  /*4c630*/  STL [R1+0x1f60], R57 ;  /* 0x001f603901007387 */ /* 0x000fe80000100800 */
[----:B------:R-:W-:Y:S04]  /*4c640*/  STL [R1+0x1f84], R43 ;  /* 0x001f842b01007387 */ /* 0x000fe80000100800 */
[----:B------:R0:W-:Y:S04]  /*4c650*/  STL [R1+0x1f50], R3 ;  /* 0x001f500301007387 */ /* 0x0001e80000100800 */
[----:B------:R1:W-:Y:S04]  /*4c660*/  STL [R1+0x1f58], R39 ;  /* 0x001f582701007387 */ /* 0x0003e80000100800 */
[----:B0-----:R-:W4:Y:S01]  /*4c670*/  LDL.LU R3, [R1+0x1f28] ;  /* 0x001f280001037983 */ /* 0x001f220000300800 */
[----:B------:R-:W-:-:S03]  /*4c680*/  IMAD.X R31, R31, 0x1, R2, P2 ;  /* 0x000000011f1f7824 */ /* 0x000fc600010e0602 */
[----:B------:R0:W-:Y:S04]  /*4c690*/  STL [R1+0x1f7c], R30 ;  /* 0x001f7c1e01007387 */ /* 0x0001e80000100800 */
[----:B------:R-:W4:Y:S04]  /*4c6a0*/  LDL.LU R43, [R1+0x1f4c] ;  /* 0x001f4c00012b7983 */ /* 0x000f280000300800 */
[----:B-1----:R-:W4:Y:S04]  /*4c6b0*/  LDL.LU R39, [R1+0x1f20] ;  /* 0x001f200001277983 */ /* 0x002f280000300800 */
[----:B------:R1:W-:Y:S04]  /*4c6c0*/  STL [R1+0x1f74], R31 ;  /* 0x001f741f01007387 */ /* 0x0003e80000100800 */
[----:B0-----:R-:W4:Y:S01]  /*4c6d0*/  LDL.LU R30, [R1+0x1f44] ;  /* 0x001f4400011e7983 */ /* 0x001f220000300800 */
[----:B--2---:R-:W-:Y:S01]  /*4c6e0*/  IADD3 R21, P2, R21, R53, RZ ;  /* 0x0000003515157210 */ /* 0x004fe20007f5e0ff */
[----:B---3--:R-:W-:-:S04]  /*4c6f0*/  IMAD.X R58, R58, 0x1, R2, P3 ;  /* 0x000000013a3a7824 */ /* 0x008fc800018e0602 */
[----:B------:R0:W-:Y:S04]  /*4c700*/  STL [R1+0x1f48], R21 ;  /* 0x001f481501007387 */ /* 0x0001e80000100800 */
[----:B-1----:R-:W2:Y:S01]  /*4c710*/  LDL.LU R31, [R1+0x1f18] ;  /* 0x001f1800011f7983 */ /* 0x002ea20000300800 */
[-C--:B------:R-:W-:Y:S01]  /*4c720*/  IADD3 R59, P3, R59, R53.reuse, RZ ;  /* 0x000000353b3b7210 */ /* 0x080fe20007f7e0ff */
[----:B------:R-:W-:Y:S02]  /*4c730*/  IMAD.X R34, R34, 0x1, R2, P4 ;  /* 0x0000000122227824 */ /* 0x000fe400020e0602 */
[----:B0-----:R-:W3:Y:S01]  /*4c740*/  LDL.LU R21, [R1+0x1f3c] ;  /* 0x001f3c0001157983 */ /* 0x001ee20000300800 */
[----:B------:R-:W-:-:S03]  /*4c750*/  IADD3 R35, P4, R35, R53, RZ ;  /* 0x0000003523237210 */ /* 0x000fc60007f9e0ff */
[----:B------:R-:W-:Y:S04]  /*4c760*/  STL [R1+0x1f6c], R58 ;  /* 0x001f6c3a01007387 */ /* 0x000fe80000100800 */
[----:B------:R-:W-:Y:S04]  /*4c770*/  STL [R1+0x1f40], R59 ;  /* 0x001f403b01007387 */ /* 0x000fe80000100800 */
[----:B------:R-:W-:Y:S04]  /*4c780*/  STL [R1+0x1f64], R34 ;  /* 0x001f642201007387 */ /* 0x000fe80000100800 */
[----:B------:R-:W3:Y:S01]  /*4c790*/  LDL.LU R25, [R1+0x1f10] ;  /* 0x001f100001197983 */ /* 0x000ee20000300800 */
[----:B------:R-:W-:-:S03]  /*4c7a0*/  IMAD.X R20, R20, 0x1, R2, P5 ;  /* 0x0000000114147824 */ /* 0x000fc600028e0602 */
[----:B------:R-:W-:Y:S04]  /*4c7b0*/  STL [R1+0x1f38], R35 ;  /* 0x001f382301007387 */ /* 0x000fe80000100800 */
[----:B------:R-:W3:Y:S01]  /*4c7c0*/  LDL.LU R26, [R1+0x1f34] ;  /* 0x001f3400011a7983 */ /* 0x000ee20000300800 */
[----:B------:R-:W-:-:S03]  /*4c7d0*/  IADD3 R22, P5, R22, R53, RZ ;  /* 0x0000003516167210 */ /* 0x000fc60007fbe0ff */
[----:B------:R-:W-:Y:S04]  /*4c7e0*/  STL [R1+0x1f5c], R20 ;  /* 0x001f5c1401007387 */ /* 0x000fe80000100800 */
[----:B------:R-:W3:Y:S04]  /*4c7f0*/  LDL.LU R27, [R1+0x1f08] ;  /* 0x001f0800011b7983 */ /* 0x000ee80000300800 */
[----:B------:R0:W-:Y:S04]  /*4c800*/  STL [R1+0x1f30], R22 ;  /* 0x001f301601007387 */ /* 0x0001e80000100800 */
[----:B------:R-:W3:Y:S04]  /*4c810*/  LDL.LU R51, [R1+0x1f2c] ;  /* 0x001f2c0001337983 */ /* 0x000ee80000300800 */
[----:B0-----:R-:W3:Y:S04]  /*4c820*/  LDL.LU R22, [R1+0x1f00] ;  /* 0x001f000001167983 */ /* 0x001ee80000300800 */
[----:B------:R-:W3:Y:S01]  /*4c830*/  LDL.LU R52, [R1+0x1f24] ;  /* 0x001f240001347983 */ /* 0x000ee20000300800 */
[----:B------:R-:W-:-:S03]  /*4c840*/  IMAD.X R23, R23, 0x1, R2, P6 ;  /* 0x0000000117177824 */ /* 0x000fc600030e0602 */
        /* <DEDUP_REMOVED lines=12> */
[----:B----4-:R-:W-:-:S05]  /*4c910*/  IADD3 R3, P6, R3, R53, RZ ;  /* 0x0000003503037210 */ /* 0x010fca0007fde0ff */
[----:B------:R0:W-:Y:S04]  /*4c920*/  STL [R1+0x1f28], R3 ;  /* 0x001f280301007387 */ /* 0x0001e80000100800 */
[----:B0-----:R-:W4:Y:S01]  /*4c930*/  LDL.LU R3, [R1+0x1ef4] ;  /* 0x001ef40001037983 */ /* 0x001f220000300800 */
[--C-:B------:R-:W-:Y:S01]  /*4c940*/  IMAD.X R43, R43, 0x1, R2.reuse, P1 ;  /* 0x000000012b2b7824 */ /* 0x100fe200008e0602 */
[----:B------:R-:W-:Y:S01]  /*4c950*/  IADD3 R39, P1, R39, R53, RZ ;  /* 0x0000003527277210 */ /* 0x000fe20007f3e0ff */
[----:B------:R-:W-:-:S03]  /*4c960*/  IMAD.X R30, R30, 0x1, R2, P2 ;  /* 0x000000011e1e7824 */ /* 0x000fc600010e0602 */
[----:B------:R0:W-:Y:S01]  /*4c970*/  STL [R1+0x1f4c], R43 ;  /* 0x001f4c2b01007387 */ /* 0x0001e20000100800 */
[----:B--2---:R-:W-:-:S03]  /*4c980*/  IADD3 R31, P2, R31, R53, RZ ;  /* 0x000000351f1f7210 */ /* 0x004fc60007f5e0ff */
[----:B------:R1:W-:Y:S04]  /*4c990*/  STL [R1+0x1f20], R39 ;  /* 0x001f202701007387 */ /* 0x0003e80000100800 */
[----:B------:R-:W2:Y:S04]  /*4c9a0*/  LDL.LU R58, [R1+0x1ec8] ;  /* 0x001ec800013a7983 */ /* 0x000ea80000300800 */
[----:B------:R1:W-:Y:S01]  /*4c9b0*/  STL [R1+0x1f44], R30 ;  /* 0x001f441e01007387 */ /* 0x0003e20000100800 */
[----:B---3--:R-:W-:-:S03]  /*4c9c0*/  IMAD.X R21, R21, 0x1, R2, P3 ;  /* 0x0000000115157824 */ /* 0x008fc600018e0602 */
[----:B0-----:R-:W3:Y:S04]  /*4c9d0*/  LDL.LU R43, [R1+0x1eec] ;  /* 0x001eec00012b7983 */ /* 0x001ee80000300800 */
[----:B------:R0:W-:Y:S04]  /*4c9e0*/  STL [R1+0x1f18], R31 ;  /* 0x001f181f01007387 */ /* 0x0001e80000100800 */
[----:B-1----:R-:W3:Y:S04]  /*4c9f0*/  LDL.LU R39, [R1+0x1ec0] ;  /* 0x001ec00001277983 */ /* 0x002ee80000300800 */
[----:B------:R1:W-:Y:S04]  /*4ca00*/  STL [R1+0x1f3c], R21 ;  /* 0x001f3c1501007387 */ /* 0x0003e80000100800 */
[----:B------:R-:W3:Y:S01]  /*4ca10*/  LDL.LU R30, [R1+0x1ee4] ;  /* 0x001ee400011e7983 */ /* 0x000ee20000300800 */
[----:B------:R-:W-:Y:S01]  /*4ca20*/  IADD3 R25, P3, R25, R53, RZ ;  /* 0x0000003519197210 */ /* 0x000fe20007f7e0ff */
[----:B------:R-:W-:-:S02]  /*4ca30*/  IMAD.X R26, R26, 0x1, R2, P4 ;  /* 0x000000011a1a7824 */ /* 0x000fc400020e0602 */
[----:B0-----:R-:W3:Y:S04]  /*4ca40*/  LDL.LU R31, [R1+0x1eb8] ;  /* 0x001eb800011f7983 */ /* 0x001ee80000300800 */
[----:B-1----:R-:W3:Y:S01]  /*4ca50*/  LDL.LU R21, [R1+0x1edc] ;  /* 0x001edc0001157983 */ /* 0x002ee20000300800 */
[--C-:B------:R-:W-:Y:S01]  /*4ca60*/  IMAD.X R51, R51, 0x1, R2.reuse, P5 ;  /* 0x0000000133337824 */ /* 0x100fe200028e0602 */
[-C--:B------:R-:W-:Y:S02]  /*4ca70*/  IADD3 R27, P4, R27, R53.reuse, RZ ;  /* 0x000000351b1b7210 */ /* 0x080fe40007f9e0ff */
[----:B------:R-:W-:Y:S04]  /*4ca80*/  STL [R1+0x1f10], R25 ;  /* 0x001f101901007387 */ /* 0x000fe80000100800 */
[----:B------:R-:W-:Y:S01]  /*4ca90*/  STL [R1+0x1f34], R26 ;  /* 0x001f341a01007387 */ /* 0x000fe20000100800 */
[----:B------:R-:W-:Y:S01]  /*4caa0*/  IADD3 R22, P5, R22, R53, RZ ;  /* 0x0000003516167210 */ /* 0x000fe20007fbe0ff */
[----:B------:R-:W-:-:S04]  /*4cab0*/  IMAD.X R52, R52, 0x1, R2, P6 ;  /* 0x0000000134347824 */ /* 0x000fc800030e0602 */
[----:B------:R0:W-:Y:S04]  /*4cac0*/  STL [R1+0x1f00], R22 ;  /* 0x001f001601007387 */ /* 0x0001e80000100800 */
[----:B------:R-:W-:Y:S01]  /*4cad0*/  STL [R1+0x1f08], R27 ;  /* 0x001f081b01007387 */ /* 0x000fe20000100800 */
[-C--:B------:R-:W-:Y:S01]  /*4cae0*/  IADD3 R54, P6, R54, R53.reuse, RZ ;  /* 0x0000003536367210 */ /* 0x080fe20007fde0ff */
[--C-:B------:R-:W-:Y:S01]  /*4caf0*/  IMAD.X R55, R55, 0x1, R2.reuse, P1 ;  /* 0x0000000137377824 */ /* 0x100fe200008e0602 */
[-C--:B------:R-:W-:Y:S01]  /*4cb00*/  IADD3 R46, P1, R46, R53.reuse, RZ ;  /* 0x000000352e2e7210 */ /* 0x080fe20007f3e0ff */
[----:B------:R-:W-:Y:S01]  /*4cb10*/  IMAD.X R47, R47, 0x1, R2, P2 ;  /* 0x000000012f2f7824 */ /* 0x000fe200010e0602 */
[----:B0-----:R-:W3:Y:S04]  /*4cb20*/  LDL.LU R22, [R1+0x1eb0] ;  /* 0x001eb00001167983 */ /* 0x001ee80000300800 */
[----:B------:R-:W-:Y:S04]  /*4cb30*/  STL [R1+0x1f2c], R51 ;  /* 0x001f2c3301007387 */ /* 0x000fe80000100800 */
        /* <DEDUP_REMOVED lines=20> */
[----:B-1----:R-:W3:Y:S04]  /*4cc80*/  LDL.LU R34, [R1+0x1ecc] ;  /* 0x001ecc0001227983 */ /* 0x002ee80000300800 */
[----:B------:R1:W-:Y:S04]  /*4cc90*/  STL [R1+0x1ed0], R20 ;  /* 0x001ed01401007387 */ /* 0x0003e80000100800 */
[----:B0-----:R-:W3:Y:S01]  /*4cca0*/  LDL.LU R35, [R1+0x1ea0] ;  /* 0x001ea00001237983 */ /* 0x001ee20000300800 */
[----:B----4-:R-:W-:-:S05]  /*4ccb0*/  IMAD.X R3, R3, 0x1, R2, P6 ;  /* 0x0000000103037824 */ /* 0x010fca00030e0602 */
[----:B------:R0:W-:Y:S04]  /*4ccc0*/  STL [R1+0x1ef4], R3 ;  /* 0x001ef40301007387 */ /* 0x0001e80000100800 */
[----:B-1----:R-:W4:Y:S04]  /*4ccd0*/  LDL.LU R20, [R1+0x1ec4] ;  /* 0x001ec40001147983 */ /* 0x002f280000300800 */
[----:B0-----:R-:W4:Y:S01]  /*4cce0*/  LDL.LU R3, [R1+0x1e98] ;  /* 0x001e980001037983 */ /* 0x001f220000300800 */
[-C--:B--2---:R-:W-:Y:S01]  /*4ccf0*/  IADD3 R58, P6, R58, R53.reuse, RZ ;  /* 0x000000353a3a7210 */ /* 0x084fe20007fde0ff */
[----:B---3--:R-:W-:Y:S01]  /*4cd00*/  IMAD.X R43, R43, 0x1, R2, P1 ;  /* 0x000000012b2b7824 */ /* 0x008fe200008e0602 */
[----:B------:R-:W-:-:S03]  /*4cd10*/  IADD3 R39, P1, R39, R53, RZ ;  /* 0x0000003527277210 */ /* 0x000fc60007f3e0ff */
[----:B------:R-:W-:Y:S01]  /*4cd20*/  STL [R1+0x1ec8], R58 ;  /* 0x001ec83a01007387 */ /* 0x000fe20000100800 */
[----:B------:R-:W-:-:S03]  /*4cd30*/  IMAD.X R30, R30, 0x1, R2, P2 ;  /* 0x000000011e1e7824 */ /* 0x000fc600010e0602 */
[----:B------:R-:W-:Y:S04]  /*4cd40*/  STL [R1+0x1eec], R43 ;  /* 0x001eec2b01007387 */ /* 0x000fe80000100800 */
[----:B------:R-:W-:Y:S04]  /*4cd50*/  STL [R1+0x1ec0], R39 ;  /* 0x001ec02701007387 */ /* 0x000fe80000100800 */
[----:B------:R-:W2:Y:S01]  /*4cd60*/  LDL.LU R25, [R1+0x1ebc] ;  /* 0x001ebc0001197983 */ /* 0x000ea20000300800 */
[----:B------:R-:W-:Y:S01]  /*4cd70*/  IADD3 R31, P2, R31, R53, RZ ;  /* 0x000000351f1f7210 */ /* 0x000fe20007f5e0ff */
[----:B------:R-:W-:-:S02]  /*4cd80*/  IMAD.X R21, R21, 0x1, R2, P3 ;  /* 0x0000000115157824 */ /* 0x000fc400018e0602 */
[----:B------:R-:W-:Y:S04]  /*4cd90*/  STL [R1+0x1ee4], R30 ;  /* 0x001ee41e01007387 */ /* 0x000fe80000100800 */
[----:B------:R-:W3:Y:S04]  /*4cda0*/  LDL.LU R26, [R1+0x1e90] ;  /* 0x001e9000011a7983 */ /* 0x000ee80000300800 */
[----:B------:R-:W-:Y:S04]  /*4cdb0*/  STL [R1+0x1eb8], R31 ;  /* 0x001eb81f01007387 */ /* 0x000fe80000100800 */
[----:B------:R-:W3:Y:S04]  /*4cdc0*/  LDL.LU R27, [R1+0x1eb4] ;  /* 0x001eb400011b7983 */ /* 0x000ee80000300800 */
[----:B------:R0:W-:Y:S04]  /*4cdd0*/  STL [R1+0x1edc], R21 ;  /* 0x001edc1501007387 */ /* 0x0001e80000100800 */
[----:B------:R-:W3:Y:S04]  /*4cde0*/  LDL.LU R51, [R1+0x1e88] ;  /* 0x001e880001337983 */ /* 0x000ee80000300800 */
[----:B0-----:R-:W3:Y:S04]  /*4cdf0*/  LDL.LU R21, [R1+0x1eac] ;  /* 0x001eac0001157983 */ /* 0x001ee80000300800 */
[----:B------:R-:W3:Y:S04]  /*4ce00*/  LDL.LU R52, [R1+0x1e80] ;  /* 0x001e800001347983 */ /* 0x000ee80000300800 */
[----:B------:R-:W3:Y:S04]  /*4ce10*/  LDL.LU R54, [R1+0x1ea4] ;  /* 0x001ea40001367983 */ /* 0x000ee80000300800 */
[----:B------:R-:W3:Y:S01]  /*4ce20*/  LDL.LU R55, [R1+0x1e78] ;  /* 0x001e780001377983 */ /* 0x000ee20000300800 */
[----:B------:R-:W-:-:S05]  /*4ce30*/  IADD3 R22, P3, R22, R53, RZ ;  /* 0x0000003516167210 */ /* 0x000fca0007f7e0ff */
        /* <DEDUP_REMOVED lines=10> */
[--C-:B------:R-:W-:Y:S01]  /*4cee0*/  IMAD.X R23, R23, 0x1, R2.reuse, P4 ;  /* 0x0000000117177824 */ /* 0x100fe200020e0602 */
[----:B------:R-:W-:Y:S01]  /*4cef0*/  IADD3 R59, P4, R59, R53, RZ ;  /* 0x000000353b3b7210 */ /* 0x000fe20007f9e0ff */
[----:B------:R-:W-:-:S03]  /*4cf00*/  IMAD.X R34, R34, 0x1, R2, P5 ;  /* 0x0000000122227824 */ /* 0x000fc600028e0602 */
[----:B------:R0:W-:Y:S01]  /*4cf10*/  STL [R1+0x1ed4], R23 ;  /* 0x001ed41701007387 */ /* 0x0001e20000100800 */
[----:B------:R-:W-:-:S03]  /*4cf20*/  IADD3 R35, P5, R35, R53, RZ ;  /* 0x0000003523237210 */ /* 0x000fc60007fbe0ff */
[----:B0-----:R-:W3:Y:S04]  /*4cf30*/  LDL.LU R23, [R1+0x1e50] ;  /* 0x001e500001177983 */ /* 0x001ee80000300800 */
[----:B------:R0:W-:Y:S04]  /*4cf40*/  STL [R1+0x1ea8], R59 ;  /* 0x001ea83b01007387 */ /* 0x0001e80000100800 */
[----:B------:R1:W-:Y:S04]  /*4cf50*/  STL [R1+0x1ecc], R34 ;  /* 0x001ecc2201007387 */ /* 0x0003e80000100800 */
[----:B------:R-:W3:Y:S04]  /*4cf60*/  LDL.LU R58, [R1+0x1e74] ;  /* 0x001e7400013a7983 */ /* 0x000ee80000300800 */
[----:B------:R1:W-:Y:S04]  /*4cf70*/  STL [R1+0x1ea0], R35 ;  /* 0x001ea02301007387 */ /* 0x0003e80000100800 */
[----:B0-----:R-:W3:Y:S01]  /*4cf80*/  LDL.LU R59, [R1+0x1e48] ;  /* 0x001e4800013b7983 */ /* 0x001ee20000300800 */
[----:B----4-:R-:W-:-:S05]  /*4cf90*/  IMAD.X R20, R20, 0x1, R2, P6 ;  /* 0x0000000114147824 */ /* 0x010fca00030e0602 */
[----:B------:R0:W-:Y:S04]  /*4cfa0*/  STL [R1+0x1ec4], R20 ;  /* 0x001ec41401007387 */ /* 0x0001e80000100800 */
[----:B-1----:R-:W4:Y:S01]  /*4cfb0*/  LDL.LU R34, [R1+0x1e6c] ;  /* 0x001e6c0001227983 */ /* 0x002f220000300800 */
[----:B------:R-:W-:-:S05]  /*4cfc0*/  IADD3 R3, P6, R3, R53, RZ ;  /* 0x0000003503037210 */ /* 0x000fca0007fde0ff */
[----:B------:R1:W-:Y:S04]  /*4cfd0*/  STL [R1+0x1e98], R3 ;  /* 0x001e980301007387 */ /* 0x0003e80000100800 */
[----:B------:R-:W4:Y:S04]  /*4cfe0*/  LDL.LU R35, [R1+0x1e40] ;  /* 0x001e400001237983 */ /* 0x000f280000300800 */
[----:B0-----:R-:W4:Y:S04]  /*4cff0*/  LDL.LU R20, [R1+0x1e64] ;  /* 0x001e640001147983 */ /* 0x001f280000300800 */
[----:B-1----:R-:W4:Y:S01]  /*4d000*/  LDL.LU R3, [R1+0x1e38] ;  /* 0x001e380001037983 */ /* 0x002f220000300800 */
[--C-:B--2---:R-:W-:Y:S01]  /*4d010*/  IMAD.X R25, R25, 0x1, R2.reuse, P1 ;  /* 0x0000000119197824 */ /* 0x104fe200008e0602 */
[----:B---3--:R-:W-:Y:S01]  /*4d020*/  IADD3 R26, P1, R26, R53, RZ ;  /* 0x000000351a1a7210 */ /* 0x008fe20007f3e0ff */
[----:B------:R-:W-:-:S03]  /*4d030*/  IMAD.X R27, R27, 0x1, R2, P2 ;  /* 0x000000011b1b7824 */ /* 0x000fc600010e0602 */
[----:B------:R-:W-:Y:S04]  /*4d040*/  STL [R1+0x1ebc], R25 ;  /* 0x001ebc1901007387 */ /* 0x000fe80000100800 */
[----:B------:R-:W-:Y:S01]  /*4d050*/  STL [R1+0x1e90], R26 ;  /* 0x001e901a01007387 */ /* 0x000fe20000100800 */
[-C--:B------:R-:W-:Y:S01]  /*4d060*/  IADD3 R51, P2, R51, R53.reuse, RZ ;  /* 0x0000003533337210 */ /* 0x080fe20007f5e0ff */
[--C-:B------:R-:W-:Y:S01]  /*4d070*/  IMAD.X R21, R21, 0x1, R2.reuse, P3 ;  /* 0x0000000115157824 */ /* 0x100fe200018e0602 */
[----:B------:R-:W-:Y:S01]  /*4d080*/  IADD3 R52, P3, R52, R53, RZ ;  /* 0x0000003534347210 */ /* 0x000fe20007f7e0ff */
[----:B------:R-:W-:-:S03]  /*4d090*/  IMAD.X R54, R54, 0x1, R2, P4 ;  /* 0x0000000136367824 */ /* 0x000fc600020e0602 */
[----:B------:R0:W-:Y:S04]  /*4d0a0*/  STL [R1+0x1eac], R21 ;  /* 0x001eac1501007387 */ /* 0x0001e80000100800 */
[----:B------:R-:W-:Y:S01]  /*4d0b0*/  STL [R1+0x1eb4], R27 ;  /* 0x001eb41b01007387 */ /* 0x000fe20000100800 */
[----:B------:R-:W-:-:S03]  /*4d0c0*/  IADD3 R55, P4, R55, R53, RZ ;  /* 0x0000003537377210 */ /* 0x000fc60007f9e0ff */
[----:B0-----:R-:W2:Y:S04]  /*4d0d0*/  LDL.LU R21, [R1+0x1e5c] ;  /* 0x001e5c0001157983 */ /* 0x001ea80000300800 */
[----:B------:R-:W-:Y:S01]  /*4d0e0*/  STL [R1+0x1e88], R51 ;  /* 0x001e883301007387 */ /* 0x000fe20000100800 */
[--C-:B------:R-:W-:Y:S01]  /*4d0f0*/  IMAD.X R46, R46, 0x1, R2.reuse, P5 ;  /* 0x000000012e2e7824 */ /* 0x100fe200028e0602 */
[----:B------:R-:W-:Y:S02]  /*4d100*/  IADD3 R47, P5, R47, R53, RZ ;  /* 0x000000352f2f7210 */ /* 0x000fe40007fbe0ff */
        /* <DEDUP_REMOVED lines=16> */
[----:B------:R-:W-:-:S03]  /*4d210*/  IMAD.X R31, R31, 0x1, R2, P3 ;  /* 0x000000011f1f7824 */ /* 0x000fc600018e0602 */
[----:B0-----:R-:W3:Y:S04]  /*4d220*/  LDL.LU R22, [R1+0x1e30] ;  /* 0x001e300001167983 */ /* 0x001ee80000300800 */
[----:B------:R0:W-:Y:S04]  /*4d230*/  STL [R1+0x1e84], R30 ;  /* 0x001e841e01007387 */ /* 0x0001e80000100800 */
[----:B------:R-:W3:Y:S04]  /*4d240*/  LDL.LU R43, [R1+0x1e54] ;  /* 0x001e5400012b7983 */ /* 0x000ee80000300800 */
[----:B-1----:R-:W3:Y:S04]  /*4d250*/  LDL.LU R39, [R1+0x1e28] ;  /* 0x001e280001277983 */ /* 0x002ee80000300800 */
[----:B------:R1:W-:Y:S01]  /*4d260*/  STL [R1+0x1e7c], R31 ;  /* 0x001e7c1f01007387 */ /* 0x0003e20000100800 */
[----:B------:R-:W-:-:S03]  /*4d270*/  IADD3 R23, P3, R23, R53, RZ ;  /* 0x0000003517177210 */ /* 0x000fc60007f7e0ff */
[----:B0-----:R-:W3:Y:S04]  /*4d280*/  LDL.LU R30, [R1+0x1e4c] ;  /* 0x001e4c00011e7983 */ /* 0x001ee80000300800 */
[----:B------:R0:W-:Y:S01]  /*4d290*/  STL [R1+0x1e50], R23 ;  /* 0x001e501701007387 */ /* 0x0001e20000100800 */
[----:B------:R-:W-:-:S03]  /*4d2a0*/  IMAD.X R58, R58, 0x1, R2, P4 ;  /* 0x000000013a3a7824 */ /* 0x000fc600020e0602 */
[----:B-1----:R-:W3:Y:S01]  /*4d2b0*/  LDL.LU R31, [R1+0x1e20] ;  /* 0x001e2000011f7983 */ /* 0x002ee20000300800 */
[----:B------:R-:W-:-:S03]  /*4d2c0*/  IADD3 R59, P4, R59, R53, RZ ;  /* 0x000000353b3b7210 */ /* 0x000fc60007f9e0ff */
[----:B0-----:R-:W3:Y:S04]  /*4d2d0*/  LDL.LU R23, [R1+0x1e44] ;  /* 0x001e440001177983 */ /* 0x001ee80000300800 */
[----:B------:R-:W-:Y:S04]  /*4d2e0*/  STL [R1+0x1e74], R58 ;  /* 0x001e743a01007387 */ /* 0x000fe80000100800 */
[----:B------:R-:W-:Y:S01]  /*4d2f0*/  STL [R1+0x1e48], R59 ;  /* 0x001e483b01007387 */ /* 0x000fe20000100800 */
[----:B----4-:R-:W-:-:S05]  /*4d300*/  IMAD.X R34, R34, 0x1, R2, P5 ;  /* 0x0000000122227824 */ /* 0x010fca00028e0602 */
[----:B------:R-:W-:Y:S04]  /*4d310*/  STL [R1+0x1e6c], R34 ;  /* 0x001e6c2201007387 */ /* 0x000fe80000100800 */
[----:B------:R-:W4:Y:S01]  /*4d320*/  LDL.LU R25, [R1+0x1e18] ;  /* 0x001e180001197983 */ /* 0x000f220000300800 */
[----:B------:R-:W-:Y:S01]  /*4d330*/  IADD3 R35, P5, R35, R53, RZ ;  /* 0x0000003523237210 */ /* 0x000fe20007fbe0ff */
        /* <DEDUP_REMOVED lines=12> */
[----:B--2---:R-:W-:-:S05]  /*4d400*/  IMAD.X R21, R21, 0x1, R2, P1 ;  /* 0x0000000115157824 */ /* 0x004fca00008e0602 */
[----:B------:R0:W-:Y:S04]  /*4d410*/  STL [R1+0x1e5c], R21 ;  /* 0x001e5c1501007387 */ /* 0x0001e80000100800 */
        /* <DEDUP_REMOVED lines=8> */
[----:B0-----:R-:W2:Y:S01]  /*4d4a0*/  LDL.LU R21, [R1+0x1dd8] ;  /* 0x001dd80001157983 */ /* 0x001ea20000300800 */
[-C--:B---3--:R-:W-:Y:S01]  /*4d4b0*/  IADD3 R22, P1, R22, R53.reuse, RZ ;  /* 0x0000003516167210 */ /* 0x088fe20007f3e0ff */
[----:B------:R-:W-:Y:S01]  /*4d4c0*/  IMAD.X R43, R43, 0x1, R2, P2 ;  /* 0x000000012b2b7824 */ /* 0x000fe200010e0602 */
[----:B------:R-:W-:-:S03]  /*4d4d0*/  IADD3 R39, P2, R39, R53, RZ ;  /* 0x0000003527277210 */ /* 0x000fc60007f5e0ff */
[----:B------:R0:W-:Y:S01]  /*4d4e0*/  STL [R1+0x1e30], R22 ;  /* 0x001e301601007387 */ /* 0x0001e20000100800 */
[--C-:B------:R-:W-:Y:S01]  /*4d4f0*/  IMAD.X R30, R30, 0x1, R2.reuse, P3 ;  /* 0x000000011e1e7824 */ /* 0x100fe200018e0602 */
[----:B------:R-:W-:Y:S02]  /*4d500*/  IADD3 R31, P3, R31, R53, RZ ;  /* 0x000000351f1f7210 */ /* 0x000fe40007f7e0ff */
[----:B0-----:R-:W3:Y:S04]  /*4d510*/  LDL.LU R22, [R1+0x1dfc] ;  /* 0x001dfc0001167983 */ /* 0x001ee80000300800 */
[----:B------:R0:W-:Y:S04]  /*4d520*/  STL [R1+0x1e54], R43 ;  /* 0x001e542b01007387 */ /* 0x0001e80000100800 */
[----:B------:R1:W-:Y:S04]  /*4d530*/  STL [R1+0x1e28], R39 ;  /* 0x001e282701007387 */ /* 0x0003e80000100800 */
[----:B------:R-:W3:Y:S04]  /*4d540*/  LDL.LU R58, [R1+0x1dd0] ;  /* 0x001dd000013a7983 */ /* 0x000ee80000300800 */
[----:B------:R1:W-:Y:S01]  /*4d550*/  STL [R1+0x1e4c], R30 ;  /* 0x001e4c1e01007387 */ /* 0x0003e20000100800 */
[----:B------:R-:W-:-:S03]  /*4d560*/  IMAD.X R23, R23, 0x1, R2, P4 ;  /* 0x0000000117177824 */ /* 0x000fc600020e0602 */
[----:B0-----:R-:W3:Y:S04]  /*4d570*/  LDL.LU R43, [R1+0x1df4] ;  /* 0x001df400012b7983 */ /* 0x001ee80000300800 */
[----:B------:R0:W-:Y:S04]  /*4d580*/  STL [R1+0x1e20], R31 ;  /* 0x001e201f01007387 */ /* 0x0001e80000100800 */
[----:B-1----:R-:W3:Y:S04]  /*4d590*/  LDL.LU R39, [R1+0x1dc8] ;  /* 0x001dc80001277983 */ /* 0x002ee80000300800 */
[----:B------:R1:W-:Y:S04]  /*4d5a0*/  STL [R1+0x1e44], R23 ;  /* 0x001e441701007387 */ /* 0x0003e80000100800 */
[----:B------:R-:W3:Y:S04]  /*4d5b0*/  LDL.LU R30, [R1+0x1dec] ;  /* 0x001dec00011e7983 */ /* 0x000ee80000300800 */
[----:B0-----:R-:W3:Y:S04]  /*4d5c0*/  LDL.LU R31, [R1+0x1dc0] ;  /* 0x001dc000011f7983 */ /* 0x001ee80000300800 */
[----:B-1----:R-:W3:Y:S01]  /*4d5d0*/  LDL.LU R23, [R1+0x1de4] ;  /* 0x001de40001177983 */ /* 0x002ee20000300800 */
[----:B----4-:R-:W-:-:S05]  /*4d5e0*/  IADD3 R25, P4, R25, R53, RZ ;  /* 0x0000003519197210 */ /* 0x010fca0007f9e0ff */
[----:B------:R-:W-:Y:S01]  /*4d5f0*/  STL [R1+0x1e18], R25 ;  /* 0x001e181901007387 */ /* 0x000fe20000100800 */
[--C-:B------:R-:W-:Y:S01]  /*4d600*/  IMAD.X R26, R26, 0x1, R2.reuse, P5 ;  /* 0x000000011a1a7824 */ /* 0x100fe200028e0602 */
        /* <DEDUP_REMOVED lines=10> */
[----:B------:R-:W-:Y:S01]  /*4d6b0*/  STL [R1+0x1e34], R51 ;  /* 0x001e343301007387 */ /* 0x000fe20000100800 */
[----:B--2---:R-:W-:Y:S01]  /*4d6c0*/  IADD3 R46, P2, R46, R53, RZ ;  /* 0x000000352e2e7210 */ /* 0x004fe20007f5e0ff */
[----:B------:R-:W-:-:S02]  /*4d6d0*/  IMAD.X R47, R47, 0x1, R2, P3 ;  /* 0x000000012f2f7824 */ /* 0x000fc400018e0602 */
        /* <DEDUP_REMOVED lines=17> */
[----:B0-----:R-:W2:Y:S04]  /*4d7f0*/  LDL.LU R20, [R1+0x1ddc] ;  /* 0x001ddc0001147983 */ /* 0x001ea80000300800 */
[----:B------:R0:W-:Y:S04]  /*4d800*/  STL [R1+0x1de0], R35 ;  /* 0x001de02301007387 */ /* 0x0001e80000100800 */
[----:B------:R-:W2:Y:S04]  /*4d810*/  LDL.LU R59, [R1+0x1db0] ;  /* 0x001db000013b7983 */ /* 0x000ea80000300800 */
[----:B-1----:R-:W2:Y:S04]  /*4d820*/  LDL.LU R34, [R1+0x1dd4] ;  /* 0x001dd40001227983 */ /* 0x002ea80000300800 */
[----:B------:R1:W-:Y:S01]  /*4d830*/  STL [R1+0x1dd8], R21 ;  /* 0x001dd81501007387 */ /* 0x0003e20000100800 */
[----:B---3--:R-:W-:-:S03]  /*4d840*/  IMAD.X R22, R22, 0x1, R2, P1 ;  /* 0x0000000116167824 */ /* 0x008fc600008e0602 */
[----:B0-----:R-:W3:Y:S01]  /*4d850*/  LDL.LU R35, [R1+0x1da8] ;  /* 0x001da80001237983 */ /* 0x001ee20000300800 */
[----:B------:R-:W-:-:S03]  /*4d860*/  IADD3 R58, P1, R58, R53, RZ ;  /* 0x000000353a3a7210 */ /* 0x000fc60007f3e0ff */
[----:B------:R0:W-:Y:S04]  /*4d870*/  STL [R1+0x1dfc], R22 ;  /* 0x001dfc1601007387 */ /* 0x0001e80000100800 */
[----:B-1----:R-:W3:Y:S01]  /*4d880*/  LDL.LU R21, [R1+0x1dcc] ;  /* 0x001dcc0001157983 */ /* 0x002ee20000300800 */
[--C-:B------:R-:W-:Y:S01]  /*4d890*/  IMAD.X R43, R43, 0x1, R2.reuse, P2 ;  /* 0x000000012b2b7824 */ /* 0x100fe200010e0602 */
[----:B------:R-:W-:Y:S02]  /*4d8a0*/  IADD3 R39, P2, R39, R53, RZ ;  /* 0x0000003527277210 */ /* 0x000fe40007f5e0ff */
[----:B0-----:R-:W3:Y:S01]  /*4d8b0*/  LDL.LU R22, [R1+0x1da0] ;  /* 0x001da00001167983 */ /* 0x001ee20000300800 */
[----:B------:R-:W-:-:S03]  /*4d8c0*/  IMAD.X R30, R30, 0x1, R2, P3 ;  /* 0x000000011e1e7824 */ /* 0x000fc600018e0602 */
[----:B------:R-:W-:Y:S04]  /*4d8d0*/  STL [R1+0x1dd0], R58 ;  /* 0x001dd03a01007387 */ /* 0x000fe80000100800 */
[----:B------:R-:W-:Y:S04]  /*4d8e0*/  STL [R1+0x1df4], R43 ;  /* 0x001df42b01007387 */ /* 0x000fe80000100800 */
[----:B------:R-:W-:Y:S04]  /*4d8f0*/  STL [R1+0x1dc8], R39 ;  /* 0x001dc82701007387 */ /* 0x000fe80000100800 */
[----:B------:R-:W3:Y:S01]  /*4d900*/  LDL.LU R25, [R1+0x1dc4] ;  /* 0x001dc40001197983 */ /* 0x000ee20000300800 */
        /* <DEDUP_REMOVED lines=23> */
[--C-:B--2---:R-:W-:Y:S01]  /*4da80*/  IMAD.X R20, R20, 0x1, R2.reuse, P5 ;  /* 0x0000000114147824 */ /* 0x104fe200028e0602 */
[----:B------:R-:W-:Y:S01]  /*4da90*/  IADD3 R59, P5, R59, R53, RZ ;  /* 0x000000353b3b7210 */ /* 0x000fe20007fbe0ff */
[----:B------:R-:W-:-:S03]  /*4daa0*/  IMAD.X R34, R34, 0x1, R2, P6 ;  /* 0x0000000122227824 */ /* 0x000fc600030e0602 */
[----:B------:R0:W-:Y:S01]  /*4dab0*/  STL [R1+0x1ddc], R20 ;  /* 0x001ddc1401007387 */ /* 0x0001e20000100800 */
[----:B---3--:R-:W-:-:S03]  /*4dac0*/  IADD3 R35, P6, R35, R53, RZ ;  /* 0x0000003523237210 */ /* 0x008fc60007fde0ff */
[----:B0-----:R-:W2:Y:S04]  /*4dad0*/  LDL.LU R20, [R1+0x1d58] ;  /* 0x001d580001147983 */ /* 0x001ea80000300800 */
[----:B------:R0:W-:Y:S01]  /*4dae0*/  STL [R1+0x1db0], R59 ;  /* 0x001db03b01007387 */ /* 0x0001e20000100800 */
[----:B------:R-:W-:-:S03]  /*4daf0*/  IMAD.X R21, R21, 0x1, R2, P1 ;  /* 0x0000000115157824 */ /* 0x000fc600008e0602 */
        /* <DEDUP_REMOVED lines=9> */
[----:B------:R-:W-:-:S03]  /*4db90*/  IMAD.X R25, R25, 0x1, R2, P2 ;  /* 0x0000000119197824 */ /* 0x000fc600010e0602 */
[----:B0-----:R-:W3:Y:S04]  /*4dba0*/  LDL.LU R21, [R1+0x1d6c] ;  /* 0x001d6c0001157983 */ /* 0x001ee80000300800 */
[----:B-1----:R-:W3:Y:S01]  /*4dbb0*/  LDL.LU R22, [R1+0x1d40] ;  /* 0x001d400001167983 */ /* 0x002ee20000300800 */
[-C--:B------:R-:W-:Y:S01]  /*4dbc0*/  IADD3 R26, P2, R26, R53.reuse, RZ ;  /* 0x000000351a1a7210 */ /* 0x080fe20007f5e0ff */
[--C-:B------:R-:W-:Y:S02]  /*4dbd0*/  IMAD.X R27, R27, 0x1, R2.reuse, P3 ;  /* 0x000000011b1b7824 */ /* 0x100fe400018e0602 */
[----:B------:R-:W-:Y:S04]  /*4dbe0*/  STL [R1+0x1dc4], R25 ;  /* 0x001dc41901007387 */ /* 0x000fe80000100800 */
[----:B------:R-:W-:Y:S01]  /*4dbf0*/  STL [R1+0x1d98], R26 ;  /* 0x001d981a01007387 */ /* 0x000fe20000100800 */
[----:B------:R-:W-:Y:S01]  /*4dc00*/  IMAD.X R23, R23, 0x1, R2, P4 ;  /* 0x0000000117177824 */ /* 0x000fe200020e0602 */
[----:B------:R-:W-:-:S02]  /*4dc10*/  IADD3 R51, P3, R51, R53, RZ ;  /* 0x0000003533337210 */ /* 0x000fc40007f7e0ff */
[-C--:B------:R-:W-:Y:S02]  /*4dc20*/  IADD3 R52, P4, R52, R53.reuse, RZ ;  /* 0x0000003534347210 */ /* 0x080fe40007f9e0ff */
[----:B------:R0:W-:Y:S04]  /*4dc30*/  STL [R1+0x1db4], R23 ;  /* 0x001db41701007387 */ /* 0x0001e80000100800 */
[----:B------:R-:W-:Y:S01]  /*4dc40*/  STL [R1+0x1dbc], R27 ;  /* 0x001dbc1b01007387 */ /* 0x000fe20000100800 */
[--C-:B------:R-:W-:Y:S01]  /*4dc50*/  IMAD.X R54, R54, 0x1, R2.reuse, P5 ;  /* 0x0000000136367824 */ /* 0x100fe200028e0602 */
[-C--:B------:R-:W-:Y:S02]  /*4dc60*/  IADD3 R55, P5, R55, R53.reuse, RZ ;  /* 0x0000003537377210 */ /* 0x080fe40007fbe0ff */
        /* <DEDUP_REMOVED lines=33> */
[----:B0-----:R-:W3:Y:S04]  /*4de80*/  LDL.LU R20, [R1+0x1d4c] ;  /* 0x001d4c0001147983 */ /* 0x001ee80000300800 */
[----:B------:R-:W-:Y:S01]  /*4de90*/  STL [R1+0x1d7c], R58 ;  /* 0x001d7c3a01007387 */ /* 0x000fe20000100800 */
[----:B------:R-:W-:-:S03]  /*4dea0*/  IADD3 R35, P6, R35, R53, RZ ;  /* 0x0000003523237210 */ /* 0x000fc60007fde0ff */
[----:B------:R-:W-:Y:S04]  /*4deb0*/  STL [R1+0x1d50], R59 ;  /* 0x001d503b01007387 */ /* 0x000fe80000100800 */
[----:B------:R-:W-:Y:S04]  /*4dec0*/  STL [R1+0x1d74], R34 ;  /* 0x001d742201007387 */ /* 0x000fe80000100800 */
[----:B------:R-:W3:Y:S01]  /*4ded0*/  LDL.LU R25, [R1+0x1d20] ;  /* 0x001d200001197983 */ /* 0x000ee20000300800 */
[----:B------:R-:W-:-:S03]  /*4dee0*/  IMAD.X R21, R21, 0x1, R2, P1 ;  /* 0x0000000115157824 */ /* 0x000fc600008e0602 */
[----:B------:R-:W-:Y:S04]  /*4def0*/  STL [R1+0x1d48], R35 ;  /* 0x001d482301007387 */ /* 0x000fe80000100800 */
[----:B------:R-:W3:Y:S01]  /*4df00*/  LDL.LU R26, [R1+0x1d44] ;  /* 0x001d4400011a7983 */ /* 0x000ee20000300800 */
[----:B------:R-:W-:-:S03]  /*4df10*/  IADD3 R22, P1, R22, R53, RZ ;  /* 0x0000003516167210 */ /* 0x000fc60007f3e0ff */
[----:B------:R0:W-:Y:S04]  /*4df20*/  STL [R1+0x1d6c], R21 ;  /* 0x001d6c1501007387 */ /* 0x0001e80000100800 */
[----:B------:R-:W3:Y:S04]  /*4df30*/  LDL.LU R27, [R1+0x1d18] ;  /* 0x001d1800011b7983 */ /* 0x000ee80000300800 */
[----:B------:R-:W-:Y:S04]  /*4df40*/  STL [R1+0x1d40], R22 ;  /* 0x001d401601007387 */ /* 0x000fe80000100800 */
[----:B------:R-:W3:Y:S04]  /*4df50*/  LDL.LU R51, [R1+0x1d3c] ;  /* 0x001d3c0001337983 */ /* 0x000ee80000300800 */
[----:B0-----:R-:W3:Y:S04]  /*4df60*/  LDL.LU R21, [R1+0x1d10] ;  /* 0x001d100001157983 */ /* 0x001ee80000300800 */
[----:B------:R-:W3:Y:S04]  /*4df70*/  LDL.LU R52, [R1+0x1d34] ;  /* 0x001d340001347983 */ /* 0x000ee80000300800 */
[----:B------:R-:W3:Y:S04]  /*4df80*/  LDL.LU R54, [R1+0x1d08] ;  /* 0x001d080001367983 */ /* 0x000ee80000300800 */
[----:B------:R-:W3:Y:S01]  /*4df90*/  LDL.LU R55, [R1+0x1d2c] ;  /* 0x001d2c0001377983 */ /* 0x000ee20000300800 */
[----:B------:R-:W-:-:S05]  /*4dfa0*/  IMAD.X R23, R23, 0x1, R2, P2 ;  /* 0x0000000117177824 */ /* 0x000fca00010e0602 */
        /* <DEDUP_REMOVED lines=31> */
[----:B------:R-:W-:Y:S01]  /*4e1a0*/  IMAD.X R51, R51, 0x1, R2, P1 ;  /* 0x0000000133337824 */ /* 0x000fe200008e0602 */
[-C--:B------:R-:W-:Y:S02]  /*4e1b0*/  IADD3 R27, P6, R27, R53.reuse, RZ ;  /* 0x000000351b1b7210 */ /* 0x080fe40007fde0ff */
[----:B------:R-:W-:Y:S01]  /*4e1c0*/  STL [R1+0x1d20], R25 ;  /* 0x001d201901007387 */ /* 0x000fe20000100800 */
[----:B------:R-:W-:-:S03]  /*4e1d0*/  IADD3 R21, P1, R21, R53, RZ ;  /* 0x0000003515157210 */ /* 0x000fc60007f3e0ff */
[----:B------:R-:W-:Y:S01]  /*4e1e0*/  STL [R1+0x1d44], R26 ;  /* 0x001d441a01007387 */ /* 0x000fe20000100800 */
[----:B------:R-:W-:-:S03]  /*4e1f0*/  IMAD.X R52, R52, 0x1, R2, P2 ;  /* 0x0000000134347824 */ /* 0x000fc600010e0602 */
[----:B------:R0:W-:Y:S04]  /*4e200*/  STL [R1+0x1d10], R21 ;  /* 0x001d101501007387 */ /* 0x0001e80000100800 */
[----:B------:R-:W-:Y:S01]  /*4e210*/  STL [R1+0x1d18], R27 ;  /* 0x001d181b01007387 */ /* 0x000fe20000100800 */
[-C--:B------:R-:W-:Y:S01]  /*4e220*/  IADD3 R54, P2, R54, R53.reuse, RZ ;  /* 0x0000003536367210 */ /* 0x080fe20007f5e0ff */
[--C-:B------:R-:W-:Y:S02]  /*4e230*/  IMAD.X R55, R55, 0x1, R2.reuse, P3 ;  /* 0x0000000137377824 */ /* 0x100fe400018e0602 */
[----:B0-----:R-:W3:Y:S04]  /*4e240*/  LDL.LU R21, [R1+0x1cc0] ;  /* 0x001cc00001157983 */ /* 0x001ee80000300800 */
[----:B------:R-:W-:Y:S04]  /*4e250*/  STL [R1+0x1d3c], R51 ;  /* 0x001d3c3301007387 */ /* 0x000fe80000100800 */
[----:B------:R-:W-:Y:S01]  /*4e260*/  STL [R1+0x1d34], R52 ;  /* 0x001d343401007387 */ /* 0x000fe20000100800 */
[-C--:B------:R-:W-:Y:S01]  /*4e270*/  IADD3 R46, P3, R46, R53.reuse, RZ ;  /* 0x000000352e2e7210 */ /* 0x080fe20007f7e0ff */
[--C-:B------:R-:W-:Y:S01]  /*4e280*/  IMAD.X R47, R47, 0x1, R2.reuse, P4 ;  /* 0x000000012f2f7824 */ /* 0x100fe200020e0602 */
[----:B------:R-:W-:Y:S01]  /*4e290*/  IADD3 R56, P4, R56, R53, RZ ;  /* 0x0000003538387210 */ /* 0x000fe20007f9e0ff */
[----:B------:R-:W-:Y:S01]  /*4e2a0*/  STL [R1+0x1d08], R54 ;  /* 0x001d083601007387 */ /* 0x000fe20000100800 */
[----:B------:R-:W-:-:S03]  /*4e2b0*/  IMAD.X R57, R57, 0x1, R2, P5 ;  /* 0x0000000139397824 */ /* 0x000fc600028e0602 */
[----:B------:R-:W-:Y:S01]  /*4e2c0*/  STL [R1+0x1d2c], R55 ;  /* 0x001d2c3701007387 */ /* 0x000fe20000100800 */
[----:B------:R-:W-:-:S03]  /*4e2d0*/  IADD3 R58, P5, R58, R53, RZ ;  /* 0x000000353a3a7210 */ /* 0x000fc60007fbe0ff */
[----:B------:R-:W-:Y:S04]  /*4e2e0*/  STL [R1+0x1d00], R46 ;  /* 0x001d002e01007387 */ /* 0x000fe80000100800 */
[----:B------:R-:W-:Y:S01]  /*4e2f0*/  STL [R1+0x1d24], R47 ;  /* 0x001d242f01007387 */ /* 0x000fe20000100800 */
[--C-:B------:R-:W-:Y:S02]  /*4e300*/  IMAD.X R23, R23, 0x1, R2.reuse, P1 ;  /* 0x0000000117177824 */ /* 0x100fe400008e0602 */
[----:B------:R-:W-:Y:S01]  /*4e310*/  IMAD.X R34, R34, 0x1, R2, P6 ;  /* 0x0000000122227824 */ /* 0x000fe200030e0602 */
        /* <DEDUP_REMOVED lines=54> */
[----:B------:R-:W-:Y:S04]  /*4e680*/  STL [R1+0x1cb8], R26 ;  /* 0x001cb81a01007387 */ /* 0x000fe80000100800 */
[----:B------:R0:W-:Y:S04]  /*4e690*/  STL [R1+0x1cdc], R34 ;  /* 0x001cdc2201007387 */ /* 0x0001e80000100800 */
[----:B0-----:R-:W3:Y:S04]  /*4e6a0*/  LDL.LU R34, [R1+0x1c84] ;  /* 0x001c840001227983 */ /* 0x001ee80000300800 */
[----:B------:R-:W-:Y:S01]  /*4e6b0*/  STL [R1+0x1cb0], R35 ;  /* 0x001cb02301007387 */ /* 0x000fe20000100800 */
[----:B----4-:R-:W-:Y:S01]  /*4e6c0*/  IMAD.X R22, R22, 0x1, R2, P2 ;  /* 0x0000000116167824 */ /* 0x010fe200010e0602 */
[----:B------:R-:W-:-:S05]  /*4e6d0*/  IADD3 R3, P2, R3, R53, RZ ;  /* 0x0000003503037210 */ /* 0x000fca0007f5e0ff */
[----:B------:R0:W-:Y:S04]  /*4e6e0*/  STL [R1+0x1ca8], R3 ;  /* 0x001ca80301007387 */ /* 0x0001e80000100800 */
[----:B------:R1:W-:Y:S04]  /*4e6f0*/  STL [R1+0x1cd4], R22 ;  /* 0x001cd41601007387 */ /* 0x0003e80000100800 */
[----:B0-----:R-:W4:Y:S04]  /*4e700*/  LDL.LU R3, [R1+0x1c58] ;  /* 0x001c580001037983 */ /* 0x001f280000300800 */
[----:B------:R-:W4:Y:S04]  /*4e710*/  LDL.LU R35, [R1+0x1c7c] ;  /* 0x001c7c0001237983 */ /* 0x000f280000300800 */
[----:B-1----:R-:W4:Y:S01]  /*4e720*/  LDL.LU R22, [R1+0x1c50] ;  /* 0x001c500001167983 */ /* 0x002f220000300800 */
[----:B------:R-:W-:-:S02]  /*4e730*/  IMAD.MOV.U32 R19, RZ, RZ, R24 ;  /* 0x000000ffff137224 */ /* 0x000fc400078e0018 */
[----:B------:R-:W-:Y:S02]  /*4e740*/  IMAD.MOV.U32 R24, RZ, RZ, R4 ;  /* 0x000000ffff187224 */ /* 0x000fe400078e0004 */
[----:B------:R-:W-:Y:S02]  /*4e750*/  IMAD.MOV.U32 R25, RZ, RZ, R6 ;  /* 0x000000ffff197224 */ /* 0x000fe400078e0006 */
[----:B------:R-:W-:Y:S02]  /*4e760*/  IMAD.MOV.U32 R4, RZ, RZ, R5 ;  /* 0x000000ffff047224 */ /* 0x000fe400078e0005 */
[----:B------:R-:W-:Y:S02]  /*4e770*/  IMAD.MOV.U32 R5, RZ, RZ, R11 ;  /* 0x000000ffff057224 */ /* 0x000fe400078e000b */
[--C-:B--2---:R-:W-:Y:S01]  /*4e780*/  IMAD.X R27, R27, 0x1, R2.reuse, P3 ;  /* 0x000000011b1b7824 */ /* 0x104fe200018e0602 */
[----:B---3--:R-:W-:Y:S01]  /*4e790*/  IADD3 R51, P3, R51, R53, RZ ;  /* 0x0000003533337210 */ /* 0x008fe20007f7e0ff */
[----:B------:R-:W-:Y:S01]  /*4e7a0*/  STL.64 [R1+0x628], R24 ;  /* 0x0006281801007387 */ /* 0x000fe20000100a00 */
[----:B------:R-:W-:-:S03]  /*4e7b0*/  IMAD.X R52, R52, 0x1, R2, P4 ;  /* 0x0000000134347824 */ /* 0x000fc600020e0602 */
[----:B------:R-:W-:Y:S01]  /*4e7c0*/  STL.64 [R1+0x620], R4 ;  /* 0x0006200401007387 */ /* 0x000fe20000100a00 */
[----:B------:R-:W-:-:S03]  /*4e7d0*/  IMAD.X R20, R20, 0x1, R2, P5 ;  /* 0x0000000114147824 */ /* 0x000fc600028e0602 */
[----:B------:R-:W-:Y:S04]  /*4e7e0*/  STL [R1+0x1ccc], R27 ;  /* 0x001ccc1b01007387 */ /* 0x000fe80000100800 */
[----:B------:R-:W-:Y:S01]  /*4e7f0*/  STL [R1+0x1ca0], R51 ;  /* 0x001ca03301007387 */ /* 0x000fe20000100800 */
[----:B------:R-:W-:-:S03]  /*4e800*/  IADD3 R54, P4, R54, R53, RZ ;  /* 0x0000003536367210 */ /* 0x000fc60007f9e0ff */
[----:B------:R0:W-:Y:S04]  /*4e810*/  STL [R1+0x1cbc], R20 ;  /* 0x001cbc1401007387 */ /* 0x0001e80000100800 */
[----:B------:R-:W-:Y:S01]  /*4e820*/  STL [R1+0x1cc4], R52 ;  /* 0x001cc43401007387 */ /* 0x000fe20000100800 */
[-C--:B------:R-:W-:Y:S01]  /*4e830*/  IADD3 R55, P5, R55, R53.reuse, RZ ;  /* 0x0000003537377210 */ /* 0x080fe20007fbe0ff */
[--C-:B------:R-:W-:Y:S01]  /*4e840*/  IMAD.X R46, R46, 0x1, R2.reuse, P6 ;  /* 0x000000012e2e7824 */ /* 0x100fe200030e0602 */
[----:B------:R-:W-:Y:S01]  /*4e850*/  IADD3 R47, P6, R47, R53, RZ ;  /* 0x000000352f2f7210 */ /* 0x000fe20007fde0ff */
[----:B0-----:R-:W2:Y:S01]  /*4e860*/  LDL.LU R20, [R1+0x1c74] ;  /* 0x001c740001147983 */ /* 0x001ea20000300800 */
        /* <DEDUP_REMOVED lines=18> */
[----:B------:R-:W-:Y:S01]  /*4e990*/  STL [R1+0x1c70], R39 ;  /* 0x001c702701007387 */ /* 0x000fe20000100800 */
[----:B------:R-:W-:-:S03]  /*4e9a0*/  IMAD.X R31, R31, 0x1, R2, P5 ;  /* 0x000000011f1f7824 */ /* 0x000fc600028e0602 */
[----:B0-----:R-:W3:Y:S04]  /*4e9b0*/  LDL.LU R21, [R1+0x1c48] ;  /* 0x001c480001157983 */ /* 0x001ee80000300800 */
[----:B------:R0:W-:Y:S04]  /*4e9c0*/  STL [R1+0x1c94], R30 ;  /* 0x001c941e01007387 */ /* 0x0001e80000100800 */
[----:B------:R-:W3:Y:S04]  /*4e9d0*/  LDL.LU R24, [R1+0x1c6c] ;  /* 0x001c6c0001187983 */ /* 0x000ee80000300800 */
[----:B------:R-:W3:Y:S04]  /*4e9e0*/  LDL.LU R25, [R1+0x1c40] ;  /* 0x001c400001197983 */ /* 0x000ee80000300800 */
[----:B------:R1:W-:Y:S01]  /*4e9f0*/  STL [R1+0x1c8c], R31 ;  /* 0x001c8c1f01007387 */ /* 0x0003e20000100800 */
[----:B------:R-:W-:-:S03]  /*4ea00*/  IADD3 R23, P5, R23, R53, RZ ;  /* 0x0000003517177210 */ /* 0x000fc60007fbe0ff */
[----:B0-----:R-:W3:Y:S04]  /*4ea10*/  LDL.LU R30, [R1+0x1c64] ;  /* 0x001c6400011e7983 */ /* 0x001ee80000300800 */
[----:B------:R0:W-:Y:S04]  /*4ea20*/  STL [R1+0x1c60], R23 ;  /* 0x001c601701007387 */ /* 0x0001e80000100800 */
[----:B-1----:R-:W3:Y:S01]  /*4ea30*/  LDL.LU R31, [R1+0x1c38] ;  /* 0x001c3800011f7983 */ /* 0x002ee20000300800 */
[----:B------:R-:W-:-:S03]  /*4ea40*/  IMAD.X R34, R34, 0x1, R2, P6 ;  /* 0x0000000122227824 */ /* 0x000fc600030e0602 */
[----:B0-----:R-:W3:Y:S01]  /*4ea50*/  LDL.LU R23, [R1+0x1c5c] ;  /* 0x001c5c0001177983 */ /* 0x001ee20000300800 */
[-C--:B----4-:R-:W-:Y:S01]  /*4ea60*/  IADD3 R3, P6, R3, R53.reuse, RZ ;  /* 0x0000003503037210 */ /* 0x090fe20007fde0ff */
[----:B------:R-:W-:Y:S01]  /*4ea70*/  IMAD.X R35, R35, 0x1, R2, P1 ;  /* 0x0000000123237824 */ /* 0x000fe200008e0602 */
[----:B------:R-:W-:-:S03]  /*4ea80*/  IADD3 R22, P1, R22, R53, RZ ;  /* 0x0000003516167210 */ /* 0x000fc60007f3e0ff */
[----:B------:R0:W-:Y:S04]  /*4ea90*/  STL [R1+0x1c58], R3 ;  /* 0x001c580301007387 */ /* 0x0001e80000100800 */
[----:B0-----:R-:W4:Y:S04]  /*4eaa0*/  LDL.LU R3, [R1+0x1c30] ;  /* 0x001c300001037983 */ /* 0x001f280000300800 */
[----:B------:R-:W-:Y:S04]  /*4eab0*/  STL [R1+0x1c84], R34 ;  /* 0x001c842201007387 */ /* 0x000fe80000100800 */
[----:B------:R-:W4:Y:S04]  /*4eac0*/  LDL.LU R26, [R1+0x1c54] ;  /* 0x001c5400011a7983 */ /* 0x000f280000300800 */
[----:B------:R-:W4:Y:S04]  /*4ead0*/  LDL.LU R27, [R1+0x1c28] ;  /* 0x001c2800011b7983 */ /* 0x000f280000300800 */
[----:B------:R-:W-:Y:S04]  /*4eae0*/  STL [R1+0x1c7c], R35 ;  /* 0x001c7c2301007387 */ /* 0x000fe80000100800 */
[----:B------:R-:W4:Y:S04]  /*4eaf0*/  LDL.LU R51, [R1+0x1c4c] ;  /* 0x001c4c0001337983 */ /* 0x000f280000300800 */
[----:B------:R0:W-:Y:S04]  /*4eb00*/  STL [R1+0x1c50], R22 ;  /* 0x001c501601007387 */ /* 0x0001e80000100800 */
[----:B------:R-:W4:Y:S04]  /*4eb10*/  LDL.LU R52, [R1+0x1c20] ;  /* 0x001c200001347983 */ /* 0x000f280000300800 */
[----:B------:R-:W4:Y:S04]  /*4eb20*/  LDL.LU R54, [R1+0x1c44] ;  /* 0x001c440001367983 */ /* 0x000f280000300800 */
[----:B0-----:R-:W4:Y:S01]  /*4eb30*/  LDL.LU R22, [R1+0x1c18] ;  /* 0x001c180001167983 */ /* 0x001f220000300800 */
[----:B--2---:R-:W-:-:S03]  /*4eb40*/  IMAD.X R20, R20, 0x1, R2, P2 ;  /* 0x0000000114147824 */ /* 0x004fc600010e0602 */
[----:B------:R-:W2:Y:S04]  /*4eb50*/  LDL.LU R55, [R1+0x1c3c] ;  /* 0x001c3c0001377983 */ /* 0x000ea80000300800 */
[----:B------:R-:W2:Y:S04]  /*4eb60*/  LDL.LU R46, [R1+0x1c10] ;  /* 0x001c1000012e7983 */ /* 0x000ea80000300800 */
[----:B------:R-:W2:Y:S04]  /*4eb70*/  LDL.LU R47, [R1+0x1c34] ;  /* 0x001c3400012f7983 */ /* 0x000ea80000300800 */
        /* <DEDUP_REMOVED lines=10> */
[-C--:B---3--:R-:W-:Y:S01]  /*4ec20*/  IADD3 R21, P2, R21, R53.reuse, RZ ;  /* 0x0000003515157210 */ /* 0x088fe20007f5e0ff */
[----:B------:R-:W-:Y:S01]  /*4ec30*/  IMAD.X R24, R24, 0x1, R2, P3 ;  /* 0x0000000118187824 */ /* 0x000fe200018e0602 */
[----:B------:R-:W-:-:S03]  /*4ec40*/  IADD3 R25, P3, R25, R53, RZ ;  /* 0x0000003519197210 */ /* 0x000fc60007f7e0ff */
[----:B------:R0:W-:Y:S01]  /*4ec50*/  STL [R1+0x1c48], R21 ;  /* 0x001c481501007387 */ /* 0x0001e20000100800 */
[----:B------:R-:W-:-:S03]  /*4ec60*/  IMAD.X R30, R30, 0x1, R2, P4 ;  /* 0x000000011e1e7824 */ /* 0x000fc600020e0602 */
[----:B0-----:R-:W3:Y:S01]  /*4ec70*/  LDL.LU R21, [R1+0x1c0c] ;  /* 0x001c0c0001157983 */ /* 0x001ee20000300800 */
[----:B------:R-:W-:-:S03]  /*4ec80*/  IADD3 R31, P4, R31, R53, RZ ;  /* 0x000000351f1f7210 */ /* 0x000fc60007f9e0ff */
[----:B------:R-:W-:Y:S04]  /*4ec90*/  STL [R1+0x1c6c], R24 ;  /* 0x001c6c1801007387 */ /* 0x000fe80000100800 */
[----:B------:R-:W-:Y:S04]  /*4eca0*/  STL [R1+0x1c40], R25 ;  /* 0x001c401901007387 */ /* 0x000fe80000100800 */
[----:B------:R0:W-:Y:S01]  /*4ecb0*/  STL [R1+0x1c64], R30 ;  /* 0x001c641e01007387 */ /* 0x0001e20000100800 */
[----:B------:R-:W-:-:S03]  /*4ecc0*/  IMAD.X R23, R23, 0x1, R2, P5 ;  /* 0x0000000117177824 */ /* 0x000fc600028e0602 */
[----:B0-----:R-:W3:Y:S04]  /*4ecd0*/  LDL.LU R30, [R1+0x1be0] ;  /* 0x001be000011e7983 */ /* 0x001ee80000300800 */
[----:B------:R0:W-:Y:S04]  /*4ece0*/  STL [R1+0x1c5c], R23 ;  /* 0x001c5c1701007387 */ /* 0x0001e80000100800 */
[----:B------:R1:W-:Y:S04]  /*4ecf0*/  STL [R1+0x1c38], R31 ;  /* 0x001c381f01007387 */ /* 0x0003e80000100800 */
[----:B0-----:R-:W3:Y:S04]  /*4ed00*/  LDL.LU R23, [R1+0x1c04] ;  /* 0x001c040001177983 */ /* 0x001ee80000300800 */
[----:B-1----:R-:W3:Y:S01]  /*4ed10*/  LDL.LU R31, [R1+0x1bd8] ;  /* 0x001bd800011f7983 */ /* 0x002ee20000300800 */
[-C--:B----4-:R-:W-:Y:S01]  /*4ed20*/  IADD3 R3, P5, R3, R53.reuse, RZ ;  /* 0x0000003503037210 */ /* 0x090fe20007fbe0ff */
[----:B------:R-:W-:Y:S01]  /*4ed30*/  IMAD.X R26, R26, 0x1, R2, P6 ;  /* 0x000000011a1a7824 */ /* 0x000fe200030e0602 */
[----:B------:R-:W-:-:S03]  /*4ed40*/  IADD3 R27, P6, R27, R53, RZ ;  /* 0x000000351b1b7210 */ /* 0x000fc60007fde0ff */
[----:B------:R0:W-:Y:S01]  /*4ed50*/  STL [R1+0x1c30], R3 ;  /* 0x001c300301007387 */ /* 0x0001e20000100800 */
[--C-:B------:R-:W-:Y:S02]  /*4ed60*/  IMAD.X R51, R51, 0x1, R2.reuse, P1 ;  /* 0x0000000133337824 */ /* 0x100fe400008e0602 */
[----:B------:R-:W-:Y:S01]  /*4ed70*/  IMAD.X R54, R54, 0x1, R2, P2 ;  /* 0x0000000136367824 */ /* 0x000fe200010e0602 */
[-C--:B------:R-:W-:Y:S01]  /*4ed80*/  IADD3 R52, P1, R52, R53.reuse, RZ ;  /* 0x0000003534347210 */ /* 0x080fe20007f3e0ff */
[----:B0-----:R-:W4:Y:S01]  /*4ed90*/  LDL.LU R3, [R1+0x1bfc] ;  /* 0x001bfc0001037983 */ /* 0x001f220000300800 */
[----:B------:R-:W-:-:S03]  /*4eda0*/  IADD3 R22, P2, R22, R53, RZ ;  /* 0x0000003516167210 */ /* 0x000fc60007f5e0ff */
[----:B------:R-:W-:Y:S04]  /*4edb0*/  STL [R1+0x1c54], R26 ;  /* 0x001c541a01007387 */ /* 0x000fe80000100800 */
[----:B------:R-:W-:Y:S04]  /*4edc0*/  STL [R1+0x1c28], R27 ;  /* 0x001c281b01007387 */ /* 0x000fe80000100800 */
[----:B------:R-:W-:Y:S04]  /*4edd0*/  STL [R1+0x1c4c], R51 ;  /* 0x001c4c3301007387 */ /* 0x000fe80000100800 */
[----:B------:R0:W-:Y:S04]  /*4ede0*/  STL [R1+0x1c18], R22 ;  /* 0x001c181601007387 */ /* 0x0001e80000100800 */
[----:B------:R-:W-:Y:S04]  /*4edf0*/  STL [R1+0x1c20], R52 ;  /* 0x001c203401007387 */ /* 0x000fe80000100800 */
[----:B0-----:R-:W4:Y:S01]  /*4ee00*/  LDL.LU R22, [R1+0x1bd0] ;  /* 0x001bd00001167983 */ /* 0x001f220000300800 */
[--C-:B--2---:R-:W-:Y:S01]  /*4ee10*/  IMAD.X R55, R55, 0x1, R2.reuse, P3 ;  /* 0x0000000137377824 */ /* 0x104fe200018e0602 */
[-C--:B------:R-:W-:Y:S01]  /*4ee20*/  IADD3 R46, P3, R46, R53.reuse, RZ ;  /* 0x000000352e2e7210 */ /* 0x080fe20007f7e0ff */
[--C-:B------:R-:W-:Y:S01]  /*4ee30*/  IMAD.X R47, R47, 0x1, R2.reuse, P4 ;  /* 0x000000012f2f7824 */ /* 0x100fe200020e0602 */
[----:B------:R-:W-:Y:S01]  /*4ee40*/  IADD3 R56, P4, R56, R53, RZ ;  /* 0x0000003538387210 */ /* 0x000fe20007f9e0ff */
        /* <DEDUP_REMOVED lines=17> */
[----:B------:R-:W-:Y:S01]  /*4ef60*/  STL [R1+0x1c1c], R39 ;  /* 0x001c1c2701007387 */ /* 0x000fe20000100800 */
[----:B------:R-:W-:Y:S01]  /*4ef70*/  IADD3 R35, P2, R35, R53, RZ ;  /* 0x0000003523237210 */ /* 0x000fe20007f5e0ff */
[----:B---3--:R-:W-:-:S02]  /*4ef80*/  IMAD.X R21, R21, 0x1, R2, P3 ;  /* 0x0000000115157824 */ /* 0x008fc400018e0602 */
[----:B0-----:R-:W2:Y:S04]  /*4ef90*/  LDL.LU R20, [R1+0x1bf4] ;  /* 0x001bf40001147983 */ /* 0x001ea80000300800 */
[----:B------:R0:W-:Y:S04]  /*4efa0*/  STL [R1+0x1bf0], R34 ;  /* 0x001bf02201007387 */ /* 0x0001e80000100800 */
[----:B------:R-:W3:Y:S04]  /*4efb0*/  LDL.LU R24, [R1+0x1bc8] ;  /* 0x001bc80001187983 */ /* 0x000ee80000300800 */
[----:B------:R-:W3:Y:S04]  /*4efc0*/  LDL.LU R25, [R1+0x1bec] ;  /* 0x001bec0001197983 */ /* 0x000ee80000300800 */
[----:B------:R1:W-:Y:S04]  /*4efd0*/  STL [R1+0x1be8], R35 ;  /* 0x001be82301007387 */ /* 0x0003e80000100800 */
[----:B0-----:R-:W3:Y:S04]  /*4efe0*/  LDL.LU R34, [R1+0x1bc0] ;  /* 0x001bc00001227983 */ /* 0x001ee80000300800 */
[----:B------:R0:W-:Y:S04]  /*4eff0*/  STL [R1+0x1c0c], R21 ;  /* 0x001c0c1501007387 */ /* 0x0001e80000100800 */
[----:B-1----:R-:W3:Y:S01]  /*4f000*/  LDL.LU R35, [R1+0x1be4] ;  /* 0x001be40001237983 */ /* 0x002ee20000300800 */
[----:B------:R-:W-:Y:S01]  /*4f010*/  IADD3 R30, P3, R30, R53, RZ ;  /* 0x000000351e1e7210 */ /* 0x000fe20007f7e0ff */
[----:B------:R-:W-:-:S02]  /*4f020*/  IMAD.X R23, R23, 0x1, R2, P4 ;  /* 0x0000000117177824 */ /* 0x000fc400020e0602 */
[----:B0-----:R-:W3:Y:S04]  /*4f030*/  LDL.LU R21, [R1+0x1bb8] ;  /* 0x001bb80001157983 */ /* 0x001ee80000300800 */
[----:B------:R0:W-:Y:S01]  /*4f040*/  STL [R1+0x1c04], R23 ;  /* 0x001c041701007387 */ /* 0x0001e20000100800 */
[----:B------:R-:W-:-:S03]  /*4f050*/  IADD3 R31, P4, R31, R53, RZ ;  /* 0x000000351f1f7210 */ /* 0x000fc60007f9e0ff */
[----:B0-----:R-:W3:Y:S04]  /*4f060*/  LDL.LU R23, [R1+0x1bdc] ;  /* 0x001bdc0001177983 */ /* 0x001ee80000300800 */
[----:B------:R-:W-:Y:S04]  /*4f070*/  STL [R1+0x1be0], R30 ;  /* 0x001be01e01007387 */ /* 0x000fe80000100800 */
[----:B------:R-:W3:Y:S04]  /*4f080*/  LDL.LU R26, [R1+0x1bb0] ;  /* 0x001bb000011a7983 */ /* 0x000ee80000300800 */
[----:B------:R-:W3:Y:S04]  /*4f090*/  LDL.LU R27, [R1+0x1bd4] ;  /* 0x001bd400011b7983 */ /* 0x000ee80000300800 */
[----:B------:R-:W-:Y:S04]  /*4f0a0*/  STL [R1+0x1bd8], R31 ;  /* 0x001bd81f01007387 */ /* 0x000fe80000100800 */
[----:B------:R-:W3:Y:S01]  /*4f0b0*/  LDL.LU R51, [R1+0x1ba8] ;  /* 0x001ba80001337983 */ /* 0x000ee20000300800 */
[----:B----4-:R-:W-:-:S05]  /*4f0c0*/  IMAD.X R3, R3, 0x1, R2, P5 ;  /* 0x0000000103037824 */ /* 0x010fca00028e0602 */
[----:B------:R0:W-:Y:S04]  /*4f0d0*/  STL [R1+0x1bfc], R3 ;  /* 0x001bfc0301007387 */ /* 0x0001e80000100800 */
[----:B------:R-:W4:Y:S04]  /*4f0e0*/  LDL.LU R52, [R1+0x1bcc] ;  /* 0x001bcc0001347983 */ /* 0x000f280000300800 */
[----:B------:R-:W4:Y:S04]  /*4f0f0*/  LDL.LU R54, [R1+0x1ba0] ;  /* 0x001ba00001367983 */ /* 0x000f280000300800 */
[----:B0-----:R-:W4:Y:S01]  /*4f100*/  LDL.LU R3, [R1+0x1bc4] ;  /* 0x001bc40001037983 */ /* 0x001f220000300800 */
[----:B------:R-:W-:-:S03]  /*4f110*/  IADD3 R22, P5, R22, R53, RZ ;  /* 0x0000003516167210 */ /* 0x000fc60007fbe0ff */
[----:B------:R-:W4:Y:S04]  /*4f120*/  LDL.LU R55, [R1+0x1b98] ;  /* 0x001b980001377983 */ /* 0x000f280000300800 */
[----:B------:R-:W4:Y:S04]  /*4f130*/  LDL.LU R46, [R1+0x1bbc] ;  /* 0x001bbc00012e7983 */ /* 0x000f280000300800 */
[----:B------:R-:W4:Y:S04]  /*4f140*/  LDL.LU R47, [R1+0x1b90] ;  /* 0x001b9000012f7983 */ /* 0x000f280000300800 */
        /* <DEDUP_REMOVED lines=11> */
[----:B---3--:R-:W-:Y:S01]  /*4f200*/  IADD3 R24, P6, R24, R53, RZ ;  /* 0x0000003518187210 */ /* 0x008fe20007fde0ff */
[----:B------:R-:W-:-:S03]  /*4f210*/  IMAD.X R25, R25, 0x1, R2, P1 ;  /* 0x0000000119197824 */ /* 0x000fc600008e0602 */
[----:B------:R0:W-:Y:S01]  /*4f220*/  STL [R1+0x1bf4], R20 ;  /* 0x001bf41401007387 */ /* 0x0001e20000100800 */
[-C--:B------:R-:W-:Y:S01]  /*4f230*/  IADD3 R34, P1, R34, R53.reuse, RZ ;  /* 0x0000003522227210 */ /* 0x080fe20007f3e0ff */
[----:B------:R-:W-:Y:S02]  /*4f240*/  IMAD.X R35, R35, 0x1, R2, P2 ;  /* 0x0000000123237824 */ /* 0x000fe400010e0602 */
[----:B0-----:R-:W2:Y:S04]  /*4f250*/  LDL.LU R20, [R1+0x1b68] ;  /* 0x001b680001147983 */ /* 0x001ea80000300800 */
[----:B------:R-:W-:Y:S04]  /*4f260*/  STL [R1+0x1bc8], R24 ;  /* 0x001bc81801007387 */ /* 0x000fe80000100800 */
[----:B------:R-:W-:Y:S04]  /*4f270*/  STL [R1+0x1bec], R25 ;  /* 0x001bec1901007387 */ /* 0x000fe80000100800 */
[----:B------:R0:W-:Y:S01]  /*4f280*/  STL [R1+0x1bc0], R34 ;  /* 0x001bc02201007387 */ /* 0x0001e20000100800 */
[----:B------:R-:W-:-:S03]  /*4f290*/  IADD3 R21, P2, R21, R53, RZ ;  /* 0x0000003515157210 */ /* 0x000fc60007f5e0ff */
[----:B0-----:R-:W3:Y:S04]  /*4f2a0*/  LDL.LU R34, [R1+0x1b8c] ;  /* 0x001b8c0001227983 */ /* 0x001ee80000300800 */
[----:B------:R0:W-:Y:S04]  /*4f2b0*/  STL [R1+0x1bb8], R21 ;  /* 0x001bb81501007387 */ /* 0x0001e80000100800 */
[----:B------:R1:W-:Y:S01]  /*4f2c0*/  STL [R1+0x1be4], R35 ;  /* 0x001be42301007387 */ /* 0x0003e20000100800 */
[----:B------:R-:W-:-:S03]  /*4f2d0*/  IMAD.X R23, R23, 0x1, R2, P3 ;  /* 0x0000000117177824 */ /* 0x000fc600018e0602 */
[----:B0-----:R-:W3:Y:S04]  /*4f2e0*/  LDL.LU R21, [R1+0x1b60] ;  /* 0x001b600001157983 */ /* 0x001ee80000300800 */
[----:B-1----:R-:W3:Y:S04]  /*4f2f0*/  LDL.LU R35, [R1+0x1b84] ;  /* 0x001b840001237983 */ /* 0x002ee80000300800 */
[----:B------:R0:W-:Y:S01]  /*4f300*/  STL [R1+0x1bdc], R23 ;  /* 0x001bdc1701007387 */ /* 0x0001e20000100800 */
[-C--:B------:R-:W-:Y:S01]  /*4f310*/  IADD3 R26, P3, R26, R53.reuse, RZ ;  /* 0x000000351a1a7210 */ /* 0x080fe20007f7e0ff */
[--C-:B------:R-:W-:Y:S01]  /*4f320*/  IMAD.X R27, R27, 0x1, R2.reuse, P4 ;  /* 0x000000011b1b7824 */ /* 0x100fe200020e0602 */
[-C--:B------:R-:W-:Y:S01]  /*4f330*/  IADD3 R51, P4, R51, R53.reuse, RZ ;  /* 0x0000003533337210 */ /* 0x080fe20007f9e0ff */
[----:B0-----:R-:W3:Y:S04]  /*4f340*/  LDL.LU R23, [R1+0x1b58] ;  /* 0x001b580001177983 */ /* 0x001ee80000300800 */
[----:B------:R-:W-:Y:S04]  /*4f350*/  STL [R1+0x1bb0], R26 ;  /* 0x001bb01a01007387 */ /* 0x000fe80000100800 */
[----:B------:R-:W-:Y:S04]  /*4f360*/  STL [R1+0x1bd4], R27 ;  /* 0x001bd41b01007387 */ /* 0x000fe80000100800 */
[----:B------:R-:W-:Y:S01]  /*4f370*/  STL [R1+0x1ba8], R51 ;  /* 0x001ba83301007387 */ /* 0x000fe20000100800 */
[--C-:B----4-:R-:W-:Y:S01]  /*4f380*/  IMAD.X R52, R52, 0x1, R2.reuse, P5 ;  /* 0x0000000134347824 */ /* 0x110fe200028e0602 */
[-C--:B------:R-:W-:Y:S01]  /*4f390*/  IADD3 R54, P5, R54, R53.reuse, RZ ;  /* 0x0000003536367210 */ /* 0x080fe20007fbe0ff */
[----:B------:R-:W-:Y:S01]  /*4f3a0*/  IMAD.X R3, R3, 0x1, R2, P6 ;  /* 0x0000000103037824 */ /* 0x000fe200030e0602 */
[----:B------:R-:W-:-:S04]  /*4f3b0*/  IADD3 R55, P6, R55, R53, RZ ;  /* 0x0000003537377210 */ /* 0x000fc80007fde0ff */
[----:B------:R0:W-:Y:S04]  /*4f3c0*/  STL [R1+0x1bc4], R3 ;  /* 0x001bc40301007387 */ /* 0x0001e80000100800 */
[----:B------:R-:W-:Y:S01]  /*4f3d0*/  STL [R1+0x1bcc], R52 ;  /* 0x001bcc3401007387 */ /* 0x000fe20000100800 */
[--C-:B------:R-:W-:Y:S01]  /*4f3e0*/  IMAD.X R46, R46, 0x1, R2.reuse, P1 ;  /* 0x000000012e2e7824 */ /* 0x100fe200008e0602 */
[-C--:B------:R-:W-:Y:S01]  /*4f3f0*/  IADD3 R47, P1, R47, R53.reuse, RZ ;  /* 0x000000352f2f7210 */ /* 0x080fe20007f3e0ff */
[--C-:B------:R-:W-:Y:S01]  /*4f400*/  IMAD.X R56, R56, 0x1, R2.reuse, P2 ;  /* 0x0000000138387824 */ /* 0x100fe200010e0602 */
[----:B------:R-:W-:Y:S01]  /*4f410*/  IADD3 R57, P2, R57, R53, RZ ;  /* 0x0000003539397210 */ /* 0x000fe20007f5e0ff */
[----:B0-----:R-:W4:Y:S04]  /*4f420*/  LDL.LU R3, [R1+0x1b7c] ;  /* 0x001b7c0001037983 */ /* 0x001f280000300800 */
        /* <DEDUP_REMOVED lines=16> */
[----:B------:R-:W-:Y:S04]  /*4f530*/  STL [R1+0x1b78], R39 ;  /* 0x001b782701007387 */ /* 0x000fe80000100800 */
[----:B0-----:R-:W4:Y:S01]  /*4f540*/  LDL.LU R22, [R1+0x1b50] ;  /* 0x001b500001167983 */ /* 0x001f220000300800 */
[----:B------:R-:W-:-:S03]  /*4f550*/  IMAD.X R31, R31, 0x1, R2, P6 ;  /* 0x000000011f1f7824 */ /* 0x000fc600030e0602 */
[----:B------:R0:W-:Y:S04]  /*4f560*/  STL [R1+0x1b9c], R30 ;  /* 0x001b9c1e01007387 */ /* 0x0001e80000100800 */
[----:B------:R-:W4:Y:S04]  /*4f570*/  LDL.LU R24, [R1+0x1b74] ;  /* 0x001b740001187983 */ /* 0x000f280000300800 */
[----:B------:R-:W4:Y:S01]  /*4f580*/  LDL.LU R25, [R1+0x1b48] ;  /* 0x001b480001197983 */ /* 0x000f220000300800 */
[----:B--2---:R-:W-:-:S03]  /*4f590*/  IADD3 R20, P6, R20, R53, RZ ;  /* 0x0000003514147210 */ /* 0x004fc60007fde0ff */
[----:B------:R1:W-:Y:S04]  /*4f5a0*/  STL [R1+0x1b94], R31 ;  /* 0x001b941f01007387 */ /* 0x0003e80000100800 */
[----:B0-----:R-:W2:Y:S04]  /*4f5b0*/  LDL.LU R30, [R1+0x1b6c] ;  /* 0x001b6c00011e7983 */ /* 0x001ea80000300800 */
[----:B------:R0:W-:Y:S04]  /*4f5c0*/  STL [R1+0x1b68], R20 ;  /* 0x001b681401007387 */ /* 0x0001e80000100800 */
[----:B-1----:R-:W2:Y:S01]  /*4f5d0*/  LDL.LU R31, [R1+0x1b40] ;  /* 0x001b4000011f7983 */ /* 0x002ea20000300800 */
[----:B---3--:R-:W-:-:S03]  /*4f5e0*/  IMAD.X R34, R34, 0x1, R2, P1 ;  /* 0x0000000122227824 */ /* 0x008fc600008e0602 */
[----:B0-----:R-:W3:Y:S01]  /*4f5f0*/  LDL.LU R20, [R1+0x1b64] ;  /* 0x001b640001147983 */ /* 0x001ee20000300800 */
[----:B------:R-:W-:Y:S01]  /*4f600*/  IADD3 R21, P1, R21, R53, RZ ;  /* 0x0000003515157210 */ /* 0x000fe20007f3e0ff */
[----:B------:R-:W-:-:S04]  /*4f610*/  IMAD.X R35, R35, 0x1, R2, P2 ;  /* 0x0000000123237824 */ /* 0x000fc800010e0602 */
[----:B------:R0:W-:Y:S01]  /*4f620*/  STL [R1+0x1b60], R21 ;  /* 0x001b601501007387 */ /* 0x0001e20000100800 */
[----:B------:R-:W-:-:S03]  /*4f630*/  IADD3 R23, P2, R23, R53, RZ ;  /* 0x0000003517177210 */ /* 0x000fc60007f5e0ff */
[----:B0-----:R-:W3:Y:S04]  /*4f640*/  LDL.LU R21, [R1+0x1b38] ;  /* 0x001b380001157983 */ /* 0x001ee80000300800 */
[----:B------:R-:W-:Y:S04]  /*4f650*/  STL [R1+0x1b8c], R34 ;  /* 0x001b8c2201007387 */ /* 0x000fe80000100800 */
[----:B------:R-:W3:Y:S04]  /*4f660*/  LDL.LU R26, [R1+0x1b5c] ;  /* 0x001b5c00011a7983 */ /* 0x000ee80000300800 */
[----:B------:R-:W3:Y:S04]  /*4f670*/  LDL.LU R27, [R1+0x1b30] ;  /* 0x001b3000011b7983 */ /* 0x000ee80000300800 */
[----:B------:R-:W-:Y:S04]  /*4f680*/  STL [R1+0x1b84], R35 ;  /* 0x001b842301007387 */ /* 0x000fe80000100800 */
[----:B------:R-:W3:Y:S04]  /*4f690*/  LDL.LU R51, [R1+0x1b54] ;  /* 0x001b540001337983 */ /* 0x000ee80000300800 */
[----:B------:R0:W-:Y:S04]  /*4f6a0*/  STL [R1+0x1b58], R23 ;  /* 0x001b581701007387 */ /* 0x0001e80000100800 */
[----:B------:R-:W3:Y:S04]  /*4f6b0*/  LDL.LU R52, [R1+0x1b28] ;  /* 0x001b280001347983 */ /* 0x000ee80000300800 */
[----:B------:R-:W3:Y:S04]  /*4f6c0*/  LDL.LU R54, [R1+0x1b4c] ;  /* 0x001b4c0001367983 */ /* 0x000ee80000300800 */
[----:B0-----:R-:W3:Y:S04]  /*4f6d0*/  LDL.LU R23, [R1+0x1b20] ;  /* 0x001b200001177983 */ /* 0x001ee80000300800 */
[----:B------:R-:W3:Y:S04]  /*4f6e0*/  LDL.LU R55, [R1+0x1b44] ;  /* 0x001b440001377983 */ /* 0x000ee80000300800 */
[----:B------:R-:W3:Y:S04]  /*4f6f0*/  LDL.LU R46, [R1+0x1b18] ;  /* 0x001b1800012e7983 */ /* 0x000ee80000300800 */
[----:B------:R-:W3:Y:S01]  /*4f700*/  LDL.LU R47, [R1+0x1b3c] ;  /* 0x001b3c00012f7983 */ /* 0x000ee20000300800 */
[----:B----4-:R-:W-:-:S05]  /*4f710*/  IMAD.X R3, R3, 0x1, R2, P3 ;  /* 0x0000000103037824 */ /* 0x010fca00018e0602 */
        /* <DEDUP_REMOVED lines=10> */
[----:B------:R-:W-:-:S05]  /*4f7c0*/  IADD3 R22, P3, R22, R53, RZ ;  /* 0x0000003516167210 */ /* 0x000fca0007f7e0ff */
[----:B------:R0:W-:Y:S04]  /*4f7d0*/  STL [R1+0x1b50], R22 ;  /* 0x001b501601007387 */ /* 0x0001e80000100800 */
[----:B0-----:R-:W4:Y:S01]  /*4f7e0*/  LDL.LU R22, [R1+0x1b14] ;  /* 0x001b140001167983 */ /* 0x001f220000300800 */
[--C-:B------:R-:W-:Y:S01]  /*4f7f0*/  IMAD.X R24, R24, 0x1, R2.reuse, P4 ;  /* 0x0000000118187824 */ /* 0x100fe200020e0602 */
[-C--:B------:R-:W-:Y:S01]  /*4f800*/  IADD3 R25, P4, R25, R53.reuse, RZ ;  /* 0x0000003519197210 */ /* 0x080fe20007f9e0ff */
[--C-:B--2---:R-:W-:Y:S01]  /*4f810*/  IMAD.X R30, R30, 0x1, R2.reuse, P5 ;  /* 0x000000011e1e7824 */ /* 0x104fe200028e0602 */
[----:B------:R-:W-:Y:S02]  /*4f820*/  IADD3 R31, P5, R31, R53, RZ ;  /* 0x000000351f1f7210 */ /* 0x000fe40007fbe0ff */
[----:B------:R-:W-:Y:S01]  /*4f830*/  STL [R1+0x1b74], R24 ;  /* 0x001b741801007387 */ /* 0x000fe20000100800 */
[----:B---3--:R-:W-:-:S03]  /*4f840*/  IMAD.X R20, R20, 0x1, R2, P6 ;  /* 0x0000000114147824 */ /* 0x008fc600030e0602 */
[----:B------:R-:W-:Y:S04]  /*4f850*/  STL [R1+0x1b48], R25 ;  /* 0x001b481901007387 */ /* 0x000fe80000100800 */
[----:B------:R0:W-:Y:S04]  /*4f860*/  STL [R1+0x1b6c], R30 ;  /* 0x001b6c1e01007387 */ /* 0x0001e80000100800 */
[----:B0-----:R-:W2:Y:S04]  /*4f870*/  LDL.LU R30, [R1+0x1ae8] ;  /* 0x001ae800011e7983 */ /* 0x001ea80000300800 */
[----:B------:R0:W-:Y:S04]  /*4f880*/  STL [R1+0x1b64], R20 ;  /* 0x001b641401007387 */ /* 0x0001e80000100800 */
[----:B------:R1:W-:Y:S01]  /*4f890*/  STL [R1+0x1b40], R31 ;  /* 0x001b401f01007387 */ /* 0x0003e20000100800 */
[----:B------:R-:W-:-:S03]  /*4f8a0*/  IADD3 R21, P6, R21, R53, RZ ;  /* 0x0000003515157210 */ /* 0x000fc60007fde0ff */
[----:B0-----:R-:W3:Y:S04]  /*4f8b0*/  LDL.LU R20, [R1+0x1b0c] ;  /* 0x001b0c0001147983 */ /* 0x001ee80000300800 */
[----:B-1----:R-:W3:Y:S04]  /*4f8c0*/  LDL.LU R31, [R1+0x1ae0] ;  /* 0x001ae000011f7983 */ /* 0x002ee80000300800 */
[----:B------:R0:W-:Y:S01]  /*4f8d0*/  STL [R1+0x1b38], R21 ;  /* 0x001b381501007387 */ /* 0x0001e20000100800 */
[--C-:B------:R-:W-:Y:S01]  /*4f8e0*/  IMAD.X R26, R26, 0x1, R2.reuse, P1 ;  /* 0x000000011a1a7824 */ /* 0x100fe200008e0602 */
[----:B------:R-:W-:Y:S01]  /*4f8f0*/  IADD3 R27, P1, R27, R53, RZ ;  /* 0x000000351b1b7210 */ /* 0x000fe20007f3e0ff */
[----:B------:R-:W-:-:S02]  /*4f900*/  IMAD.X R51, R51, 0x1, R2, P2 ;  /* 0x0000000133337824 */ /* 0x000fc400010e0602 */
[----:B------:R-:W-:Y:S01]  /*4f910*/  IMAD.X R54, R54, 0x1, R2, P3 ;  /* 0x0000000136367824 */ /* 0x000fe200018e0602 */
[-C--:B------:R-:W-:Y:S01]  /*4f920*/  IADD3 R52, P2, R52, R53.reuse, RZ ;  /* 0x0000003534347210 */ /* 0x080fe20007f5e0ff */
[----:B0-----:R-:W3:Y:S01]  /*4f930*/  LDL.LU R21, [R1+0x1b04] ;  /* 0x001b040001157983 */ /* 0x001ee20000300800 */
[----:B------:R-:W-:-:S03]  /*4f940*/  IADD3 R23, P3, R23, R53, RZ ;  /* 0x0000003517177210 */ /* 0x000fc60007f7e0ff */
[----:B------:R-:W-:Y:S04]  /*4f950*/  STL [R1+0x1b5c], R26 ;  /* 0x001b5c1a01007387 */ /* 0x000fe80000100800 */
[----:B------:R-:W-:Y:S04]  /*4f960*/  STL [R1+0x1b30], R27 ;  /* 0x001b301b01007387 */ /* 0x000fe80000100800 */
[----:B------:R-:W-:Y:S04]  /*4f970*/  STL [R1+0x1b54], R51 ;  /* 0x001b543301007387 */ /* 0x000fe80000100800 */
[----:B------:R0:W-:Y:S04]  /*4f980*/  STL [R1+0x1b20], R23 ;  /* 0x001b201701007387 */ /* 0x0001e80000100800 */
[----:B------:R-:W-:Y:S01]  /*4f990*/  STL [R1+0x1b28], R52 ;  /* 0x001b283401007387 */ /* 0x000fe20000100800 */
[--C-:B------:R-:W-:Y:S01]  /*4f9a0*/  IMAD.X R55, R55, 0x1, R2.reuse, P4 ;  /* 0x0000000137377824 */ /* 0x100fe200020e0602 */
[-C--:B------:R-:W-:Y:S01]  /*4f9b0*/  IADD3 R46, P4, R46, R53.reuse, RZ ;  /* 0x000000352e2e7210 */ /* 0x080fe20007f9e0ff */
[--C-:B------:R-:W-:Y:S01]  /*4f9c0*/  IMAD.X R47, R47, 0x1, R2.reuse, P5 ;  /* 0x000000012f2f7824 */ /* 0x100fe200028e0602 */
[----:B0-----:R-:W3:Y:S04]  /*4f9d0*/  LDL.LU R23, [R1+0x1ad8] ;  /* 0x001ad80001177983 */ /* 0x001ee80000300800 */
[----:B------:R-:W-:Y:S04]  /*4f9e0*/  STL [R1+0x1b4c], R54 ;  /* 0x001b4c3601007387 */ /* 0x000fe80000100800 */
[----:B------:R-:W-:Y:S04]  /*4f9f0*/  STL [R1+0x1b44], R55 ;  /* 0x001b443701007387 */ /* 0x000fe80000100800 */
[----:B------:R-:W-:Y:S04]  /*4fa00*/  STL [R1+0x1b18], R46 ;  /* 0x001b182e01007387 */ /* 0x000fe80000100800 */
[----:B------:R-:W-:Y:S01]  /*4fa10*/  STL [R1+0x1b3c], R47 ;  /* 0x001b3c2f01007387 */ /* 0x000fe20000100800 */
[-C--:B----4-:R-:W-:Y:S01]  /*4fa20*/  IADD3 R56, P5, R56, R53.reuse, RZ ;  /* 0x0000003538387210 */ /* 0x090fe20007fbe0ff */
[--C-:B------:R-:W-:Y:S01]  /*4fa30*/  IMAD.X R57, R57, 0x1, R2.reuse, P6 ;  /* 0x0000000139397824 */ /* 0x100fe200030e0602 */
[-C--:B------:R-:W-:Y:S01]  /*4fa40*/  IADD3 R58, P6, R58, R53.reuse, RZ ;  /* 0x000000353a3a7210 */ /* 0x080fe20007fde0ff */
[--C-:B------:R-:W-:Y:S01]  /*4fa50*/  IMAD.X R59, R59, 0x1, R2.reuse, P1 ;  /* 0x000000013b3b7824 */ /* 0x100fe200008e0602 */
[----:B------:R-:W-:Y:S01]  /*4fa60*/  IADD3 R43, P1, R43, R53, RZ ;  /* 0x000000352b2b7210 */ /* 0x000fe20007f3e0ff */
[----:B------:R-:W-:Y:S04]  /*4fa70*/  STL [R1+0x1b10], R56 ;  /* 0x001b103801007387 */ /* 0x000fe80000100800 */
[----:B------:R-:W-:Y:S01]  /*4fa80*/  STL [R1+0x1b34], R57 ;  /* 0x001b343901007387 */ /* 0x000fe20000100800 */
[----:B------:R-:W-:-:S02]  /*4fa90*/  IMAD.X R3, R3, 0x1, R2, P3 ;  /* 0x0000000103037824 */ /* 0x000fc400018e0602 */
[----:B------:R-:W-:Y:S01]  /*4faa0*/  IMAD.X R39, R39, 0x1, R2, P2 ;  /* 0x0000000127277824 */ /* 0x000fe200010e0602 */
[----:B------:R-:W-:Y:S01]  /*4fab0*/  STL [R1+0x1b08], R58 ;  /* 0x001b083a01007387 */ /* 0x000fe20000100800 */
[----:B------:R-:W-:-:S03]  /*4fac0*/  IADD3 R34, P2, R34, R53, RZ ;  /* 0x0000003522227210 */ /* 0x000fc60007f5e0ff */
[----:B------:R-:W-:Y:S04]  /*4fad0*/  STL [R1+0x1b2c], R59 ;  /* 0x001b2c3b01007387 */ /* 0x000fe80000100800 */
[----:B------:R-:W-:Y:S04]  /*4fae0*/  STL [R1+0x1b00], R43 ;  /* 0x001b002b01007387 */ /* 0x000fe80000100800 */
[----:B------:R0:W-:Y:S04]  /*4faf0*/  STL [R1+0x1b1c], R3 ;  /* 0x001b1c0301007387 */ /* 0x0001e80000100800 */
[----:B------:R-:W-:Y:S01]  /*4fb00*/  STL [R1+0x1b24], R39 ;  /* 0x001b242701007387 */ /* 0x000fe20000100800 */
[----:B------:R-:W-:-:S03]  /*4fb10*/  IADD3 R35, P3, R35, R53, RZ ;  /* 0x0000003523237210 */ /* 0x000fc60007f7e0ff */
[----:B0-----:R-:W4:Y:S04]  /*4fb20*/  LDL.LU R3, [R1+0x1afc] ;  /* 0x001afc0001037983 */ /* 0x001f280000300800 */
[----:B------:R0:W-:Y:S04]  /*4fb30*/  STL [R1+0x1af8], R34 ;  /* 0x001af82201007387 */ /* 0x0001e80000100800 */
[----:B------:R-:W4:Y:S04]  /*4fb40*/  LDL.LU R24, [R1+0x1ad0] ;  /* 0x001ad00001187983 */ /* 0x000f280000300800 */
[----:B------:R-:W4:Y:S04]  /*4fb50*/  LDL.LU R25, [R1+0x1af4] ;  /* 0x001af40001197983 */ /* 0x000f280000300800 */
[----:B------:R1:W-:Y:S04]  /*4fb60*/  STL [R1+0x1af0], R35 ;  /* 0x001af02301007387 */ /* 0x0003e80000100800 */
[----:B0-----:R-:W4:Y:S01]  /*4fb70*/  LDL.LU R34, [R1+0x1ac8] ;  /* 0x001ac80001227983 */ /* 0x001f220000300800 */
[----:B------:R-:W-:-:S05]  /*4fb80*/  IMAD.X R22, R22, 0x1, R2, P4 ;  /* 0x0000000116167824 */ /* 0x000fca00020e0602 */
[----:B------:R0:W-:Y:S04]  /*4fb90*/  STL [R1+0x1b14], R22 ;  /* 0x001b141601007387 */ /* 0x0001e80000100800 */
[----:B-1----:R-:W4:Y:S04]  /*4fba0*/  LDL.LU R35, [R1+0x1aec] ;  /* 0x001aec0001237983 */ /* 0x002f280000300800 */
[----:B0-----:R-:W4:Y:S01]  /*4fbb0*/  LDL.LU R22, [R1+0x1ac0] ;  /* 0x001ac00001167983 */ /* 0x001f220000300800 */
[-C--:B--2---:R-:W-:Y:S01]  /*4fbc0*/  IADD3 R30, P4, R30, R53.reuse, RZ ;  /* 0x000000351e1e7210 */ /* 0x084fe20007f9e0ff */
[----:B---3--:R-:W-:Y:S01]  /*4fbd0*/  IMAD.X R20, R20, 0x1, R2, P5 ;  /* 0x0000000114147824 */ /* 0x008fe200028e0602 */
[----:B------:R-:W-:-:S04]  /*4fbe0*/  IADD3 R31, P5, R31, R53, RZ ;  /* 0x000000351f1f7210 */ /* 0x000fc80007fbe0ff */
[----:B------:R0:W-:Y:S01]  /*4fbf0*/  STL [R1+0x1b0c], R20 ;  /* 0x001b0c1401007387 */ /* 0x0001e20000100800 */
[----:B------:R-:W-:-:S03]  /*4fc00*/  IMAD.X R21, R21, 0x1, R2, P6 ;  /* 0x0000000115157824 */ /* 0x000fc600030e0602 */
[----:B0-----:R-:W2:Y:S04]  /*4fc10*/  LDL.LU R20, [R1+0x1ae4] ;  /* 0x001ae40001147983 */ /* 0x001ea80000300800 */
[----:B------:R-:W-:Y:S04]  /*4fc20*/  STL [R1+0x1ae8], R30 ;  /* 0x001ae81e01007387 */ /* 0x000fe80000100800 */
[----:B------:R-:W3:Y:S04]  /*4fc30*/  LDL.LU R26, [R1+0x1ab8] ;  /* 0x001ab800011a7983 */ /* 0x000ee80000300800 */
[----:B------:R-:W3:Y:S04]  /*4fc40*/  LDL.LU R27, [R1+0x1adc] ;  /* 0x001adc00011b7983 */ /* 0x000ee80000300800 */
[----:B------:R-:W-:Y:S04]  /*4fc50*/  STL [R1+0x1ae0], R31 ;  /* 0x001ae01f01007387 */ /* 0x000fe80000100800 */
[----:B------:R-:W3:Y:S04]  /*4fc60*/  LDL.LU R51, [R1+0x1ab0] ;  /* 0x001ab00001337983 */ /* 0x000ee80000300800 */
[----:B------:R0:W-:Y:S04]  /*4fc70*/  STL [R1+0x1b04], R21 ;  /* 0x001b041501007387 */ /* 0x0001e80000100800 */
[----:B------:R-:W3:Y:S04]  /*4fc80*/  LDL.LU R52, [R1+0x1ad4] ;  /* 0x001ad40001347983 */ /* 0x000ee80000300800 */
        /* <DEDUP_REMOVED lines=16> */
[--C-:B----4-:R-:W-:Y:S01]  /*4fd90*/  IMAD.X R3, R3, 0x1, R2.reuse, P1 ;  /* 0x0000000103037824 */ /* 0x110fe200008e0602 */
[----:B------:R-:W-:Y:S01]  /*4fda0*/  IADD3 R24, P1, R24, R53, RZ ;  /* 0x0000003518187210 */ /* 0x000fe20007f3e0ff */
[----:B------:R-:W-:-:S03]  /*4fdb0*/  IMAD.X R25, R25, 0x1, R2, P2 ;  /* 0x0000000119197824 */ /* 0x000fc600010e0602 */
[----:B------:R0:W-:Y:S01]  /*4fdc0*/  STL [R1+0x1afc], R3 ;  /* 0x001afc0301007387 */ /* 0x0001e20000100800 */
[----:B------:R-:W-:-:S03]  /*4fdd0*/  IADD3 R34, P2, R34, R53, RZ ;  /* 0x0000003522227210 */ /* 0x000fc60007f5e0ff */
[----:B0-----:R-:W4:Y:S04]  /*4fde0*/  LDL.LU R3, [R1+0x1a70] ;  /* 0x001a700001037983 */ /* 0x001f280000300800 */
[----:B------:R-:W-:Y:S01]  /*4fdf0*/  STL [R1+0x1ad0], R24 ;  /* 0x001ad01801007387 */ /* 0x000fe20000100800 */
[----:B------:R-:W-:-:S03]  /*4fe00*/  IMAD.X R35, R35, 0x1, R2, P3 ;  /* 0x0000000123237824 */ /* 0x000fc600018e0602 */
[----:B------:R-:W-:Y:S04]  /*4fe10*/  STL [R1+0x1af4], R25 ;  /* 0x001af41901007387 */ /* 0x000fe80000100800 */
[----:B------:R0:W-:Y:S01]  /*4fe20*/  STL [R1+0x1ac8], R34 ;  /* 0x001ac82201007387 */ /* 0x0001e20000100800 */
[----:B------:R-:W-:-:S03]  /*4fe30*/  IADD3 R22, P3, R22, R53, RZ ;  /* 0x0000003516167210 */ /* 0x000fc60007f7e0ff */
[----:B0-----:R-:W4:Y:S04]  /*4fe40*/  LDL.LU R34, [R1+0x1a94] ;  /* 0x001a940001227983 */ /* 0x001f280000300800 */
[----:B------:R0:W-:Y:S04]  /*4fe50*/  STL [R1+0x1ac0], R22 ;  /* 0x001ac01601007387 */ /* 0x0001e80000100800 */
[----:B------:R1:W-:Y:S04]  /*4fe60*/  STL [R1+0x1aec], R35 ;  /* 0x001aec2301007387 */ /* 0x0003e80000100800 */
[----:B0-----:R-:W4:Y:S04]  /*4fe70*/  LDL.LU R22, [R1+0x1a68] ;  /* 0x001a680001167983 */ /* 0x001f280000300800 */
[----:B-1----:R-:W4:Y:S01]  /*4fe80*/  LDL.LU R35, [R1+0x1a8c] ;  /* 0x001a8c0001237983 */ /* 0x002f220000300800 */
[--C-:B--2---:R-:W-:Y:S01]  /*4fe90*/  IMAD.X R20, R20, 0x1, R2.reuse, P4 ;  /* 0x0000000114147824 */ /* 0x104fe200020e0602 */
[----:B---3--:R-:W-:Y:S01]  /*4fea0*/  IADD3 R26, P4, R26, R53, RZ ;  /* 0x000000351a1a7210 */ /* 0x008fe20007f9e0ff */
[----:B------:R-:W-:-:S03]  /*4feb0*/  IMAD.X R27, R27, 0x1, R2, P5 ;  /* 0x000000011b1b7824 */ /* 0x000fc600028e0602 */
[----:B------:R0:W-:Y:S01]  /*4fec0*/  STL [R1+0x1ae4], R20 ;  /* 0x001ae41401007387 */ /* 0x0001e20000100800 */
[----:B------:R-:W-:Y:S01]  /*4fed0*/  IADD3 R51, P5, R51, R53, RZ ;  /* 0x0000003533337210 */ /* 0x000fe20007fbe0ff */
[--C-:B------:R-:W-:Y:S02]  /*4fee0*/  IMAD.X R52, R52, 0x1, R2.reuse, P6 ;  /* 0x0000000134347824 */ /* 0x100fe400030e0602 */
[----:B0-----:R-:W2:Y:S01]  /*4fef0*/  LDL.LU R20, [R1+0x1a60] ;  /* 0x001a600001147983 */ /* 0x001ea20000300800 */
[----:B------:R-:W-:-:S03]  /*4ff00*/  IMAD.X R21, R21, 0x1, R2, P1 ;  /* 0x0000000115157824 */ /* 0x000fc600008e0602 */
[----:B------:R-:W-:Y:S04]  /*4ff10*/  STL [R1+0x1ab8], R26 ;  /* 0x001ab81a01007387 */ /* 0x000fe80000100800 */
[----:B------:R-:W-:Y:S04]  /*4ff20*/  STL [R1+0x1adc], R27 ;  /* 0x001adc1b01007387 */ /* 0x000fe80000100800 */
[----:B------:R-:W-:Y:S04]  /*4ff30*/  STL [R1+0x1ab0], R51 ;  /* 0x001ab03301007387 */ /* 0x000fe80000100800 */
[----:B------:R0:W-:Y:S01]  /*4ff40*/  STL [R1+0x1acc], R21 ;  /* 0x001acc1501007387 */ /* 0x0001e20000100800 */
[----:B------:R-:W-:-:S03]  /*4ff50*/  IADD3 R54, P6, R54, R53, RZ ;  /* 0x0000003536367210 */ /* 0x000fc60007fde0ff */
[----:B------:R-:W-:Y:S01]  /*4ff60*/  STL [R1+0x1ad4], R52 ;  /* 0x001ad43401007387 */ /* 0x000fe20000100800 */
[-C--:B------:R-:W-:Y:S01]  /*4ff70*/  IADD3 R55, P1, R55, R53.reuse, RZ ;  /* 0x0000003537377210 */ /* 0x080fe20007f3e0ff */
[--C-:B------:R-:W-:Y:S01]  /*4ff80*/  IMAD.X R46, R46, 0x1, R2.reuse, P2 ;  /* 0x000000012e2e7824 */ /* 0x100fe200010e0602 */
[-C--:B------:R-:W-:Y:S01]  /*4ff90*/  IADD3 R47, P2, R47, R53.reuse, RZ ;  /* 0x000000352f2f7210 */ /* 0x080fe20007f5e0ff */
[----:B------:R-:W-:Y:S01]  /*4ffa0*/  IMAD.X R56, R56, 0x1, R2, P3 ;  /* 0x0000000138387824 */ /* 0x000fe200018e0602 */
[----:B0-----:R-:W3:Y:S04]  /*4ffb0*/  LDL.LU R21, [R1+0x1a84] ;  /* 0x001a840001157983 */ /* 0x001ee80000300800 */
        /* <DEDUP_REMOVED lines=23> */
[----:B------:R1:W-:Y:S04]  /*50130*/  STL [R1+0x1a9c], R31 ;  /* 0x001a9c1f01007387 */ /* 0x0003e80000100800 */
[----:B0-----:R-:W3:Y:S01]  /*50140*/  LDL.LU R30, [R1+0x1a74] ;  /* 0x001a7400011e7983 */ /* 0x001ee20000300800 */
[----:B----4-:R-:W-:-:S05]  /*50150*/  IADD3 R3, P1, R3, R53, RZ ;  /* 0x0000003503037210 */ /* 0x010fca0007f3e0ff */
[----:B------:R0:W-:Y:S04]  /*50160*/  STL [R1+0x1a70], R3 ;  /* 0x001a700301007387 */ /* 0x0001e80000100800 */
[----:B-1----:R-:W4:Y:S01]  /*50170*/  LDL.LU R31, [R1+0x1a48] ;  /* 0x001a4800011f7983 */ /* 0x002f220000300800 */
[----:B------:R-:W-:-:S03]  /*50180*/  IMAD.X R34, R34, 0x1, R2, P2 ;  /* 0x0000000122227824 */ /* 0x000fc600010e0602 */
[----:B0-----:R-:W4:Y:S01]  /*50190*/  LDL.LU R3, [R1+0x1a6c] ;  /* 0x001a6c0001037983 */ /* 0x001f220000300800 */
[----:B------:R-:W-:-:S05]  /*501a0*/  IADD3 R22, P2, R22, R53, RZ ;  /* 0x0000003516167210 */ /* 0x000fca0007f5e0ff */
[----:B------:R0:W-:Y:S04]  /*501b0*/  STL [R1+0x1a68], R22 ;  /* 0x001a681601007387 */ /* 0x0001e80000100800 */
[----:B0-----:R-:W4:Y:S01]  /*501c0*/  LDL.LU R22, [R1+0x1a40] ;  /* 0x001a400001167983 */ /* 0x001f220000300800 */
[----:B------:R-:W-:-:S03]  /*501d0*/  IMAD.X R35, R35, 0x1, R2, P3 ;  /* 0x0000000123237824 */ /* 0x000fc600018e0602 */
[----:B------:R-:W-:Y:S04]  /*501e0*/  STL [R1+0x1a94], R34 ;  /* 0x001a942201007387 */ /* 0x000fe80000100800 */
[----:B------:R-:W4:Y:S04]  /*501f0*/  LDL.LU R26, [R1+0x1a64] ;  /* 0x001a6400011a7983 */ /* 0x000f280000300800 */
[----:B------:R-:W4:Y:S04]  /*50200*/  LDL.LU R27, [R1+0x1a38] ;  /* 0x001a3800011b7983 */ /* 0x000f280000300800 */
[----:B------:R-:W-:Y:S04]  /*50210*/  STL [R1+0x1a8c], R35 ;  /* 0x001a8c2301007387 */ /* 0x000fe80000100800 */
[----:B------:R-:W4:Y:S01]  /*50220*/  LDL.LU R51, [R1+0x1a5c] ;  /* 0x001a5c0001337983 */ /* 0x000f220000300800 */
[----:B--2---:R-:W-:-:S05]  /*50230*/  IADD3 R20, P3, R20, R53, RZ ;  /* 0x0000003514147210 */ /* 0x004fca0007f7e0ff */
[----:B------:R0:W-:Y:S04]  /*50240*/  STL [R1+0x1a60], R20 ;  /* 0x001a601401007387 */ /* 0x0001e80000100800 */
[----:B------:R-:W2:Y:S04]  /*50250*/  LDL.LU R52, [R1+0x1a30] ;  /* 0x001a300001347983 */ /* 0x000ea80000300800 */
[----:B------:R-:W2:Y:S04]  /*50260*/  LDL.LU R54, [R1+0x1a54] ;  /* 0x001a540001367983 */ /* 0x000ea80000300800 */
[----:B0-----:R-:W2:Y:S01]  /*50270*/  LDL.LU R20, [R1+0x1a28] ;  /* 0x001a280001147983 */ /* 0x001ea20000300800 */
[----:B---3--:R-:W-:-:S03]  /*50280*/  IMAD.X R21, R21, 0x1, R2, P4 ;  /* 0x0000000115157824 */ /* 0x008fc600020e0602 */
        /* <DEDUP_REMOVED lines=13> */
[-C--:B------:R-:W-:Y:S01]  /*50360*/  IADD3 R23, P4, R23, R53.reuse, RZ ;  /* 0x0000003517177210 */ /* 0x080fe20007f9e0ff */
[----:B------:R-:W-:Y:S01]  /*50370*/  IMAD.X R24, R24, 0x1, R2, P5 ;  /* 0x0000000118187824 */ /* 0x000fe200028e0602 */
[----:B------:R-:W-:-:S03]  /*50380*/  IADD3 R25, P5, R25, R53, RZ ;  /* 0x0000003519197210 */ /* 0x000fc60007fbe0ff */
[----:B------:R0:W-:Y:S01]  /*50390*/  STL [R1+0x1a58], R23 ;  /* 0x001a581701007387 */ /* 0x0001e20000100800 */
[----:B------:R-:W-:-:S03]  /*503a0*/  IMAD.X R30, R30, 0x1, R2, P6 ;  /* 0x000000011e1e7824 */ /* 0x000fc600030e0602 */
[----:B0-----:R-:W3:Y:S04]  /*503b0*/  LDL.LU R23, [R1+0x1a1c] ;  /* 0x001a1c0001177983 */ /* 0x001ee80000300800 */
[----:B------:R-:W-:Y:S04]  /*503c0*/  STL [R1+0x1a7c], R24 ;  /* 0x001a7c1801007387 */ /* 0x000fe80000100800 */
[----:B------:R-:W-:Y:S04]  /*503d0*/  STL [R1+0x1a50], R25 ;  /* 0x001a501901007387 */ /* 0x000fe80000100800 */
[----:B------:R0:W-:Y:S04]  /*503e0*/  STL [R1+0x1a74], R30 ;  /* 0x001a741e01007387 */ /* 0x0001e80000100800 */
[----:B0-----:R-:W3:Y:S01]  /*503f0*/  LDL.LU R30, [R1+0x19f0] ;  /* 0x0019f000011e7983 */ /* 0x001ee20000300800 */
[----:B----4-:R-:W-:Y:S01]  /*50400*/  IADD3 R31, P6, R31, R53, RZ ;  /* 0x000000351f1f7210 */ /* 0x010fe20007fde0ff */
[----:B------:R-:W-:-:S05]  /*50410*/  IMAD.X R3, R3, 0x1, R2, P1 ;  /* 0x0000000103037824 */ /* 0x000fca00008e0602 */
[----:B------:R0:W-:Y:S04]  /*50420*/  STL [R1+0x1a6c], R3 ;  /* 0x001a6c0301007387 */ /* 0x0001e80000100800 */
[----:B------:R1:W-:Y:S04]  /*50430*/  STL [R1+0x1a48], R31 ;  /* 0x001a481f01007387 */ /* 0x0003e80000100800 */
[----:B0-----:R-:W4:Y:S04]  /*50440*/  LDL.LU R3, [R1+0x1a14] ;  /* 0x001a140001037983 */ /* 0x001f280000300800 */
[----:B-1----:R-:W4:Y:S01]  /*50450*/  LDL.LU R31, [R1+0x19e8] ;  /* 0x0019e800011f7983 */ /* 0x002f220000300800 */
[----:B------:R-:W-:-:S05]  /*50460*/  IADD3 R22, P1, R22, R53, RZ ;  /* 0x0000003516167210 */ /* 0x000fca0007f3e0ff */
[----:B------:R0:W-:Y:S04]  /*50470*/  STL [R1+0x1a40], R22 ;  /* 0x001a401601007387 */ /* 0x0001e80000100800 */
[----:B0-----:R-:W4:Y:S01]  /*50480*/  LDL.LU R22, [R1+0x1a0c] ;  /* 0x001a0c0001167983 */ /* 0x001f220000300800 */
[--C-:B------:R-:W-:Y:S01]  /*50490*/  IMAD.X R26, R26, 0x1, R2.reuse, P2 ;  /* 0x000000011a1a7824 */ /* 0x100fe200010e0602 */
[----:B------:R-:W-:Y:S01]  /*504a0*/  IADD3 R27, P2, R27, R53, RZ ;  /* 0x000000351b1b7210 */ /* 0x000fe20007f5e0ff */
[----:B------:R-:W-:-:S03]  /*504b0*/  IMAD.X R51, R51, 0x1, R2, P3 ;  /* 0x0000000133337824 */ /* 0x000fc600018e0602 */
[----:B------:R-:W-:Y:S01]  /*504c0*/  STL [R1+0x1a64], R26 ;  /* 0x001a641a01007387 */ /* 0x000fe20000100800 */
[--C-:B--2---:R-:W-:Y:S01]  /*504d0*/  IMAD.X R54, R54, 0x1, R2.reuse, P4 ;  /* 0x0000000136367824 */ /* 0x104fe200020e0602 */
[-C--:B------:R-:W-:Y:S02]  /*504e0*/  IADD3 R52, P3, R52, R53.reuse, RZ ;  /* 0x0000003534347210 */ /* 0x080fe40007f7e0ff */
[----:B------:R-:W-:Y:S04]  /*504f0*/  STL [R1+0x1a38], R27 ;  /* 0x001a381b01007387 */ /* 0x000fe80000100800 */
[----:B------:R-:W-:Y:S01]  /*50500*/  STL [R1+0x1a5c], R51 ;  /* 0x001a5c3301007387 */ /* 0x000fe20000100800 */
[----:B------:R-:W-:Y:S01]  /*50510*/  IADD3 R20, P4, R20, R53, RZ ;  /* 0x0000003514147210 */ /* 0x000fe20007f9e0ff */
[----:B---3--:R-:W-:-:S04]  /*50520*/  IMAD.X R55, R55, 0x1, R2, P5 ;  /* 0x0000000137377824 */ /* 0x008fc800028e0602 */
[----:B------:R0:W-:Y:S04]  /*50530*/  STL [R1+0x1a28], R20 ;  /* 0x001a281401007387 */ /* 0x0001e80000100800 */
[----:B------:R-:W-:Y:S01]  /*50540*/  STL [R1+0x1a30], R52 ;  /* 0x001a303401007387 */ /* 0x000fe20000100800 */
[-C--:B------:R-:W-:Y:S01]  /*50550*/  IADD3 R46, P5, R46, R53.reuse, RZ ;  /* 0x000000352e2e7210 */ /* 0x080fe20007fbe0ff */
[--C-:B------:R-:W-:Y:S01]  /*50560*/  IMAD.X R47, R47, 0x1, R2.reuse, P6 ;  /* 0x000000012f2f7824 */ /* 0x100fe200030e0602 */
[-C--:B------:R-:W-:Y:S01]  /*50570*/  IADD3 R56, P6, R56, R53.reuse, RZ ;  /* 0x0000003538387210 */ /* 0x080fe20007fde0ff */
[----:B------:R-:W-:Y:S01]  /*50580*/  IMAD.X R57, R57, 0x1, R2, P1 ;  /* 0x0000000139397824 */ /* 0x000fe200008e0602 */
[----:B0-----:R-:W2:Y:S04]  /*50590*/  LDL.LU R20, [R1+0x19e0] ;  /* 0x0019e00001147983 */ /* 0x001ea80000300800 */
        /* <DEDUP_REMOVED lines=17> */
[----:B------:R-:W-:-:S03]  /*506b0*/  IADD3 R35, P4, R35, R53, RZ ;  /* 0x0000003523237210 */ /* 0x000fc60007f9e0ff */
[----:B0-----:R-:W3:Y:S04]  /*506c0*/  LDL.LU R21, [R1+0x1a04] ;  /* 0x001a040001157983 */ /* 0x001ee80000300800 */
[----:B------:R0:W-:Y:S01]  /*506d0*/  STL [R1+0x1a00], R34 ;  /* 0x001a002201007387 */ /* 0x0001e20000100800 */
[----:B------:R-:W-:-:S03]  /*506e0*/  IMAD.X R23, R23, 0x1, R2, P5 ;  /* 0x0000000117177824 */ /* 0x000fc600028e0602 */
[----:B------:R-:W3:Y:S04]  /*506f0*/  LDL.LU R24, [R1+0x19d8] ;  /* 0x0019d80001187983 */ /* 0x000ee80000300800 */
[----:B------:R-:W3:Y:S04]  /*50700*/  LDL.LU R25, [R1+0x19fc] ;  /* 0x0019fc0001197983 */ /* 0x000ee80000300800 */
[----:B------:R1:W-:Y:S04]  /*50710*/  STL [R1+0x19f8], R35 ;  /* 0x0019f82301007387 */ /* 0x0003e80000100800 */
[----:B0-----:R-:W3:Y:S04]  /*50720*/  LDL.LU R34, [R1+0x19d0] ;  /* 0x0019d00001227983 */ /* 0x001ee80000300800 */
[----:B------:R0:W-:Y:S04]  /*50730*/  STL [R1+0x1a1c], R23 ;  /* 0x001a1c1701007387 */ /* 0x0001e80000100800 */
[----:B-1----:R-:W3:Y:S01]  /*50740*/  LDL.LU R35, [R1+0x19f4] ;  /* 0x0019f40001237983 */ /* 0x002ee20000300800 */
[----:B------:R-:W-:-:S03]  /*50750*/  IADD3 R30, P5, R30, R53, RZ ;  /* 0x000000351e1e7210 */ /* 0x000fc60007fbe0ff */
[----:B0-----:R-:W3:Y:S01]  /*50760*/  LDL.LU R23, [R1+0x19c8] ;  /* 0x0019c80001177983 */ /* 0x001ee20000300800 */
[----:B----4-:R-:W-:Y:S01]  /*50770*/  IMAD.X R3, R3, 0x1, R2, P6 ;  /* 0x0000000103037824 */ /* 0x010fe200030e0602 */
[----:B------:R-:W-:-:S04]  /*50780*/  IADD3 R31, P6, R31, R53, RZ ;  /* 0x000000351f1f7210 */ /* 0x000fc80007fde0ff */
[----:B------:R0:W-:Y:S04]  /*50790*/  STL [R1+0x1a14], R3 ;  /* 0x001a140301007387 */ /* 0x0001e80000100800 */
[----:B0-----:R-:W4:Y:S04]  /*507a0*/  LDL.LU R3, [R1+0x19ec] ;  /* 0x0019ec0001037983 */ /* 0x001f280000300800 */
[----:B------:R-:W-:Y:S04]  /*507b0*/  STL [R1+0x19f0], R30 ;  /* 0x0019f01e01007387 */ /* 0x000fe80000100800 */
[----:B------:R-:W4:Y:S04]  /*507c0*/  LDL.LU R26, [R1+0x19c0] ;  /* 0x0019c000011a7983 */ /* 0x000f280000300800 */
[----:B------:R-:W4:Y:S04]  /*507d0*/  LDL.LU R27, [R1+0x19e4] ;  /* 0x0019e400011b7983 */ /* 0x000f280000300800 */
[----:B------:R-:W-:Y:S04]  /*507e0*/  STL [R1+0x19e8], R31 ;  /* 0x0019e81f01007387 */ /* 0x000fe80000100800 */
[----:B------:R-:W4:Y:S01]  /*507f0*/  LDL.LU R51, [R1+0x19b8] ;  /* 0x0019b80001337983 */ /* 0x000f220000300800 */
[----:B------:R-:W-:-:S05]  /*50800*/  IMAD.X R22, R22, 0x1, R2, P1 ;  /* 0x0000000116167824 */ /* 0x000fca00008e0602 */
[----:B------:R0:W-:Y:S04]  /*50810*/  STL [R1+0x1a0c], R22 ;  /* 0x001a0c1601007387 */ /* 0x0001e80000100800 */
[----:B------:R-:W4:Y:S04]  /*50820*/  LDL.LU R52, [R1+0x19dc] ;  /* 0x0019dc0001347983 */ /* 0x000f280000300800 */
[----:B------:R-:W4:Y:S04]  /*50830*/  LDL.LU R54, [R1+0x19b0] ;  /* 0x0019b00001367983 */ /* 0x000f280000300800 */
[----:B0-----:R-:W4:Y:S04]  /*50840*/  LDL.LU R22, [R1+0x19d4] ;  /* 0x0019d40001167983 */ /* 0x001f280000300800 */
[----:B------:R-:W4:Y:S04]  /*50850*/  LDL.LU R55, [R1+0x19a8] ;  /* 0x0019a80001377983 */ /* 0x000f280000300800 */
[----:B------:R-:W4:Y:S04]  /*50860*/  LDL.LU R46, [R1+0x19cc] ;  /* 0x0019cc00012e7983 */ /* 0x000f280000300800 */
[----:B------:R-:W4:Y:S01]  /*50870*/  LDL.LU R47, [R1+0x19a0] ;  /* 0x0019a000012f7983 */ /* 0x000f220000300800 */
[----:B--2---:R-:W-:-:S05]  /*50880*/  IADD3 R20, P1, R20, R53, RZ ;  /* 0x0000003514147210 */ /* 0x004fca0007f3e0ff */
        /* <DEDUP_REMOVED lines=10> */
[--C-:B---3--:R-:W-:Y:S01]  /*50930*/  IMAD.X R21, R21, 0x1, R2.reuse, P2 ;  /* 0x0000000115157824 */ /* 0x108fe200010e0602 */
[----:B------:R-:W-:Y:S01]  /*50940*/  IADD3 R24, P2, R24, R53, RZ ;  /* 0x0000003518187210 */ /* 0x000fe20007f5e0ff */
[----:B------:R-:W-:-:S03]  /*50950*/  IMAD.X R25, R25, 0x1, R2, P3 ;  /* 0x0000000119197824 */ /* 0x000fc600018e0602 */
[----:B------:R0:W-:Y:S01]  /*50960*/  STL [R1+0x1a04], R21 ;  /* 0x001a041501007387 */ /* 0x0001e20000100800 */
[----:B------:R-:W-:-:S03]  /*50970*/  IADD3 R34, P3, R34, R53, RZ ;  /* 0x0000003522227210 */ /* 0x000fc60007f7e0ff */
[----:B0-----:R-:W3:Y:S01]  /*50980*/  LDL.LU R21, [R1+0x1978] ;  /* 0x0019780001157983 */ /* 0x001ee20000300800 */
[----:B------:R-:W-:-:S03]  /*50990*/  IMAD.X R35, R35, 0x1, R2, P4 ;  /* 0x0000000123237824 */ /* 0x000fc600020e0602 */
[----:B------:R-:W-:Y:S04]  /*509a0*/  STL [R1+0x19d8], R24 ;  /* 0x0019d81801007387 */ /* 0x000fe80000100800 */
[----:B------:R-:W-:Y:S04]  /*509b0*/  STL [R1+0x19fc], R25 ;  /* 0x0019fc1901007387 */ /* 0x000fe80000100800 */
[----:B------:R0:W-:Y:S01]  /*509c0*/  STL [R1+0x19d0], R34 ;  /* 0x0019d02201007387 */ /* 0x0001e20000100800 */
[----:B------:R-:W-:-:S03]  /*509d0*/  IADD3 R23, P4, R23, R53, RZ ;  /* 0x0000003517177210 */ /* 0x000fc60007f9e0ff */
[----:B0-----:R-:W3:Y:S04]  /*509e0*/  LDL.LU R34, [R1+0x199c] ;  /* 0x00199c0001227983 */ /* 0x001ee80000300800 */
[----:B------:R0:W-:Y:S04]  /*509f0*/  STL [R1+0x19c8], R23 ;  /* 0x0019c81701007387 */ /* 0x0001e80000100800 */
[----:B------:R1:W-:Y:S04]  /*50a00*/  STL [R1+0x19f4], R35 ;  /* 0x0019f42301007387 */ /* 0x0003e80000100800 */
[----:B0-----:R-:W3:Y:S04]  /*50a10*/  LDL.LU R23, [R1+0x1970] ;  /* 0x0019700001177983 */ /* 0x001ee80000300800 */
[----:B-1----:R-:W3:Y:S01]  /*50a20*/  LDL.LU R35, [R1+0x1994] ;  /* 0x0019940001237983 */ /* 0x002ee20000300800 */
[--C-:B----4-:R-:W-:Y:S01]  /*50a30*/  IMAD.X R3, R3, 0x1, R2.reuse, P5 ;  /* 0x0000000103037824 */ /* 0x110fe200028e0602 */
[----:B------:R-:W-:Y:S01]  /*50a40*/  IADD3 R26, P5, R26, R53, RZ ;  /* 0x000000351a1a7210 */ /* 0x000fe20007fbe0ff */
[----:B------:R-:W-:-:S03]  /*50a50*/  IMAD.X R27, R27, 0x1, R2, P6 ;  /* 0x000000011b1b7824 */ /* 0x000fc600030e0602 */
[----:B------:R0:W-:Y:S01]  /*50a60*/  STL [R1+0x19ec], R3 ;  /* 0x0019ec0301007387 */ /* 0x0001e20000100800 */
[----:B------:R-:W-:-:S03]  /*50a70*/  IADD3 R51, P6, R51, R53, RZ ;  /* 0x0000003533337210 */ /* 0x000fc60007fde0ff */
[----:B0-----:R-:W4:Y:S01]  /*50a80*/  LDL.LU R3, [R1+0x1968] ;  /* 0x0019680001037983 */ /* 0x001f220000300800 */
[----:B------:R-:W-:-:S03]  /*50a90*/  IMAD.X R52, R52, 0x1, R2, P1 ;  /* 0x0000000134347824 */ /* 0x000fc600008e0602 */
[----:B------:R-:W-:Y:S04]  /*50aa0*/  STL [R1+0x19c0], R26 ;  /* 0x0019c01a01007387 */ /* 0x000fe80000100800 */
[----:B------:R-:W-:Y:S04]  /*50ab0*/  STL [R1+0x19e4], R27 ;  /* 0x0019e41b01007387 */ /* 0x000fe80000100800 */
[----:B------:R-:W-:Y:S01]  /*50ac0*/  STL [R1+0x19b8], R51 ;  /* 0x0019b83301007387 */ /* 0x000fe20000100800 */
[----:B------:R-:W-:-:S05]  /*50ad0*/  IMAD.X R22, R22, 0x1, R2, P2 ;  /* 0x0000000116167824 */ /* 0x000fca00010e0602 */
[----:B------:R0:W-:Y:S04]  /*50ae0*/  STL [R1+0x19d4], R22 ;  /* 0x0019d41601007387 */ /* 0x0001e80000100800 */
[----:B------:R-:W-:Y:S04]  /*50af0*/  STL [R1+0x19dc], R52 ;  /* 0x0019dc3401007387 */ /* 0x000fe80000100800 */
[----:B0-----:R-:W4:Y:S01]  /*50b00*/  LDL.LU R22, [R1+0x198c] ;  /* 0x00198c0001167983 */ /* 0x001f220000300800 */
[-C--:B------:R-:W-:Y:S02]  /*50b10*/  IADD3 R54, P1, R54, R53.reuse, RZ ;  /* 0x0000003536367210 */ /* 0x080fe40007f3e0ff */
[-C--:B------:R-:W-:Y:S01]  /*50b20*/  IADD3 R55, P2, R55, R53.reuse, RZ ;  /* 0x0000003537377210 */ /* 0x080fe20007f5e0ff */
[--C-:B------:R-:W-:Y:S01]  /*50b30*/  IMAD.X R46, R46, 0x1, R2.reuse, P3 ;  /* 0x000000012e2e7824 */ /* 0x100fe200018e0602 */
[-C--:B------:R-:W-:Y:S01]  /*50b40*/  IADD3 R47, P3, R47, R53.reuse, RZ ;  /* 0x000000352f2f7210 */ /* 0x080fe20007f7e0ff */
[----:B------:R-:W-:Y:S04]  /*50b50*/  STL [R1+0x19b0], R54 ;  /* 0x0019b03601007387 */ /* 0x000fe80000100800 */
[----:B------:R-:W-:Y:S01]  /*50b60*/  STL [R1+0x19a8], R55 ;  /* 0x0019a83701007387 */ /* 0x000fe20000100800 */
[--C-:B--2---:R-:W-:Y:S01]  /*50b70*/  IMAD.X R56, R56, 0x1, R2.reuse, P4 ;  /* 0x0000000138387824 */ /* 0x104fe200020e0602 */
[-C--:B------:R-:W-:Y:S01]  /*50b80*/  IADD3 R57, P4, R57, R53.reuse, RZ ;  /* 0x0000003539397210 */ /* 0x080fe20007f9e0ff */
[----:B------:R-:W-:Y:S01]  /*50b90*/  IMAD.X R58, R58, 0x1, R2, P5 ;  /* 0x000000013a3a7824 */ /* 0x000fe200028e0602 */
        /* <DEDUP_REMOVED lines=15> */
[----:B0-----:R-:W2:Y:S04]  /*50c90*/  LDL.LU R20, [R1+0x1960] ;  /* 0x0019600001147983 */ /* 0x001ea80000300800 */
[----:B------:R0:W-:Y:S04]  /*50ca0*/  STL [R1+0x19ac], R30 ;  /* 0x0019ac1e01007387 */ /* 0x0001e80000100800 */
[----:B------:R-:W2:Y:S04]  /*50cb0*/  LDL.LU R24, [R1+0x1984] ;  /* 0x0019840001187983 */ /* 0x000ea80000300800 */
[----:B------:R-:W2:Y:S04]  /*50cc0*/  LDL.LU R25, [R1+0x1958] ;  /* 0x0019580001197983 */ /* 0x000ea80000300800 */
[----:B------:R1:W-:Y:S01]  /*50cd0*/  STL [R1+0x19a4], R31 ;  /* 0x0019a41f01007387 */ /* 0x0003e20000100800 */
[----:B---3--:R-:W-:-:S03]  /*50ce0*/  IADD3 R21, P2, R21, R53, RZ ;  /* 0x0000003515157210 */ /* 0x008fc60007f5e0ff */
[----:B0-----:R-:W3:Y:S04]  /*50cf0*/  LDL.LU R30, [R1+0x197c] ;  /* 0x00197c00011e7983 */ /* 0x001ee80000300800 */
[----:B------:R0:W-:Y:S04]  /*50d00*/  STL [R1+0x1978], R21 ;  /* 0x0019781501007387 */ /* 0x0001e80000100800 */
[----:B-1----:R-:W3:Y:S01]  /*50d10*/  LDL.LU R31, [R1+0x1950] ;  /* 0x00195000011f7983 */ /* 0x002ee20000300800 */
[----:B------:R-:W-:-:S03]  /*50d20*/  IMAD.X R34, R34, 0x1, R2, P3 ;  /* 0x0000000122227824 */ /* 0x000fc600018e0602 */
[----:B0-----:R-:W3:Y:S01]  /*50d30*/  LDL.LU R21, [R1+0x1974] ;  /* 0x0019740001157983 */ /* 0x001ee20000300800 */
[----:B------:R-:W-:Y:S01]  /*50d40*/  IADD3 R23, P3, R23, R53, RZ ;  /* 0x0000003517177210 */ /* 0x000fe20007f7e0ff */
[----:B------:R-:W-:-:S04]  /*50d50*/  IMAD.X R35, R35, 0x1, R2, P4 ;  /* 0x0000000123237824 */ /* 0x000fc800020e0602 */
[----:B------:R0:W-:Y:S04]  /*50d60*/  STL [R1+0x1970], R23 ;  /* 0x0019701701007387 */ /* 0x0001e80000100800 */
[----:B0-----:R-:W3:Y:S04]  /*50d70*/  LDL.LU R23, [R1+0x1948] ;  /* 0x0019480001177983 */ /* 0x001ee80000300800 */
[----:B------:R-:W-:Y:S04]  /*50d80*/  STL [R1+0x199c], R34 ;  /* 0x00199c2201007387 */ /* 0x000fe80000100800 */
[----:B------:R-:W3:Y:S04]  /*50d90*/  LDL.LU R26, [R1+0x196c] ;  /* 0x00196c00011a7983 */ /* 0x000ee80000300800 */
[----:B------:R-:W3:Y:S04]  /*50da0*/  LDL.LU R27, [R1+0x1940] ;  /* 0x00194000011b7983 */ /* 0x000ee80000300800 */
[----:B------:R-:W-:Y:S04]  /*50db0*/  STL [R1+0x1994], R35 ;  /* 0x0019942301007387 */ /* 0x000fe80000100800 */
[----:B------:R-:W3:Y:S01]  /*50dc0*/  LDL.LU R51, [R1+0x1964] ;  /* 0x0019640001337983 */ /* 0x000ee20000300800 */
[----:B----4-:R-:W-:-:S05]  /*50dd0*/  IADD3 R3, P4, R3, R53, RZ ;  /* 0x0000003503037210 */ /* 0x010fca0007f9e0ff */
[----:B------:R0:W-:Y:S04]  /*50de0*/  STL [R1+0x1968], R3 ;  /* 0x0019680301007387 */ /* 0x0001e80000100800 */
[----:B------:R-:W4:Y:S04]  /*50df0*/  LDL.LU R52, [R1+0x1938] ;  /* 0x0019380001347983 */ /* 0x000f280000300800 */
[----:B------:R-:W4:Y:S04]  /*50e00*/  LDL.LU R54, [R1+0x195c] ;  /* 0x00195c0001367983 */ /* 0x000f280000300800 */
[----:B0-----:R-:W4:Y:S04]  /*50e10*/  LDL.LU R3, [R1+0x1930] ;  /* 0x0019300001037983 */ /* 0x001f280000300800 */
[----:B------:R-:W4:Y:S04]  /*50e20*/  LDL.LU R55, [R1+0x1954] ;  /* 0x0019540001377983 */ /* 0x000f280000300800 */
[----:B------:R-:W4:Y:S04]  /*50e30*/  LDL.LU R46, [R1+0x1928] ;  /* 0x00192800012e7983 */ /* 0x000f280000300800 */
[----:B------:R-:W4:Y:S01]  /*50e40*/  LDL.LU R47, [R1+0x194c] ;  /* 0x00194c00012f7983 */ /* 0x000f220000300800 */
[----:B------:R-:W-:-:S05]  /*50e50*/  IMAD.X R22, R22, 0x1, R2, P5 ;  /* 0x0000000116167824 */ /* 0x000fca00028e0602 */
        /* <DEDUP_REMOVED lines=10> */
[-C--:B--2---:R-:W-:Y:S01]  /*50f00*/  IADD3 R20, P5, R20, R53.reuse, RZ ;  /* 0x0000003514147210 */ /* 0x084fe20007fbe0ff */
[----:B------:R-:W-:Y:S01]  /*50f10*/  IMAD.X R24, R24, 0x1, R2, P6 ;  /* 0x0000000118187824 */ /* 0x000fe200030e0602 */
[----:B------:R-:W-:-:S03]  /*50f20*/  IADD3 R25, P6, R25, R53, RZ ;  /* 0x0000003519197210 */ /* 0x000fc60007fde0ff */
[----:B------:R0:W-:Y:S01]  /*50f30*/  STL [R1+0x1960], R20 ;  /* 0x0019601401007387 */ /* 0x0001e20000100800 */
[----:B---3--:R-:W-:-:S03]  /*50f40*/  IMAD.X R30, R30, 0x1, R2, P1 ;  /* 0x000000011e1e7824 */ /* 0x008fc600008e0602 */
[----:B0-----:R-:W2:Y:S01]  /*50f50*/  LDL.LU R20, [R1+0x1924] ;  /* 0x0019240001147983 */ /* 0x001ea20000300800 */
        /* <DEDUP_REMOVED lines=18> */
[----:B------:R-:W-:Y:S01]  /*51080*/  STL [R1+0x1964], R51 ;  /* 0x0019643301007387 */ /* 0x000fe20000100800 */
[----:B----4-:R-:W-:Y:S01]  /*51090*/  IMAD.X R54, R54, 0x1, R2, P5 ;  /* 0x0000000136367824 */ /* 0x010fe200028e0602 */
[----:B------:R-:W-:-:S02]  /*510a0*/  IADD3 R52, P4, R52, R53, RZ ;  /* 0x0000003534347210 */ /* 0x000fc40007f9e0ff */
[-C--:B------:R-:W-:Y:S01]  /*510b0*/  IADD3 R3, P5, R3, R53.reuse, RZ ;  /* 0x0000003503037210 */ /* 0x080fe20007fbe0ff */
[----:B------:R-:W-:Y:S01]  /*510c0*/  IMAD.X R55, R55, 0x1, R2, P6 ;  /* 0x0000000137377824 */ /* 0x000fe200030e0602 */
[----:B------:R-:W-:-:S03]  /*510d0*/  IADD3 R46, P6, R46, R53, RZ ;  /* 0x000000352e2e7210 */ /* 0x000fc60007fde0ff */
[----:B------:R0:W-:Y:S04]  /*510e0*/  STL [R1+0x1930], R3 ;  /* 0x0019300301007387 */ /* 0x0001e80000100800 */
[----:B------:R-:W-:Y:S01]  /*510f0*/  STL [R1+0x1938], R52 ;  /* 0x0019383401007387 */ /* 0x000fe20000100800 */
[----:B------:R-:W-:-:S03]  /*51100*/  IMAD.X R47, R47, 0x1, R2, P1 ;  /* 0x000000012f2f7824 */ /* 0x000fc600008e0602 */
[----:B0-----:R-:W4:Y:S01]  /*51110*/  LDL.LU R3, [R1+0x18e8] ;  /* 0x0018e80001037983 */ /* 0x001f220000300800 */
        /* <DEDUP_REMOVED lines=13> */
[----:B------:R-:W-:Y:S04]  /*511f0*/  STL [R1+0x1918], R58 ;  /* 0x0019183a01007387 */ /* 0x000fe80000100800 */
[----:B------:R-:W-:Y:S04]  /*51200*/  STL [R1+0x193c], R59 ;  /* 0x00193c3b01007387 */ /* 0x000fe80000100800 */
[----:B------:R-:W-:Y:S04]  /*51210*/  STL [R1+0x1910], R43 ;  /* 0x0019102b01007387 */ /* 0x000fe80000100800 */
[----:B------:R0:W-:Y:S04]  /*51220*/  STL [R1+0x192c], R22 ;  /* 0x00192c1601007387 */ /* 0x0001e80000100800 */
[----:B------:R-:W-:Y:S04]  /*51230*/  STL [R1+0x1934], R39 ;  /* 0x0019342701007387 */ /* 0x000fe80000100800 */
[----:B0-----:R-:W4:Y:S01]  /*51240*/  LDL.LU R22, [R1+0x190c] ;  /* 0x00190c0001167983 */ /* 0x001f220000300800 */
[----:B------:R-:W-:-:S02]  /*51250*/  IADD3 R34, P4, R34, R53, RZ ;  /* 0x0000003522227210 */ /* 0x000fc40007f9e0ff */
[----:B------:R-:W-:-:S03]  /*51260*/  IADD3 R35, P5, R35, R53, RZ ;  /* 0x0000003523237210 */ /* 0x000fc60007fbe0ff */
[----:B------:R0:W-:Y:S04]  /*51270*/  STL [R1+0x1908], R34 ;  /* 0x0019082201007387 */ /* 0x0001e80000100800 */
[----:B------:R-:W4:Y:S04]  /*51280*/  LDL.LU R24, [R1+0x18e0] ;  /* 0x0018e00001187983 */ /* 0x000f280000300800 */
[----:B------:R-:W4:Y:S04]  /*51290*/  LDL.LU R25, [R1+0x1904] ;  /* 0x0019040001197983 */ /* 0x000f280000300800 */
[----:B------:R1:W-:Y:S04]  /*512a0*/  STL [R1+0x1900], R35 ;  /* 0x0019002301007387 */ /* 0x0003e80000100800 */
[----:B0-----:R-:W4:Y:S01]  /*512b0*/  LDL.LU R34, [R1+0x18d8] ;  /* 0x0018d80001227983 */ /* 0x001f220000300800 */
[----:B--2---:R-:W-:-:S05]  /*512c0*/  IMAD.X R20, R20, 0x1, R2, P6 ;  /* 0x0000000114147824 */ /* 0x004fca00030e0602 */
[----:B------:R0:W-:Y:S04]  /*512d0*/  STL [R1+0x1924], R20 ;  /* 0x0019241401007387 */ /* 0x0001e80000100800 */
[----:B-1----:R-:W2:Y:S04]  /*512e0*/  LDL.LU R35, [R1+0x18fc] ;  /* 0x0018fc0001237983 */ /* 0x002ea80000300800 */
[----:B0-----:R-:W2:Y:S01]  /*512f0*/  LDL.LU R20, [R1+0x18d0] ;  /* 0x0018d00001147983 */ /* 0x001ea20000300800 */
[-C--:B---3--:R-:W-:Y:S01]  /*51300*/  IADD3 R30, P6, R30, R53.reuse, RZ ;  /* 0x000000351e1e7210 */ /* 0x088fe20007fde0ff */
[----:B------:R-:W-:Y:S01]  /*51310*/  IMAD.X R21, R21, 0x1, R2, P1 ;  /* 0x0000000115157824 */ /* 0x000fe200008e0602 */
[----:B------:R-:W-:-:S04]  /*51320*/  IADD3 R31, P1, R31, R53, RZ ;  /* 0x000000351f1f7210 */ /* 0x000fc80007f3e0ff */
[----:B------:R0:W-:Y:S04]  /*51330*/  STL [R1+0x191c], R21 ;  /* 0x00191c1501007387 */ /* 0x0001e80000100800 */
[----:B0-----:R-:W3:Y:S04]  /*51340*/  LDL.LU R21, [R1+0x18f4] ;  /* 0x0018f40001157983 */ /* 0x001ee80000300800 */
[----:B------:R-:W-:Y:S04]  /*51350*/  STL [R1+0x18f8], R30 ;  /* 0x0018f81e01007387 */ /* 0x000fe80000100800 */
[----:B------:R-:W3:Y:S04]  /*51360*/  LDL.LU R26, [R1+0x18c8] ;  /* 0x0018c800011a7983 */ /* 0x000ee80000300800 */
[----:B------:R-:W3:Y:S04]  /*51370*/  LDL.LU R27, [R1+0x18ec] ;  /* 0x0018ec00011b7983 */ /* 0x000ee80000300800 */
[----:B------:R-:W-:Y:S04]  /*51380*/  STL [R1+0x18f0], R31 ;  /* 0x0018f01f01007387 */ /* 0x000fe80000100800 */
[----:B------:R-:W3:Y:S01]  /*51390*/  LDL.LU R51, [R1+0x18c0] ;  /* 0x0018c00001337983 */ /* 0x000ee20000300800 */
[----:B------:R-:W-:-:S05]  /*513a0*/  IMAD.X R23, R23, 0x1, R2, P2 ;  /* 0x0000000117177824 */ /* 0x000fca00010e0602 */
[----:B------:R0:W-:Y:S04]  /*513b0*/  STL [R1+0x1914], R23 ;  /* 0x0019141701007387 */ /* 0x0001e80000100800 */
[----:B------:R-:W3:Y:S04]  /*513c0*/  LDL.LU R52, [R1+0x18e4] ;  /* 0x0018e40001347983 */ /* 0x000ee80000300800 */
        /* <DEDUP_REMOVED lines=16> */
[----:B------:R-:W-:-:S05]  /*514d0*/  IMAD.X R22, R22, 0x1, R2, P3 ;  /* 0x0000000116167824 */ /* 0x000fca00018e0602 */
[----:B------:R0:W-:Y:S04]  /*514e0*/  STL [R1+0x190c], R22 ;  /* 0x00190c1601007387 */ /* 0x0001e80000100800 */
[----:B0-----:R-:W4:Y:S01]  /*514f0*/  LDL.LU R22, [R1+0x1880] ;  /* 0x0018800001167983 */ /* 0x001f220000300800 */
[-C--:B------:R-:W-:Y:S01]  /*51500*/  IADD3 R24, P3, R24, R53.reuse, RZ ;  /* 0x0000003518187210 */ /* 0x080fe20007f7e0ff */
[----:B------:R-:W-:Y:S01]  /*51510*/  IMAD.X R25, R25, 0x1, R2, P4 ;  /* 0x0000000119197824 */ /* 0x000fe200020e0602 */
[----:B------:R-:W-:-:S03]  /*51520*/  IADD3 R34, P4, R34, R53, RZ ;  /* 0x0000003522227210 */ /* 0x000fc60007f9e0ff */
[----:B------:R-:W-:Y:S01]  /*51530*/  STL [R1+0x18e0], R24 ;  /* 0x0018e01801007387 */ /* 0x000fe20000100800 */
[----:B--2---:R-:W-:-:S03]  /*51540*/  IMAD.X R35, R35, 0x1, R2, P5 ;  /* 0x0000000123237824 */ /* 0x004fc600028e0602 */
[----:B------:R-:W-:Y:S04]  /*51550*/  STL [R1+0x1904], R25 ;  /* 0x0019041901007387 */ /* 0x000fe80000100800 */
[----:B------:R0:W-:Y:S01]  /*51560*/  STL [R1+0x18d8], R34 ;  /* 0x0018d82201007387 */ /* 0x0001e20000100800 */
[----:B------:R-:W-:-:S03]  /*51570*/  IADD3 R20, P5, R20, R53, RZ ;  /* 0x0000003514147210 */ /* 0x000fc60007fbe0ff */
[----:B0-----:R-:W2:Y:S04]  /*51580*/  LDL.LU R34, [R1+0x18a4] ;  /* 0x0018a40001227983 */ /* 0x001ea80000300800 */
[----:B------:R0:W-:Y:S04]  /*51590*/  STL [R1+0x18d0], R20 ;  /* 0x0018d01401007387 */ /* 0x0001e80000100800 */
[----:B------:R1:W-:Y:S04]  /*515a0*/  STL [R1+0x18fc], R35 ;  /* 0x0018fc2301007387 */ /* 0x0003e80000100800 */
[----:B0-----:R-:W2:Y:S04]  /*515b0*/  LDL.LU R20, [R1+0x1878] ;  /* 0x0018780001147983 */ /* 0x001ea80000300800 */
[----:B-1----:R-:W2:Y:S01]  /*515c0*/  LDL.LU R35, [R1+0x189c] ;  /* 0x00189c0001237983 */ /* 0x002ea20000300800 */
        /* <DEDUP_REMOVED lines=34> */
[----:B------:R-:W-:Y:S01]  /*517f0*/  STL [R1+0x18bc], R43 ;  /* 0x0018bc2b01007387 */ /* 0x000fe20000100800 */
[----:B------:R-:W-:-:S03]  /*51800*/  IMAD.X R31, R31, 0x1, R2, P3 ;  /* 0x000000011f1f7824 */ /* 0x000fc600018e0602 */
[----:B------:R0:W-:Y:S04]  /*51810*/  STL [R1+0x1888], R3 ;  /* 0x0018880301007387 */ /* 0x0001e80000100800 */
[----:B------:R-:W-:Y:S04]  /*51820*/  STL [R1+0x1890], R39 ;  /* 0x0018902701007387 */ /* 0x000fe80000100800 */
[----:B0-----:R-:W4:Y:S04]  /*51830*/  LDL.LU R3, [R1+0x1868] ;  /* 0x0018680001037983 */ /* 0x001f280000300800 */
[----:B------:R0:W-:Y:S04]  /*51840*/  STL [R1+0x18b4], R30 ;  /* 0x0018b41e01007387 */ /* 0x0001e80000100800 */
[----:B------:R-:W4:Y:S04]  /*51850*/  LDL.LU R24, [R1+0x188c] ;  /* 0x00188c0001187983 */ /* 0x000f280000300800 */
[----:B------:R-:W4:Y:S04]  /*51860*/  LDL.LU R25, [R1+0x1860] ;  /* 0x0018600001197983 */ /* 0x000f280000300800 */
[----:B------:R1:W-:Y:S04]  /*51870*/  STL [R1+0x18ac], R31 ;  /* 0x0018ac1f01007387 */ /* 0x0003e80000100800 */
[----:B0-----:R-:W4:Y:S01]  /*51880*/  LDL.LU R30, [R1+0x1884] ;  /* 0x00188400011e7983 */ /* 0x001f220000300800 */
[----:B------:R-:W-:-:S05]  /*51890*/  IADD3 R22, P3, R22, R53, RZ ;  /* 0x0000003516167210 */ /* 0x000fca0007f7e0ff */
[----:B------:R0:W-:Y:S04]  /*518a0*/  STL [R1+0x1880], R22 ;  /* 0x0018801601007387 */ /* 0x0001e80000100800 */
[----:B-1----:R-:W4:Y:S04]  /*518b0*/  LDL.LU R31, [R1+0x1858] ;  /* 0x00185800011f7983 */ /* 0x002f280000300800 */
[----:B0-----:R-:W4:Y:S01]  /*518c0*/  LDL.LU R22, [R1+0x187c] ;  /* 0x00187c0001167983 */ /* 0x001f220000300800 */
[--C-:B--2---:R-:W-:Y:S01]  /*518d0*/  IMAD.X R34, R34, 0x1, R2.reuse, P4 ;  /* 0x0000000122227824 */ /* 0x104fe200020e0602 */
[----:B------:R-:W-:Y:S01]  /*518e0*/  IADD3 R20, P4, R20, R53, RZ ;  /* 0x0000003514147210 */ /* 0x000fe20007f9e0ff */
[----:B------:R-:W-:-:S04]  /*518f0*/  IMAD.X R35, R35, 0x1, R2, P5 ;  /* 0x0000000123237824 */ /* 0x000fc800028e0602 */
[----:B------:R0:W-:Y:S04]  /*51900*/  STL [R1+0x1878], R20 ;  /* 0x0018781401007387 */ /* 0x0001e80000100800 */
[----:B0-----:R-:W2:Y:S04]  /*51910*/  LDL.LU R20, [R1+0x1850] ;  /* 0x0018500001147983 */ /* 0x001ea80000300800 */
[----:B------:R-:W-:Y:S04]  /*51920*/  STL [R1+0x18a4], R34 ;  /* 0x0018a42201007387 */ /* 0x000fe80000100800 */
[----:B------:R-:W2:Y:S04]  /*51930*/  LDL.LU R26, [R1+0x1874] ;  /* 0x00187400011a7983 */ /* 0x000ea80000300800 */
[----:B------:R-:W2:Y:S04]  /*51940*/  LDL.LU R27, [R1+0x1848] ;  /* 0x00184800011b7983 */ /* 0x000ea80000300800 */
[----:B------:R-:W-:Y:S04]  /*51950*/  STL [R1+0x189c], R35 ;  /* 0x00189c2301007387 */ /* 0x000fe80000100800 */
[----:B------:R-:W2:Y:S01]  /*51960*/  LDL.LU R51, [R1+0x186c] ;  /* 0x00186c0001337983 */ /* 0x000ea20000300800 */
[----:B---3--:R-:W-:-:S05]  /*51970*/  IADD3 R21, P5, R21, R53, RZ ;  /* 0x0000003515157210 */ /* 0x008fca0007fbe0ff */
[----:B------:R0:W-:Y:S04]  /*51980*/  STL [R1+0x1870], R21 ;  /* 0x0018701501007387 */ /* 0x0001e80000100800 */
[----:B------:R-:W3:Y:S04]  /*51990*/  LDL.LU R52, [R1+0x1840] ;  /* 0x0018400001347983 */ /* 0x000ee80000300800 */
        /* <DEDUP_REMOVED lines=16> */
[-C--:B----4-:R-:W-:Y:S01]  /*51aa0*/  IADD3 R3, P6, R3, R53.reuse, RZ ;  /* 0x0000003503037210 */ /* 0x090fe20007fde0ff */
[----:B------:R-:W-:Y:S01]  /*51ab0*/  IMAD.X R24, R24, 0x1, R2, P1 ;  /* 0x0000000118187824 */ /* 0x000fe200008e0602 */
[----:B------:R-:W-:-:S03]  /*51ac0*/  IADD3 R25, P1, R25, R53, RZ ;  /* 0x0000003519197210 */ /* 0x000fc60007f3e0ff */
[----:B------:R0:W-:Y:S01]  /*51ad0*/  STL [R1+0x1868], R3 ;  /* 0x0018680301007387 */ /* 0x0001e20000100800 */
[----:B------:R-:W-:-:S03]  /*51ae0*/  IMAD.X R30, R30, 0x1, R2, P2 ;  /* 0x000000011e1e7824 */ /* 0x000fc600010e0602 */
[----:B0-----:R-:W4:Y:S04]  /*51af0*/  LDL.LU R3, [R1+0x182c] ;  /* 0x00182c0001037983 */ /* 0x001f280000300800 */
[----:B------:R-:W-:Y:S04]  /*51b00*/  STL [R1+0x188c], R24 ;  /* 0x00188c1801007387 */ /* 0x000fe80000100800 */
[----:B------:R-:W-:Y:S01]  /*51b10*/  STL [R1+0x1860], R25 ;  /* 0x0018601901007387 */ /* 0x000fe20000100800 */
[----:B------:R-:W-:-:S03]  /*51b20*/  IADD3 R31, P2, R31, R53, RZ ;  /* 0x000000351f1f7210 */ /* 0x000fc60007f5e0ff */
[----:B------:R0:W-:Y:S01]  /*51b30*/  STL [R1+0x1884], R30 ;  /* 0x0018841e01007387 */ /* 0x0001e20000100800 */
[----:B------:R-:W-:-:S03]  /*51b40*/  IMAD.X R22, R22, 0x1, R2, P3 ;  /* 0x0000000116167824 */ /* 0x000fc600018e0602 */
[----:B0-----:R-:W4:Y:S04]  /*51b50*/  LDL.LU R30, [R1+0x1800] ;  /* 0x00180000011e7983 */ /* 0x001f280000300800 */
[----:B------:R0:W-:Y:S04]  /*51b60*/  STL [R1+0x187c], R22 ;  /* 0x00187c1601007387 */ /* 0x0001e80000100800 */
[----:B------:R1:W-:Y:S04]  /*51b70*/  STL [R1+0x1858], R31 ;  /* 0x0018581f01007387 */ /* 0x0003e80000100800 */
[----:B0-----:R-:W4:Y:S04]  /*51b80*/  LDL.LU R22, [R1+0x1824] ;  /* 0x0018240001167983 */ /* 0x001f280000300800 */
[----:B-1----:R-:W4:Y:S01]  /*51b90*/  LDL.LU R31, [R1+0x17f8] ;  /* 0x0017f800011f7983 */ /* 0x002f220000300800 */
[-C--:B--2---:R-:W-:Y:S01]  /*51ba0*/  IADD3 R20, P3, R20, R53.reuse, RZ ;  /* 0x0000003514147210 */ /* 0x084fe20007f7e0ff */
[----:B------:R-:W-:Y:S01]  /*51bb0*/  IMAD.X R26, R26, 0x1, R2, P4 ;  /* 0x000000011a1a7824 */ /* 0x000fe200020e0602 */
[----:B------:R-:W-:-:S03]  /*51bc0*/  IADD3 R27, P4, R27, R53, RZ ;  /* 0x000000351b1b7210 */ /* 0x000fc60007f9e0ff */
[----:B------:R0:W-:Y:S01]  /*51bd0*/  STL [R1+0x1850], R20 ;  /* 0x0018501401007387 */ /* 0x0001e20000100800 */
[----:B------:R-:W-:-:S03]  /*51be0*/  IMAD.X R51, R51, 0x1, R2, P5 ;  /* 0x0000000133337824 */ /* 0x000fc600028e0602 */
[----:B0-----:R-:W2:Y:S01]  /*51bf0*/  LDL.LU R20, [R1+0x181c] ;  /* 0x00181c0001147983 */ /* 0x001ea20000300800 */
[--C-:B---3--:R-:W-:Y:S01]  /*51c00*/  IMAD.X R54, R54, 0x1, R2.reuse, P6 ;  /* 0x0000000136367824 */ /* 0x108fe200030e0602 */
[-C--:B------:R-:W-:Y:S02]  /*51c10*/  IADD3 R52, P5, R52, R53.reuse, RZ ;  /* 0x0000003534347210 */ /* 0x080fe40007fbe0ff */
[----:B------:R-:W-:Y:S04]  /*51c20*/  STL [R1+0x1874], R26 ;  /* 0x0018741a01007387 */ /* 0x000fe80000100800 */
[----:B------:R-:W-:Y:S04]  /*51c30*/  STL [R1+0x1848], R27 ;  /* 0x0018481b01007387 */ /* 0x000fe80000100800 */
[----:B------:R-:W-:Y:S01]  /*51c40*/  STL [R1+0x186c], R51 ;  /* 0x00186c3301007387 */ /* 0x000fe20000100800 */
[-C--:B------:R-:W-:Y:S01]  /*51c50*/  IADD3 R21, P6, R21, R53.reuse, RZ ;  /* 0x0000003515157210 */ /* 0x080fe20007fde0ff */
[----:B------:R-:W-:Y:S01]  /*51c60*/  IMAD.X R55, R55, 0x1, R2, P1 ;  /* 0x0000000137377824 */ /* 0x000fe200008e0602 */
[----:B------:R-:W-:-:S03]  /*51c70*/  IADD3 R46, P1, R46, R53, RZ ;  /* 0x000000352e2e7210 */ /* 0x000fc60007f3e0ff */
[----:B------:R0:W-:Y:S04]  /*51c80*/  STL [R1+0x1838], R21 ;  /* 0x0018381501007387 */ /* 0x0001e80000100800 */
[----:B------:R-:W-:Y:S01]  /*51c90*/  STL [R1+0x1840], R52 ;  /* 0x0018403401007387 */ /* 0x000fe20000100800 */
[----:B------:R-:W-:-:S03]  /*51ca0*/  IMAD.X R47, R47, 0x1, R2, P2 ;  /* 0x000000012f2f7824 */ /* 0x000fc600010e0602 */
[----:B0-----:R-:W3:Y:S01]  /*51cb0*/  LDL.LU R21, [R1+0x17f0] ;  /* 0x0017f00001157983 */ /* 0x001ee20000300800 */
        /* <DEDUP_REMOVED lines=21> */
[----:B------:R0:W-:Y:S04]  /*51e10*/  STL [R1+0x1810], R34 ;  /* 0x0018102201007387 */ /* 0x0001e80000100800 */
[----:B------:R-:W3:Y:S04]  /*51e20*/  LDL.LU R24, [R1+0x17e8] ;  /* 0x0017e80001187983 */ /* 0x000ee80000300800 */
[----:B------:R-:W3:Y:S04]  /*51e30*/  LDL.LU R25, [R1+0x180c] ;  /* 0x00180c0001197983 */ /* 0x000ee80000300800 */
[----:B------:R1:W-:Y:S04]  /*51e40*/  STL [R1+0x1808], R35 ;  /* 0x0018082301007387 */ /* 0x0003e80000100800 */
[----:B0-----:R-:W3:Y:S01]  /*51e50*/  LDL.LU R34, [R1+0x17e0] ;  /* 0x0017e00001227983 */ /* 0x001ee20000300800 */
[----:B----4-:R-:W-:-:S05]  /*51e60*/  IMAD.X R3, R3, 0x1, R2, P1 ;  /* 0x0000000103037824 */ /* 0x010fca00008e0602 */
[----:B------:R0:W-:Y:S04]  /*51e70*/  STL [R1+0x182c], R3 ;  /* 0x00182c0301007387 */ /* 0x0001e80000100800 */
[----:B-1----:R-:W4:Y:S04]  /*51e80*/  LDL.LU R35, [R1+0x1804] ;  /* 0x0018040001237983 */ /* 0x002f280000300800 */
[----:B0-----:R-:W4:Y:S01]  /*51e90*/  LDL.LU R3, [R1+0x17d8] ;  /* 0x0017d80001037983 */ /* 0x001f220000300800 */
[----:B------:R-:W-:-:S05]  /*51ea0*/  IMAD.X R22, R22, 0x1, R2, P2 ;  /* 0x0000000116167824 */ /* 0x000fca00010e0602 */
[----:B------:R0:W-:Y:S04]  /*51eb0*/  STL [R1+0x1824], R22 ;  /* 0x0018241601007387 */ /* 0x0001e80000100800 */
[----:B0-----:R-:W4:Y:S01]  /*51ec0*/  LDL.LU R22, [R1+0x17fc] ;  /* 0x0017fc0001167983 */ /* 0x001f220000300800 */
[-C--:B------:R-:W-:Y:S02]  /*51ed0*/  IADD3 R30, P1, R30, R53.reuse, RZ ;  /* 0x000000351e1e7210 */ /* 0x080fe40007f3e0ff */
[----:B------:R-:W-:-:S03]  /*51ee0*/  IADD3 R31, P2, R31, R53, RZ ;  /* 0x000000351f1f7210 */ /* 0x000fc60007f5e0ff */
[----:B------:R-:W-:Y:S04]  /*51ef0*/  STL [R1+0x1800], R30 ;  /* 0x0018001e01007387 */ /* 0x000fe80000100800 */
[----:B------:R-:W4:Y:S04]  /*51f00*/  LDL.LU R26, [R1+0x17d0] ;  /* 0x0017d000011a7983 */ /* 0x000f280000300800 */
[----:B------:R-:W4:Y:S04]  /*51f10*/  LDL.LU R27, [R1+0x17f4] ;  /* 0x0017f400011b7983 */ /* 0x000f280000300800 */
[----:B------:R-:W-:Y:S04]  /*51f20*/  STL [R1+0x17f8], R31 ;  /* 0x0017f81f01007387 */ /* 0x000fe80000100800 */
[----:B------:R-:W4:Y:S01]  /*51f30*/  LDL.LU R51, [R1+0x17c8] ;  /* 0x0017c80001337983 */ /* 0x000f220000300800 */
[----:B--2---:R-:W-:-:S05]  /*51f40*/  IMAD.X R20, R20, 0x1, R2, P3 ;  /* 0x0000000114147824 */ /* 0x004fca00018e0602 */
[----:B------:R0:W-:Y:S04]  /*51f50*/  STL [R1+0x181c], R20 ;  /* 0x00181c1401007387 */ /* 0x0001e80000100800 */
[----:B------:R-:W2:Y:S04]  /*51f60*/  LDL.LU R52, [R1+0x17ec] ;  /* 0x0017ec0001347983 */ /* 0x000ea80000300800 */
[----:B------:R-:W2:Y:S04]  /*51f70*/  LDL.LU R54, [R1+0x17c0] ;  /* 0x0017c00001367983 */ /* 0x000ea80000300800 */
[----:B0-----:R-:W2:Y:S04]  /*51f80*/  LDL.LU R20, [R1+0x17e4] ;  /* 0x0017e40001147983 */ /* 0x001ea80000300800 */
[----:B------:R-:W2:Y:S04]  /*51f90*/  LDL.LU R55, [R1+0x17b8] ;  /* 0x0017b80001377983 */ /* 0x000ea80000300800 */
[----:B------:R-:W2:Y:S04]  /*51fa0*/  LDL.LU R46, [R1+0x17dc] ;  /* 0x0017dc00012e7983 */ /* 0x000ea80000300800 */
[----:B------:R-:W2:Y:S01]  /*51fb0*/  LDL.LU R47, [R1+0x17b0] ;  /* 0x0017b000012f7983 */ /* 0x000ea20000300800 */
[----:B---3--:R-:W-:-:S05]  /*51fc0*/  IADD3 R21, P3, R21, R53, RZ ;  /* 0x0000003515157210 */ /* 0x008fca0007f7e0ff */
        /* <DEDUP_REMOVED lines=17> */
[----:B------:R-:W-:Y:S04]  /*520e0*/  STL [R1+0x180c], R25 ;  /* 0x00180c1901007387 */ /* 0x000fe80000100800 */
[----:B------:R0:W-:Y:S04]  /*520f0*/  STL [R1+0x17e0], R34 ;  /* 0x0017e02201007387 */ /* 0x0001e80000100800 */
[----:B0-----:R-:W3:Y:S01]  /*52100*/  LDL.LU R34, [R1+0x17ac] ;  /* 0x0017ac0001227983 */ /* 0x001ee20000300800 */
[----:B----4-:R-:W-:Y:S01]  /*52110*/  IMAD.X R35, R35, 0x1, R2, P6 ;  /* 0x0000000123237824 */ /* 0x010fe200030e0602 */
[----:B------:R-:W-:-:S05]  /*52120*/  IADD3 R3, P6, R3, R53, RZ ;  /* 0x0000003503037210 */ /* 0x000fca0007fde0ff */
[----:B------:R0:W-:Y:S04]  /*52130*/  STL [R1+0x17d8], R3 ;  /* 0x0017d80301007387 */ /* 0x0001e80000100800 */
[----:B------:R1:W-:Y:S04]  /*52140*/  STL [R1+0x1804], R35 ;  /* 0x0018042301007387 */ /* 0x0003e80000100800 */
[----:B0-----:R-:W4:Y:S04]  /*52150*/  LDL.LU R3, [R1+0x1780] ;  /* 0x0017800001037983 */ /* 0x001f280000300800 */
[----:B-1----:R-:W4:Y:S01]  /*52160*/  LDL.LU R35, [R1+0x17a4] ;  /* 0x0017a40001237983 */ /* 0x002f220000300800 */
[----:B------:R-:W-:-:S05]  /*52170*/  IMAD.X R22, R22, 0x1, R2, P1 ;  /* 0x0000000116167824 */ /* 0x000fca00008e0602 */
[----:B------:R0:W-:Y:S04]  /*52180*/  STL [R1+0x17fc], R22 ;  /* 0x0017fc1601007387 */ /* 0x0001e80000100800 */
[----:B0-----:R-:W4:Y:S01]  /*52190*/  LDL.LU R22, [R1+0x1778] ;  /* 0x0017780001167983 */ /* 0x001f220000300800 */
[-C--:B------:R-:W-:Y:S01]  /*521a0*/  IADD3 R26, P1, R26, R53.reuse, RZ ;  /* 0x000000351a1a7210 */ /* 0x080fe20007f3e0ff */
[----:B------:R-:W-:Y:S01]  /*521b0*/  IMAD.X R27, R27, 0x1, R2, P2 ;  /* 0x000000011b1b7824 */ /* 0x000fe200010e0602 */
[----:B------:R-:W-:-:S03]  /*521c0*/  IADD3 R51, P2, R51, R53, RZ ;  /* 0x0000003533337210 */ /* 0x000fc60007f5e0ff */
[----:B------:R-:W-:Y:S04]  /*521d0*/  STL [R1+0x17d0], R26 ;  /* 0x0017d01a01007387 */ /* 0x000fe80000100800 */
[----:B------:R-:W-:Y:S01]  /*521e0*/  STL [R1+0x17f4], R27 ;  /* 0x0017f41b01007387 */ /* 0x000fe20000100800 */
[----:B--2---:R-:W-:-:S03]  /*521f0*/  IMAD.X R52, R52, 0x1, R2, P3 ;  /* 0x0000000134347824 */ /* 0x004fc600018e0602 */
        /* <DEDUP_REMOVED lines=10> */
[--C-:B---3--:R-:W-:Y:S01]  /*522a0*/  IMAD.X R56, R56, 0x1, R2.reuse, P6 ;  /* 0x0000000138387824 */ /* 0x108fe200030e0602 */
        /* <DEDUP_REMOVED lines=29> */
[----:B----4-:R-:W-:Y:S01]  /*52480*/  IADD3 R3, P5, R3, R53, RZ ;  /* 0x0000003503037210 */ /* 0x010fe20007fbe0ff */
[----:B------:R-:W-:-:S04]  /*52490*/  IMAD.X R35, R35, 0x1, R2, P6 ;  /* 0x0000000123237824 */ /* 0x000fc800030e0602 */
[----:B------:R0:W-:Y:S04]  /*524a0*/  STL [R1+0x1780], R3 ;  /* 0x0017800301007387 */ /* 0x0001e80000100800 */
[----:B0-----:R-:W4:Y:S04]  /*524b0*/  LDL.LU R3, [R1+0x1758] ;  /* 0x0017580001037983 */ /* 0x001f280000300800 */
[----:B------:R-:W-:Y:S04]  /*524c0*/  STL [R1+0x17ac], R34 ;  /* 0x0017ac2201007387 */ /* 0x000fe80000100800 */
[----:B------:R-:W4:Y:S04]  /*524d0*/  LDL.LU R26, [R1+0x177c] ;  /* 0x00177c00011a7983 */ /* 0x000f280000300800 */
[----:B------:R-:W4:Y:S04]  /*524e0*/  LDL.LU R27, [R1+0x1750] ;  /* 0x00175000011b7983 */ /* 0x000f280000300800 */
[----:B------:R-:W-:Y:S04]  /*524f0*/  STL [R1+0x17a4], R35 ;  /* 0x0017a42301007387 */ /* 0x000fe80000100800 */
[----:B------:R-:W4:Y:S01]  /*52500*/  LDL.LU R51, [R1+0x1774] ;  /* 0x0017740001337983 */ /* 0x000f220000300800 */
[----:B------:R-:W-:-:S05]  /*52510*/  IADD3 R22, P6, R22, R53, RZ ;  /* 0x0000003516167210 */ /* 0x000fca0007fde0ff */
[----:B------:R0:W-:Y:S04]  /*52520*/  STL [R1+0x1778], R22 ;  /* 0x0017781601007387 */ /* 0x0001e80000100800 */
[----:B------:R-:W4:Y:S04]  /*52530*/  LDL.LU R52, [R1+0x1748] ;  /* 0x0017480001347983 */ /* 0x000f280000300800 */
        /* <DEDUP_REMOVED lines=21> */
[----:B0-----:R-:W3:Y:S04]  /*52690*/  LDL.LU R21, [R1+0x1734] ;  /* 0x0017340001157983 */ /* 0x001ee80000300800 */
[----:B------:R-:W-:Y:S01]  /*526a0*/  STL [R1+0x1794], R24 ;  /* 0x0017941801007387 */ /* 0x000fe20000100800 */
[----:B------:R-:W-:-:S03]  /*526b0*/  IADD3 R31, P3, R31, R53, RZ ;  /* 0x000000351f1f7210 */ /* 0x000fc60007f7e0ff */
        /* <DEDUP_REMOVED lines=12> */
[----:B------:R-:W-:-:S03]  /*52780*/  IMAD.X R51, R51, 0x1, R2, P6 ;  /* 0x0000000133337824 */ /* 0x000fc600030e0602 */
[----:B0-----:R-:W4:Y:S01]  /*52790*/  LDL.LU R3, [R1+0x1724] ;  /* 0x0017240001037983 */ /* 0x001f220000300800 */
[----:B------:R-:W-:Y:S01]  /*527a0*/  IMAD.X R54, R54, 0x1, R2, P1 ;  /* 0x0000000136367824 */ /* 0x000fe200008e0602 */
[-C--:B------:R-:W-:Y:S02]  /*527b0*/  IADD3 R52, P6, R52, R53.reuse, RZ ;  /* 0x0000003534347210 */ /* 0x080fe40007fde0ff */
[----:B------:R-:W-:Y:S04]  /*527c0*/  STL [R1+0x177c], R26 ;  /* 0x00177c1a01007387 */ /* 0x000fe80000100800 */
[----:B------:R-:W-:Y:S04]  /*527d0*/  STL [R1+0x1750], R27 ;  /* 0x0017501b01007387 */ /* 0x000fe80000100800 */
        /* <DEDUP_REMOVED lines=8> */
[----:B------:R-:W-:Y:S04]  /*52860*/  STL [R1+0x176c], R54 ;  /* 0x00176c3601007387 */ /* 0x000fe80000100800 */
[----:B------:R-:W-:Y:S04]  /*52870*/  STL [R1+0x1764], R55 ;  /* 0x0017643701007387 */ /* 0x000fe80000100800 */
[----:B------:R-:W-:Y:S01]  /*52880*/  STL [R1+0x1738], R46 ;  /* 0x0017382e01007387 */ /* 0x000fe20000100800 */
[-C--:B--2---:R-:W-:Y:S01]  /*52890*/  IADD3 R56, P3, R56, R53.reuse, RZ ;  /* 0x0000003538387210 */ /* 0x084fe20007f7e0ff */
[--C-:B------:R-:W-:Y:S01]  /*528a0*/  IMAD.X R57, R57, 0x1, R2.reuse, P4 ;  /* 0x0000000139397824 */ /* 0x100fe200020e0602 */
[-C--:B------:R-:W-:Y:S01]  /*528b0*/  IADD3 R58, P4, R58, R53.reuse, RZ ;  /* 0x000000353a3a7210 */ /* 0x080fe20007f9e0ff */
[----:B------:R-:W-:Y:S01]  /*528c0*/  IMAD.X R59, R59, 0x1, R2, P5 ;  /* 0x000000013b3b7824 */ /* 0x000fe200028e0602 */
        /* <DEDUP_REMOVED lines=13> */
[----:B0-----:R-:W2:Y:S04]  /*529a0*/  LDL.LU R20, [R1+0x171c] ;  /* 0x00171c0001147983 */ /* 0x001ea80000300800 */
[----:B------:R0:W-:Y:S04]  /*529b0*/  STL [R1+0x1718], R34 ;  /* 0x0017182201007387 */ /* 0x0001e80000100800 */
[----:B------:R-:W2:Y:S04]  /*529c0*/  LDL.LU R24, [R1+0x16f0] ;  /* 0x0016f00001187983 */ /* 0x000ea80000300800 */
[----:B------:R-:W2:Y:S04]  /*529d0*/  LDL.LU R25, [R1+0x1714] ;  /* 0x0017140001197983 */ /* 0x000ea80000300800 */
[----:B------:R1:W-:Y:S04]  /*529e0*/  STL [R1+0x1710], R35 ;  /* 0x0017102301007387 */ /* 0x0003e80000100800 */
[----:B0-----:R-:W2:Y:S01]  /*529f0*/  LDL.LU R34, [R1+0x16e8] ;  /* 0x0016e80001227983 */ /* 0x001ea20000300800 */
[----:B---3--:R-:W-:-:S05]  /*52a00*/  IMAD.X R21, R21, 0x1, R2, P2 ;  /* 0x0000000115157824 */ /* 0x008fca00010e0602 */
[----:B------:R0:W-:Y:S04]  /*52a10*/  STL [R1+0x1734], R21 ;  /* 0x0017341501007387 */ /* 0x0001e80000100800 */
[----:B-1----:R-:W3:Y:S04]  /*52a20*/  LDL.LU R35, [R1+0x170c] ;  /* 0x00170c0001237983 */ /* 0x002ee80000300800 */
[----:B0-----:R-:W3:Y:S01]  /*52a30*/  LDL.LU R21, [R1+0x16e0] ;  /* 0x0016e00001157983 */ /* 0x001ee20000300800 */
[-C--:B------:R-:W-:Y:S01]  /*52a40*/  IADD3 R30, P2, R30, R53.reuse, RZ ;  /* 0x000000351e1e7210 */ /* 0x080fe20007f5e0ff */
        /* <DEDUP_REMOVED lines=13> */
[----:B0-----:R-:W4:Y:S04]  /*52b20*/  LDL.LU R3, [R1+0x16ec] ;  /* 0x0016ec0001037983 */ /* 0x001f280000300800 */
[----:B------:R-:W4:Y:S04]  /*52b30*/  LDL.LU R55, [R1+0x16c0] ;  /* 0x0016c00001377983 */ /* 0x000f280000300800 */
[----:B------:R-:W4:Y:S04]  /*52b40*/  LDL.LU R46, [R1+0x16e4] ;  /* 0x0016e400012e7983 */ /* 0x000f280000300800 */
[----:B------:R-:W4:Y:S01]  /*52b50*/  LDL.LU R47, [R1+0x16b8] ;  /* 0x0016b800012f7983 */ /* 0x000f220000300800 */
[----:B------:R-:W-:-:S05]  /*52b60*/  IADD3 R22, P4, R22, R53, RZ ;  /* 0x0000003516167210 */ /* 0x000fca0007f9e0ff */
        /* <DEDUP_REMOVED lines=14> */
[----:B------:R-:W-:-:S03]  /*52c50*/  IADD3 R34, P6, R34, R53, RZ ;  /* 0x0000003522227210 */ /* 0x000fc60007fde0ff */
[----:B0-----:R-:W2:Y:S04]  /*52c60*/  LDL.LU R20, [R1+0x1690] ;  /* 0x0016900001147983 */ /* 0x001ea80000300800 */
[----:B------:R-:W-:Y:S01]  /*52c70*/  STL [R1+0x16f0], R24 ;  /* 0x0016f01801007387 */ /* 0x000fe20000100800 */
[----:B---3--:R-:W-:-:S03]  /*52c80*/  IMAD.X R35, R35, 0x1, R2, P1 ;  /* 0x0000000123237824 */ /* 0x008fc600008e0602 */
        /* <DEDUP_REMOVED lines=16> */
[----:B------:R-:W-:Y:S01]  /*52d90*/  STL [R1+0x16d0], R51 ;  /* 0x0016d03301007387 */ /* 0x000fe20000100800 */
[--C-:B----4-:R-:W-:Y:S01]  /*52da0*/  IMAD.X R52, R52, 0x1, R2.reuse, P4 ;  /* 0x0000000134347824 */ /* 0x110fe200020e0602 */
[-C--:B------:R-:W-:Y:S01]  /*52db0*/  IADD3 R54, P4, R54, R53.reuse, RZ ;  /* 0x0000003536367210 */ /* 0x080fe20007f9e0ff */
[--C-:B------:R-:W-:Y:S01]  /*52dc0*/  IMAD.X R3, R3, 0x1, R2.reuse, P5 ;  /* 0x0000000103037824 */ /* 0x100fe200028e0602 */
[----:B------:R-:W-:Y:S01]  /*52dd0*/  IADD3 R55, P5, R55, R53, RZ ;  /* 0x0000003537377210 */ /* 0x000fe20007fbe0ff */
[----:B------:R-:W-:-:S03]  /*52de0*/  IMAD.X R46, R46, 0x1, R2, P6 ;  /* 0x000000012e2e7824 */ /* 0x000fc600030e0602 */
[----:B------:R0:W-:Y:S04]  /*52df0*/  STL [R1+0x16ec], R3 ;  /* 0x0016ec0301007387 */ /* 0x0001e80000100800 */
[----:B------:R-:W-:Y:S01]  /*52e00*/  STL [R1+0x16f4], R52 ;  /* 0x0016f43401007387 */ /* 0x000fe20000100800 */
[----:B------:R-:W-:-:S03]  /*52e10*/  IADD3 R47, P6, R47, R53, RZ ;  /* 0x000000352f2f7210 */ /* 0x000fc60007fde0ff */
[----:B0-----:R-:W4:Y:S01]  /*52e20*/  LDL.LU R3, [R1+0x16a4] ;  /* 0x0016a40001037983 */ /* 0x001f220000300800 */
        /* <DEDUP_REMOVED lines=23> */
[----:B------:R-:W4:Y:S04]  /*52fa0*/  LDL.LU R25, [R1+0x1670] ;  /* 0x0016700001197983 */ /* 0x000f280000300800 */
[----:B------:R1:W-:Y:S04]  /*52fb0*/  STL [R1+0x16bc], R31 ;  /* 0x0016bc1f01007387 */ /* 0x0003e80000100800 */
[----:B0-----:R-:W4:Y:S01]  /*52fc0*/  LDL.LU R30, [R1+0x1694] ;  /* 0x00169400011e7983 */ /* 0x001f220000300800 */
[----:B--2---:R-:W-:-:S05]  /*52fd0*/  IADD3 R20, P5, R20, R53, RZ ;  /* 0x0000003514147210 */ /* 0x004fca0007fbe0ff */
[----:B------:R0:W-:Y:S04]  /*52fe0*/  STL [R1+0x1690], R20 ;  /* 0x0016901401007387 */ /* 0x0001e80000100800 */
[----:B-1----:R-:W2:Y:S01]  /*52ff0*/  LDL.LU R31, [R1+0x1668] ;  /* 0x00166800011f7983 */ /* 0x002ea20000300800 */
[----:B---3--:R-:W-:-:S03]  /*53000*/  IMAD.X R34, R34, 0x1, R2, P6 ;  /* 0x0000000122227824 */ /* 0x008fc600030e0602 */
        /* <DEDUP_REMOVED lines=10> */
[----:B------:R-:W-:-:S05]  /*530b0*/  IADD3 R23, P1, R23, R53, RZ ;  /* 0x0000003517177210 */ /* 0x000fca0007f3e0ff */
        /* <DEDUP_REMOVED lines=23> */
[--C-:B------:R-:W-:Y:S01]  /*53230*/  IMAD.X R30, R30, 0x1, R2.reuse, P4 ;  /* 0x000000011e1e7824 */ /* 0x100fe200020e0602 */
[----:B--2---:R-:W-:Y:S02]  /*53240*/  IADD3 R31, P4, R31, R53, RZ ;  /* 0x000000351f1f7210 */ /* 0x004fe40007f9e0ff */
[----:B------:R-:W-:Y:S04]  /*53250*/  STL [R1+0x169c], R24 ;  /* 0x00169c1801007387 */ /* 0x000fe80000100800 */
[----:B------:R-:W-:Y:S04]  /*53260*/  STL [R1+0x1670], R25 ;  /* 0x0016701901007387 */ /* 0x000fe80000100800 */
[----:B------:R0:W-:Y:S01]  /*53270*/  STL [R1+0x1694], R30 ;  /* 0x0016941e01007387 */ /* 0x0001e20000100800 */
[----:B---3--:R-:W-:-:S03]  /*53280*/  IMAD.X R20, R20, 0x1, R2, P5 ;  /* 0x0000000114147824 */ /* 0x008fc600028e0602 */
[----:B0-----:R-:W2:Y:S04]  /*53290*/  LDL.LU R30, [R1+0x1610] ;  /* 0x00161000011e7983 */ /* 0x001ea80000300800 */
        /* <DEDUP_REMOVED lines=9> */
[----:B0-----:R-:W3:Y:S01]  /*53330*/  LDL.LU R21, [R1+0x162c] ;  /* 0x00162c0001157983 */ /* 0x001ee20000300800 */
[--C-:B------:R-:W-:Y:S01]  /*53340*/  IMAD.X R54, R54, 0x1, R2.reuse, P2 ;  /* 0x0000000136367824 */ /* 0x100fe200010e0602 */
        /* <DEDUP_REMOVED lines=44> */
[----:B------:R0:W-:Y:S04]  /*53610*/  STL [R1+0x1634], R20 ;  /* 0x0016341401007387 */ /* 0x0001e80000100800 */
[----:B0-----:R-:W2:Y:S04]  /*53620*/  LDL.LU R20, [R1+0x160c] ;  /* 0x00160c0001147983 */ /* 0x001ea80000300800 */
        /* <DEDUP_REMOVED lines=30> */
[----:B------:R-:W-:Y:S04]  /*53810*/  STL [R1+0x15f8], R24 ;  /* 0x0015f81801007387 */ /* 0x000fe80000100800 */
[----:B------:R-:W-:Y:S01]  /*53820*/  STL [R1+0x161c], R25 ;  /* 0x00161c1901007387 */ /* 0x000fe20000100800 */
[----:B------:R-:W-:-:S03]  /*53830*/  IMAD.X R35, R35, 0x1, R2, P2 ;  /* 0x0000000123237824 */ /* 0x000fc600010e0602 */
        /* <DEDUP_REMOVED lines=11> */
[----:B------:R-:W-:-:S03]  /*538f0*/  IADD3 R51, P4, R51, R53, RZ ;  /* 0x0000003533337210 */ /* 0x000fc60007f9e0ff */
[----:B0-----:R-:W2:Y:S04]  /*53900*/  LDL.LU R20, [R1+0x1588] ;  /* 0x0015880001147983 */ /* 0x001ea80000300800 */
[----:B------:R-:W-:Y:S01]  /*53910*/  STL [R1+0x15e0], R26 ;  /* 0x0015e01a01007387 */ /* 0x000fe20000100800 */
        /* <DEDUP_REMOVED lines=10> */
[----:B0-----:R-:W3:Y:S01]  /*539c0*/  LDL.LU R21, [R1+0x15ac] ;  /* 0x0015ac0001157983 */ /* 0x001ee20000300800 */
        /* <DEDUP_REMOVED lines=28> */
[----:B-1----:R-:W4:Y:S04]  /*53b90*/  LDL.LU R31, [R1+0x1570] ;  /* 0x00157000011f7983 */ /* 0x002f280000300800 */
[----:B0-----:R-:W4:Y:S01]  /*53ba0*/  LDL.LU R3, [R1+0x1594] ;  /* 0x0015940001037983 */ /* 0x001f220000300800 */
[----:B------:R-:W-:Y:S01]  /*53bb0*/  IMAD.X R34, R34, 0x1, R2, P1 ;  /* 0x0000000122227824 */ /* 0x000fe200008e0602 */
        /* <DEDUP_REMOVED lines=13> */
[----:B0-----:R-:W2:Y:S04]  /*53c90*/  LDL.LU R20, [R1+0x1550] ;  /* 0x0015500001147983 */ /* 0x001ea80000300800 */
[----:B------:R-:W2:Y:S04]  /*53ca0*/  LDL.LU R55, [R1+0x1574] ;  /* 0x0015740001377983 */ /* 0x000ea80000300800 */
[----:B------:R-:W2:Y:S04]  /*53cb0*/  LDL.LU R46, [R1+0x1548] ;  /* 0x00154800012e7983 */ /* 0x000ea80000300800 */
[----:B------:R-:W2:Y:S01]  /*53cc0*/  LDL.LU R47, [R1+0x156c] ;  /* 0x00156c00012f7983 */ /* 0x000ea20000300800 */
        /* <DEDUP_REMOVED lines=31> */
[-C--:B------:R-:W-:Y:S01]  /*53ec0*/  IADD3 R27, P1, R27, R53.reuse, RZ ;  /* 0x000000351b1b7210 */ /* 0x080fe20007f3e0ff */
[--C-:B------:R-:W-:Y:S02]  /*53ed0*/  IMAD.X R51, R51, 0x1, R2.reuse, P2 ;  /* 0x0000000133337824 */ /* 0x100fe400010e0602 */
[--C-:B--2---:R-:W-:Y:S01]  /*53ee0*/  IMAD.X R54, R54, 0x1, R2.reuse, P3 ;  /* 0x0000000136367824 */ /* 0x104fe200018e0602 */
[-C--:B------:R-:W-:Y:S01]  /*53ef0*/  IADD3 R52, P2, R52, R53.reuse, RZ ;  /* 0x0000003534347210 */ /* 0x080fe20007f5e0ff */
        /* <DEDUP_REMOVED lines=9> */
[----:B0-----:R-:W2:Y:S04]  /*53f90*/  LDL.LU R20, [R1+0x1508] ;  /* 0x0015080001147983 */ /* 0x001ea80000300800 */
[----:B------:R-:W-:Y:S04]  /*53fa0*/  STL [R1+0x157c], R54 ;  /* 0x00157c3601007387 */ /* 0x000fe80000100800 */
[----:B------:R-:W-:Y:S01]  /*53fb0*/  STL [R1+0x1574], R55 ;  /* 0x0015743701007387 */ /* 0x000fe20000100800 */
[----:B---3--:R-:W-:Y:S01]  /*53fc0*/  IMAD.X R57, R57, 0x1, R2, P6 ;  /* 0x0000000139397824 */ /* 0x008fe200030e0602 */
[----:B------:R-:W-:-:S02]  /*53fd0*/  IADD3 R56, P5, R56, R53, RZ ;  /* 0x0000003538387210 */ /* 0x000fc40007fbe0ff */
[----:B------:R-:W-:Y:S01]  /*53fe0*/  STL [R1+0x1548], R46 ;  /* 0x0015482e01007387 */ /* 0x000fe20000100800 */
[-C--:B------:R-:W-:Y:S01]  /*53ff0*/  IADD3 R58, P6, R58, R53.reuse, RZ ;  /* 0x000000353a3a7210 */ /* 0x080fe20007fde0ff */
[----:B------:R-:W-:Y:S02]  /*54000*/  IMAD.X R59, R59, 0x1, R2, P1 ;  /* 0x000000013b3b7824 */ /* 0x000fe400008e0602 */
        /* <DEDUP_REMOVED lines=19> */
[----:B------:R-:W-:-:S05]  /*54140*/  IMAD.X R23, R23, 0x1, R2, P4 ;  /* 0x0000000117177824 */ /* 0x000fca00020e0602 */
[----:B------:R0:W-:Y:S04]  /*54150*/  STL [R1+0x1544], R23 ;  /* 0x0015441701007387 */ /* 0x0001e80000100800 */
[----:B-1----:R-:W3:Y:S04]  /*54160*/  LDL.LU R35, [R1+0x151c] ;  /* 0x00151c0001237983 */ /* 0x002ee80000300800 */
[----:B0-----:R-:W3:Y:S01]  /*54170*/  LDL.LU R23, [R1+0x14f0] ;  /* 0x0014f00001177983 */ /* 0x001ee20000300800 */
[-C--:B------:R-:W-:Y:S01]  /*54180*/  IADD3 R30, P4, R30, R53.reuse, RZ ;  /* 0x000000351e1e7210 */ /* 0x080fe20007f9e0ff */
        /* <DEDUP_REMOVED lines=33> */
[----:B0-----:R-:W3:Y:S04]  /*543a0*/  LDL.LU R21, [R1+0x14a0] ;  /* 0x0014a00001157983 */ /* 0x001ee80000300800 */
[----:B------:R-:W-:Y:S01]  /*543b0*/  STL [R1+0x1500], R24 ;  /* 0x0015001801007387 */ /* 0x000fe20000100800 */
[----:B------:R-:W-:-:S03]  /*543c0*/  IMAD.X R35, R35, 0x1, R2, P3 ;  /* 0x0000000123237824 */ /* 0x000fc600018e0602 */
        /* <DEDUP_REMOVED lines=26> */
[----:B--2---:R-:W-:Y:S01]  /*54570*/  IMAD.X R56, R56, 0x1, R2, P3 ;  /* 0x0000000138387824 */ /* 0x004fe200018e0602 */
        /* <DEDUP_REMOVED lines=91> */
[----:B0-----:R-:W4:Y:S04]  /*54b30*/  LDL.LU R3, [R1+0x1410] ;  /* 0x0014100001037983 */ /* 0x001f280000300800 */
        /* <DEDUP_REMOVED lines=159> */
[----:B------:R-:W-:Y:S04]  /*55530*/  STL [R1+0x1388], R25 ;  /* 0x0013881901007387 */ /* 0x000fe80000100800 */
[----:B------:R0:W-:Y:S01]  /*55540*/  STL [R1+0x13ac], R30 ;  /* 0x0013ac1e01007387 */ /* 0x0001e20000100800 */
[----:B------:R-:W-:-:S03]  /*55550*/  IADD3 R31, P1, R31, R53, RZ ;  /* 0x000000351f1f7210 */ /* 0x000fc60007f3e0ff */
[----:B0-----:R-:W4:Y:S01]  /*55560*/  LDL.LU R30, [R1+0x1328] ;  /* 0x00132800011e7983 */ /* 0x001f220000300800 */
[----:B------:R-:W-:-:S05]  /*55570*/  IMAD.X R22, R22, 0x1, R2, P2 ;  /* 0x0000000116167824 */ /* 0x000fca00010e0602 */
        /* <DEDUP_REMOVED lines=23> */
[----:B------:R-:W-:Y:S01]  /*556f0*/  STL [R1+0x1384], R55 ;  /* 0x0013843701007387 */ /* 0x000fe20000100800 */
[----:B------:R-:W-:Y:S01]  /*55700*/  IMAD.X R57, R57, 0x1, R2, P2 ;  /* 0x0000000139397824 */ /* 0x000fe200010e0602 */
        /* <DEDUP_REMOVED lines=78> */
[----:B------:R-:W-:Y:S01]  /*55bf0*/  STL [R1+0x12f8], R26 ;  /* 0x0012f81a01007387 */ /* 0x000fe20000100800 */
[--C-:B--2---:R-:W-:Y:S01]  /*55c00*/  IMAD.X R52, R52, 0x1, R2.reuse, P2 ;  /* 0x0000000134347824 */ /* 0x104fe200010e0602 */
[-C--:B------:R-:W-:Y:S02]  /*55c10*/  IADD3 R54, P2, R54, R53.reuse, RZ ;  /* 0x0000003536367210 */ /* 0x080fe40007f5e0ff */
[----:B------:R-:W-:Y:S04]  /*55c20*/  STL [R1+0x131c], R27 ;  /* 0x00131c1b01007387 */ /* 0x000fe80000100800 */
[----:B------:R-:W-:Y:S01]  /*55c30*/  STL [R1+0x12f0], R51 ;  /* 0x0012f03301007387 */ /* 0x000fe20000100800 */
[--C-:B------:R-:W-:Y:S01]  /*55c40*/  IMAD.X R20, R20, 0x1, R2.reuse, P3 ;  /* 0x0000000114147824 */ /* 0x100fe200018e0602 */
[-C--:B------:R-:W-:Y:S01]  /*55c50*/  IADD3 R55, P3, R55, R53.reuse, RZ ;  /* 0x0000003537377210 */ /* 0x080fe20007f7e0ff */
[----:B------:R-:W-:Y:S01]  /*55c60*/  IMAD.X R46, R46, 0x1, R2, P4 ;  /* 0x000000012e2e7824 */ /* 0x000fe200020e0602 */
[----:B------:R-:W-:-:S02]  /*55c70*/  IADD3 R47, P4, R47, R53, RZ ;  /* 0x000000352f2f7210 */ /* 0x000fc40007f9e0ff */
[----:B------:R0:W-:Y:S04]  /*55c80*/  STL [R1+0x130c], R20 ;  /* 0x00130c1401007387 */ /* 0x0001e80000100800 */
[----:B------:R-:W-:Y:S04]  /*55c90*/  STL [R1+0x1314], R52 ;  /* 0x0013143401007387 */ /* 0x000fe80000100800 */
[----:B0-----:R-:W2:Y:S04]  /*55ca0*/  LDL.LU R20, [R1+0x12c4] ;  /* 0x0012c40001147983 */ /* 0x001ea80000300800 */
[----:B------:R-:W-:Y:S01]  /*55cb0*/  STL [R1+0x12e8], R54 ;  /* 0x0012e83601007387 */ /* 0x000fe20000100800 */
[----:B---3--:R-:W-:Y:S01]  /*55cc0*/  IMAD.X R56, R56, 0x1, R2, P5 ;  /* 0x0000000138387824 */ /* 0x008fe200028e0602 */
[----:B------:R-:W-:-:S02]  /*55cd0*/  IADD3 R57, P5, R57, R53, RZ ;  /* 0x0000003539397210 */ /* 0x000fc40007fbe0ff */
        /* <DEDUP_REMOVED lines=80> */
[----:B------:R-:W-:Y:S01]  /*561e0*/  IMAD.X R54, R54, 0x1, R2, P6 ;  /* 0x0000000136367824 */ /* 0x000fe200030e0602 */
[----:B------:R-:W-:-:S02]  /*561f0*/  IADD3 R52, P5, R52, R53, RZ ;  /* 0x0000003534347210 */ /* 0x000fc40007fbe0ff */
        /* <DEDUP_REMOVED lines=9> */
[----:B------:R-:W-:Y:S01]  /*56290*/  STL [R1+0x128c], R55 ;  /* 0x00128c3701007387 */ /* 0x000fe20000100800 */
[-C--:B--2---:R-:W-:Y:S01]  /*562a0*/  IADD3 R56, P2, R56, R53.reuse, RZ ;  /* 0x0000003538387210 */ /* 0x084fe20007f5e0ff */
        /* <DEDUP_REMOVED lines=25> */
[----:B-1----:R-:W3:Y:S01]  /*56440*/  LDL.LU R35, [R1+0x1234] ;  /* 0x0012340001237983 */ /* 0x002ee20000300800 */
[----:B------:R-:W-:-:S03]  /*56450*/  IADD3 R30, P1, R30, R53, RZ ;  /* 0x000000351e1e7210 */ /* 0x000fc60007f3e0ff */
[----:B0-----:R-:W3:Y:S01]  /*56460*/  LDL.LU R21, [R1+0x1208] ;  /* 0x0012080001157983 */ /* 0x001ee20000300800 */
        /* <DEDUP_REMOVED lines=61> */
[----:B0-----:R-:W4:Y:S04]  /*56840*/  LDL.LU R3, [R1+0x11cc] ;  /* 0x0011cc0001037983 */ /* 0x001f280000300800 */
[----:B------:R-:W-:Y:S04]  /*56850*/  STL [R1+0x11f0], R54 ;  /* 0x0011f03601007387 */ /* 0x000fe80000100800 */
[----:B------:R-:W-:Y:S01]  /*56860*/  STL [R1+0x11e8], R55 ;  /* 0x0011e83701007387 */ /* 0x000fe20000100800 */
[----:B------:R-:W-:-:S03]  /*56870*/  IMAD.X R56, R56, 0x1, R2, P6 ;  /* 0x0000000138387824 */ /* 0x000fc600030e0602 */
[----:B------:R-:W-:Y:S01]  /*56880*/  STL [R1+0x120c], R46 ;  /* 0x00120c2e01007387 */ /* 0x000fe20000100800 */
[-C--:B------:R-:W-:Y:S01]  /*56890*/  IADD3 R57, P6, R57, R53.reuse, RZ ;  /* 0x0000003539397210 */ /* 0x080fe20007fde0ff */
[--C-:B------:R-:W-:Y:S01]  /*568a0*/  IMAD.X R58, R58, 0x1, R2.reuse, P1 ;  /* 0x000000013a3a7824 */ /* 0x100fe200008e0602 */
[-C--:B------:R-:W-:Y:S01]  /*568b0*/  IADD3 R59, P1, R59, R53.reuse, RZ ;  /* 0x000000353b3b7210 */ /* 0x080fe20007f3e0ff */
[----:B------:R-:W-:Y:S01]  /*568c0*/  STL [R1+0x11e0], R47 ;  /* 0x0011e02f01007387 */ /* 0x000fe20000100800 */
[--C-:B------:R-:W-:Y:S02]  /*568d0*/  IMAD.X R43, R43, 0x1, R2.reuse, P2 ;  /* 0x000000012b2b7824 */ /* 0x100fe400010e0602 */
[----:B------:R-:W-:Y:S01]  /*568e0*/  IMAD.X R30, R30, 0x1, R2, P3 ;  /* 0x000000011e1e7824 */ /* 0x000fe200018e0602 */
[----:B------:R-:W-:Y:S04]  /*568f0*/  STL [R1+0x1204], R56 ;  /* 0x0012043801007387 */ /* 0x000fe80000100800 */
[----:B------:R-:W-:Y:S01]  /*56900*/  STL [R1+0x11d8], R57 ;  /* 0x0011d83901007387 */ /* 0x000fe20000100800 */
[----:B------:R-:W-:-:S02]  /*56910*/  IADD3 R22, P3, R22, R53, RZ ;  /* 0x0000003516167210 */ /* 0x000fc40007f7e0ff */
[----:B------:R-:W-:Y:S01]  /*56920*/  IADD3 R39, P2, R39, R53, RZ ;  /* 0x0000003527277210 */ /* 0x000fe20007f5e0ff */
        /* <DEDUP_REMOVED lines=49> */
[----:B------:R-:W-:Y:S01]  /*56c40*/  IADD3 R25, P2, R25, R53, RZ ;  /* 0x0000003519197210 */ /* 0x000fe20007f5e0ff */
[----:B------:R-:W-:-:S03]  /*56c50*/  IMAD.X R30, R30, 0x1, R2, P3 ;  /* 0x000000011e1e7824 */ /* 0x000fc600018e0602 */
[----:B------:R-:W-:Y:S04]  /*56c60*/  STL [R1+0x11c4], R24 ;  /* 0x0011c41801007387 */ /* 0x000fe80000100800 */
[----:B------:R-:W-:Y:S01]  /*56c70*/  STL [R1+0x1198], R25 ;  /* 0x0011981901007387 */ /* 0x000fe20000100800 */
[----:B--2---:R-:W-:-:S03]  /*56c80*/  IADD3 R31, P3, R31, R53, RZ ;  /* 0x000000351f1f7210 */ /* 0x004fc60007f7e0ff */
[----:B------:R0:W-:Y:S01]  /*56c90*/  STL [R1+0x11bc], R30 ;  /* 0x0011bc1e01007387 */ /* 0x0001e20000100800 */
[----:B---3--:R-:W-:-:S03]  /*56ca0*/  IMAD.X R20, R20, 0x1, R2, P4 ;  /* 0x0000000114147824 */ /* 0x008fc600020e0602 */
[----:B0-----:R-:W2:Y:S04]  /*56cb0*/  LDL.LU R30, [R1+0x1138] ;  /* 0x00113800011e7983 */ /* 0x001ea80000300800 */
[----:B------:R0:W-:Y:S04]  /*56cc0*/  STL [R1+0x1190], R31 ;  /* 0x0011901f01007387 */ /* 0x0001e80000100800 */
[----:B0-----:R-:W3:Y:S04]  /*56cd0*/  LDL.LU R31, [R1+0x115c] ;  /* 0x00115c00011f7983 */ /* 0x001ee80000300800 */
[----:B------:R0:W-:Y:S04]  /*56ce0*/  STL [R1+0x11b4], R20 ;  /* 0x0011b41401007387 */ /* 0x0001e80000100800 */
[----:B0-----:R-:W3:Y:S01]  /*56cf0*/  LDL.LU R20, [R1+0x1130] ;  /* 0x0011300001147983 */ /* 0x001ee20000300800 */
[-C--:B------:R-:W-:Y:S01]  /*56d00*/  IADD3 R21, P4, R21, R53.reuse, RZ ;  /* 0x0000003515157210 */ /* 0x080fe20007f9e0ff */
[--C-:B------:R-:W-:Y:S01]  /*56d10*/  IMAD.X R26, R26, 0x1, R2.reuse, P5 ;  /* 0x000000011a1a7824 */ /* 0x100fe200028e0602 */
[----:B------:R-:W-:Y:S01]  /*56d20*/  IADD3 R27, P5, R27, R53, RZ ;  /* 0x000000351b1b7210 */ /* 0x000fe20007fbe0ff */
[----:B------:R-:W-:-:S02]  /*56d30*/  IMAD.X R51, R51, 0x1, R2, P6 ;  /* 0x0000000133337824 */ /* 0x000fc400030e0602 */
[----:B------:R0:W-:Y:S04]  /*56d40*/  STL [R1+0x1188], R21 ;  /* 0x0011881501007387 */ /* 0x0001e80000100800 */
[----:B0-----:R-:W3:Y:S01]  /*56d50*/  LDL.LU R21, [R1+0x1154] ;  /* 0x0011540001157983 */ /* 0x001ee20000300800 */
[--C-:B------:R-:W-:Y:S01]  /*56d60*/  IMAD.X R54, R54, 0x1, R2.reuse, P1 ;  /* 0x0000000136367824 */ /* 0x100fe200008e0602 */
[-C--:B------:R-:W-:Y:S02]  /*56d70*/  IADD3 R52, P6, R52, R53.reuse, RZ ;  /* 0x0000003534347210 */ /* 0x080fe40007fde0ff */
[----:B------:R-:W-:Y:S04]  /*56d80*/  STL [R1+0x11ac], R26 ;  /* 0x0011ac1a01007387 */ /* 0x000fe80000100800 */
[----:B------:R-:W-:Y:S04]  /*56d90*/  STL [R1+0x1180], R27 ;  /* 0x0011801b01007387 */ /* 0x000fe80000100800 */
[----:B------:R-:W-:Y:S01]  /*56da0*/  STL [R1+0x11a4], R51 ;  /* 0x0011a43301007387 */ /* 0x000fe20000100800 */
[-C--:B------:R-:W-:Y:S01]  /*56db0*/  IADD3 R23, P1, R23, R53.reuse, RZ ;  /* 0x0000003517177210 */ /* 0x080fe20007f3e0ff */
[--C-:B------:R-:W-:Y:S01]  /*56dc0*/  IMAD.X R55, R55, 0x1, R2.reuse, P2 ;  /* 0x0000000137377824 */ /* 0x100fe200010e0602 */
[----:B------:R-:W-:Y:S01]  /*56dd0*/  IADD3 R46, P2, R46, R53, RZ ;  /* 0x000000352e2e7210 */ /* 0x000fe20007f5e0ff */
[----:B------:R-:W-:-:S02]  /*56de0*/  IMAD.X R47, R47, 0x1, R2, P3 ;  /* 0x000000012f2f7824 */ /* 0x000fc400018e0602 */
[----:B------:R0:W-:Y:S04]  /*56df0*/  STL [R1+0x1170], R23 ;  /* 0x0011701701007387 */ /* 0x0001e80000100800 */
[----:B------:R-:W-:Y:S04]  /*56e00*/  STL [R1+0x1178], R52 ;  /* 0x0011783401007387 */ /* 0x000fe80000100800 */
        /* <DEDUP_REMOVED lines=30> */
[----:B0-----:R-:W4:Y:S04]  /*56ff0*/  LDL.LU R22, [R1+0x1110] ;  /* 0x0011100001167983 */ /* 0x001f280000300800 */
[----:B------:R-:W4:Y:S01]  /*57000*/  LDL.LU R27, [R1+0x1134] ;  /* 0x00113400011b7983 */ /* 0x000f220000300800 */
[----:B--2---:R-:W-:-:S05]  /*57010*/  IADD3 R30, P2, R30, R53, RZ ;  /* 0x000000351e1e7210 */ /* 0x004fca0007f5e0ff */
[----:B------:R0:W-:Y:S01]  /*57020*/  STL [R1+0x1138], R30 ;  /* 0x0011381e01007387 */ /* 0x0001e20000100800 */
[----:B---3--:R-:W-:-:S05]  /*57030*/  IMAD.X R31, R31, 0x1, R2, P3 ;  /* 0x000000011f1f7824 */ /* 0x008fca00018e0602 */
[----:B------:R1:W-:Y:S04]  /*57040*/  STL [R1+0x115c], R31 ;  /* 0x00115c1f01007387 */ /* 0x0003e80000100800 */
[----:B------:R-:W2:Y:S04]  /*57050*/  LDL.LU R52, [R1+0x112c] ;  /* 0x00112c0001347983 */ /* 0x000ea80000300800 */
[----:B------:R-:W3:Y:S01]  /*57060*/  LDL.LU R54, [R1+0x1100] ;  /* 0x0011000001367983 */ /* 0x000ee20000300800 */
[----:B------:R-:W-:-:S05]  /*57070*/  IADD3 R20, P3, R20, R53, RZ ;  /* 0x0000003514147210 */ /* 0x000fca0007f7e0ff */
[----:B------:R1:W-:Y:S04]  /*57080*/  STL [R1+0x1130], R20 ;  /* 0x0011301401007387 */ /* 0x0003e80000100800 */
[----:B------:R-:W3:Y:S01]  /*57090*/  LDL.LU R55, [R1+0x1124] ;  /* 0x0011240001377983 */ /* 0x000ee20000300800 */
[----:B------:R-:W-:-:S05]  /*570a0*/  IMAD.X R21, R21, 0x1, R2, P4 ;  /* 0x0000000115157824 */ /* 0x000fca00020e0602 */
[----:B------:R-:W-:Y:S04]  /*570b0*/  STL [R1+0x1154], R21 ;  /* 0x0011541501007387 */ /* 0x000fe80000100800 */
[----:B------:R-:W3:Y:S04]  /*570c0*/  LDL.LU R46, [R1+0x10f8] ;  /* 0x0010f800012e7983 */ /* 0x000ee80000300800 */
[----:B------:R-:W3:Y:S04]  /*570d0*/  LDL.LU R47, [R1+0x111c] ;  /* 0x00111c00012f7983 */ /* 0x000ee80000300800 */
[----:B------:R-:W3:Y:S04]  /*570e0*/  LDL.LU R56, [R1+0x10f0] ;  /* 0x0010f00001387983 */ /* 0x000ee80000300800 */
        /* <DEDUP_REMOVED lines=9> */
[----:B0-----:R-:W3:Y:S04]  /*57180*/  LDL.LU R30, [R1+0x10f4] ;  /* 0x0010f400011e7983 */ /* 0x001ee80000300800 */
[----:B-1----:R-:W3:Y:S04]  /*57190*/  LDL.LU R31, [R1+0x10c8] ;  /* 0x0010c800011f7983 */ /* 0x002ee80000300800 */
[----:B------:R-:W3:Y:S04]  /*571a0*/  LDL.LU R20, [R1+0x10ec] ;  /* 0x0010ec0001147983 */ /* 0x000ee80000300800 */
[----:B------:R-:W3:Y:S04]  /*571b0*/  LDL.LU R23, [R1+0x10c0] ;  /* 0x0010c00001177983 */ /* 0x000ee80000300800 */
        /* <DEDUP_REMOVED lines=9> */
[----:B------:R-:W-:-:S05]  /*57250*/  IMAD.X R51, R51, 0x1, R2, P1 ;  /* 0x0000000133337824 */ /* 0x000fca00008e0602 */
[----:B------:R0:W-:Y:S01]  /*57260*/  STL [R1+0x113c], R51 ;  /* 0x00113c3301007387 */ /* 0x0001e20000100800 */
[-C--:B------:R-:W-:Y:S01]  /*57270*/  IADD3 R22, P1, R22, R53.reuse, RZ ;  /* 0x0000003516167210 */ /* 0x080fe20007f3e0ff */
[----:B------:R-:W-:Y:S01]  /*57280*/  IMAD.X R27, R27, 0x1, R2, P2 ;  /* 0x000000011b1b7824 */ /* 0x000fe200010e0602 */
[----:B------:R-:W-:Y:S01]  /*57290*/  IADD3 R0, P2, R0, R53, RZ ;  /* 0x0000003500007210 */ /* 0x000fe20007f5e0ff */
[----:B------:R-:W-:Y:S04]  /*572a0*/  STL [R1+0x1118], R26 ;  /* 0x0011181a01007387 */ /* 0x000fe80000100800 */
[----:B------:R1:W-:Y:S01]  /*572b0*/  STL [R1+0x1110], R22 ;  /* 0x0011101601007387 */ /* 0x0003e20000100800 */
[----:B0-----:R-:W0:Y:S03]  /*572c0*/  LDC R51, c[0x0][0x23c] ;  /* 0x00008f00ff337b82 */ /* 0x001e260000000800 */
[----:B-1----:R-:W4:Y:S04]  /*572d0*/  LDL.LU R22, [R1+0x10dc] ;  /* 0x0010dc0001167983 */ /* 0x002f280000300800 */
[----:B------:R1:W-:Y:S04]  /*572e0*/  STL [R1+0x1108], R0 ;  /* 0x0011080001007387 */ /* 0x0003e80000100800 */
[----:B-1----:R-:W4:Y:S01]  /*572f0*/  LDL.LU R0, [R1+0x2378] ;  /* 0x0023780001007983 */ /* 0x002f220000300800 */
[----:B0-----:R-:W-:-:S02]  /*57300*/  IMAD.SHL.U32 R4, R51, 0x80, RZ ;  /* 0x0000008033047824 */ /* 0x001fc400078e00ff */
[--C-:B--2---:R-:W-:Y:S02]  /*57310*/  IMAD.X R52, R52, 0x1, R2.reuse, P3 ;  /* 0x0000000134347824 */ /* 0x104fe400018e0602 */
[----:B------:R-:W-:Y:S01]  /*57320*/  IMAD.SHL.U32 R4, R4, 0x2, RZ ;  /* 0x0000000204047824 */ /* 0x000fe200078e00ff */
[----:B---3--:R-:W-:Y:S01]  /*57330*/  IADD3 R54, P3, R54, R53, RZ ;  /* 0x0000003536367210 */ /* 0x008fe20007f7e0ff */
[--C-:B------:R-:W-:Y:S01]  /*57340*/  IMAD.X R55, R55, 0x1, R2.reuse, P4 ;  /* 0x0000000137377824 */ /* 0x100fe200020e0602 */
[----:B------:R-:W-:Y:S04]  /*57350*/  STL [R1+0x1134], R27 ;  /* 0x0011341b01007387 */ /* 0x000fe80000100800 */
[----:B------:R-:W-:Y:S04]  /*57360*/  STL [R1+0x112c], R52 ;  /* 0x00112c3401007387 */ /* 0x000fe80000100800 */
[----:B------:R-:W-:Y:S04]  /*57370*/  STL [R1+0x1100], R54 ;  /* 0x0011003601007387 */ /* 0x000fe80000100800 */
[----:B------:R-:W-:Y:S01]  /*57380*/  STL [R1+0x1124], R55 ;  /* 0x0011243701007387 */ /* 0x000fe20000100800 */
[----:B------:R-:W-:Y:S01]  /*57390*/  IADD3 R46, P4, R46, R4, RZ ;  /* 0x000000042e2e7210 */ /* 0x000fe20007f9e0ff */
[----:B------:R-:W-:-:S04]  /*573a0*/  IMAD.X R47, R47, 0x1, R2, P5 ;  /* 0x000000012f2f7824 */ /* 0x000fc800028e0602 */
[----:B------:R-:W-:Y:S01]  /*573b0*/  STL [R1+0x10f8], R46 ;  /* 0x0010f82e01007387 */ /* 0x000fe20000100800 */
[----:B----4-:R-:W-:-:S05]  /*573c0*/  IMAD.X R0, R0, 0x1, R2, P6 ;  /* 0x0000000100007824 */ /* 0x010fca00030e0602 */
[----:B------:R0:W-:Y:S04]  /*573d0*/  STL [R1+0x1114], R0 ;  /* 0x0011140001007387 */ /* 0x0001e80000100800 */
[----:B------:R-:W-:Y:S04]  /*573e0*/  STL [R1+0x111c], R47 ;  /* 0x00111c2f01007387 */ /* 0x000fe80000100800 */
[----:B0-----:R-:W2:Y:S01]  /*573f0*/  LDL.LU R0, [R1+0x2374] ;  /* 0x0023740001007983 */ /* 0x001ea20000300800 */
[-C--:B------:R-:W-:Y:S02]  /*57400*/  IADD3 R56, P5, R56, R4.reuse, RZ ;  /* 0x0000000438387210 */ /* 0x080fe40007fbe0ff */
[-C--:B------:R-:W-:Y:S01]  /*57410*/  IADD3 R57, P6, R57, R4.reuse, RZ ;  /* 0x0000000439397210 */ /* 0x080fe20007fde0ff */
        /* <DEDUP_REMOVED lines=8> */
[----:B------:R-:W-:-:S03]  /*574a0*/  IADD3 R35, P3, R35, R4, RZ ;  /* 0x0000000423237210 */ /* 0x000fc60007f7e0ff */
[----:B------:R-:W-:Y:S04]  /*574b0*/  STL [R1+0x10e0], R59 ;  /* 0x0010e03b01007387 */ /* 0x000fe80000100800 */
[----:B------:R-:W-:Y:S04]  /*574c0*/  STL [R1+0x1104], R43 ;  /* 0x0011042b01007387 */ /* 0x000fe80000100800 */
[----:B------:R-:W-:Y:S04]  /*574d0*/  STL [R1+0x10d8], R39 ;  /* 0x0010d82701007387 */ /* 0x000fe80000100800 */
[----:B------:R-:W-:Y:S04]  /*574e0*/  STL [R1+0x10fc], R34 ;  /* 0x0010fc2201007387 */ /* 0x000fe80000100800 */
[----:B------:R-:W-:Y:S01]  /*574f0*/  STL [R1+0x10d0], R35 ;  /* 0x0010d02301007387 */ /* 0x000fe20000100800 */
[----:B--2---:R-:W-:-:S02]  /*57500*/  IMAD.X R30, R30, 0x1, R0, P4 ;  /* 0x000000011e1e7824 */ /* 0x004fc400020e0600 */
[--C-:B------:R-:W-:Y:S01]  /*57510*/  IMAD.X R20, R20, 0x1, R0.reuse, P5 ;  /* 0x0000000114147824 */ /* 0x100fe200028e0600 */
[-C--:B------:R-:W-:Y:S02]  /*57520*/  IADD3 R23, P5, R23, R4.reuse, RZ ;  /* 0x0000000417177210 */ /* 0x080fe40007fbe0ff */
[-C--:B------:R-:W-:Y:S01]  /*57530*/  IADD3 R31, P4, R31, R4.reuse, RZ ;  /* 0x000000041f1f7210 */ /* 0x080fe20007f9e0ff */
[----:B------:R-:W-:Y:S04]  /*57540*/  STL [R1+0x10f4], R30 ;  /* 0x0010f41e01007387 */ /* 0x000fe80000100800 */
[----:B------:R0:W-:Y:S04]  /*57550*/  STL [R1+0x10c0], R23 ;  /* 0x0010c01701007387 */ /* 0x0001e80000100800 */
[----:B------:R-:W-:Y:S01]  /*57560*/  STL [R1+0x10c8], R31 ;  /* 0x0010c81f01007387 */ /* 0x000fe20000100800 */
[----:B------:R-:W-:Y:S01]  /*57570*/  IMAD.X R21, R21, 0x1, R0, P6 ;  /* 0x0000000115157824 */ /* 0x000fe200030e0600 */
[----:B------:R-:W-:-:S02]  /*57580*/  IADD3 R3, P6, R3, R4, RZ ;  /* 0x0000000403037210 */ /* 0x000fc40007fde0ff */
[----:B0-----:R-:W2:Y:S04]  /*57590*/  LDL.LU R23, [R1+0x10b0] ;  /* 0x0010b00001177983 */ /* 0x001ea80000300800 */
[----:B------:R-:W-:Y:S04]  /*575a0*/  STL [R1+0x10ec], R20 ;  /* 0x0010ec1401007387 */ /* 0x000fe80000100800 */
[----:B------:R-:W3:Y:S04]  /*575b0*/  LDL.LU R5, [R1+0x10d4] ;  /* 0x0010d40001057983 */ /* 0x000ee80000300800 */
[----:B------:R-:W4:Y:S04]  /*575c0*/  LDL.LU R11, [R1+0x10a8] ;  /* 0x0010a800010b7983 */ /* 0x000f280000300800 */
[----:B------:R-:W-:Y:S04]  /*575d0*/  STL [R1+0x10e4], R21 ;  /* 0x0010e41501007387 */ /* 0x000fe80000100800 */
[----:B------:R-:W4:Y:S04]  /*575e0*/  LDL.LU R6, [R1+0x10cc] ;  /* 0x0010cc0001067983 */ /* 0x000f280000300800 */
[----:B------:R0:W-:Y:S04]  /*575f0*/  STL [R1+0x10b8], R3 ;  /* 0x0010b80301007387 */ /* 0x0001e80000100800 */
[----:B------:R-:W4:Y:S04]  /*57600*/  LDL.LU R24, [R1+0x10a0] ;  /* 0x0010a00001187983 */ /* 0x000f280000300800 */
[----:B0-----:R-:W4:Y:S01]  /*57610*/  LDL.LU R3, [R1+0x10c4] ;  /* 0x0010c40001037983 */ /* 0x001f220000300800 */
[----:B------:R-:W-:-:S03]  /*57620*/  IMAD.X R22, R22, 0x1, R0, P1 ;  /* 0x0000000116167824 */ /* 0x000fc600008e0600 */
        /* <DEDUP_REMOVED lines=25> */
[----:B---3--:R-:W-:Y:S01]  /*577c0*/  IMAD.X R5, R5, 0x1, R0, P2 ;  /* 0x0000000105057824 */ /* 0x008fe200010e0600 */
[----:B----4-:R-:W-:-:S03]  /*577d0*/  IADD3 R11, P2, R11, R4, RZ ;  /* 0x000000040b0b7210 */ /* 0x010fc60007f5e0ff */
[----:B------:R0:W-:Y:S01]  /*577e0*/  STL [R1+0x10b0], R23 ;  /* 0x0010b01701007387 */ /* 0x0001e20000100800 */
[----:B------:R-:W-:-:S03]  /*577f0*/  IMAD.X R6, R6, 0x1, R0, P3 ;  /* 0x0000000106067824 */ /* 0x000fc600018e0600 */
[----:B0-----:R-:W2:Y:S01]  /*57800*/  LDL.LU R23, [R1+0x1064] ;  /* 0x0010640001177983 */ /* 0x001ea20000300800 */
[----:B------:R-:W-:-:S03]  /*57810*/  IMAD.X R3, R3, 0x1, R0, P4 ;  /* 0x0000000103037824 */ /* 0x000fc600020e0600 */
[----:B------:R-:W-:Y:S04]  /*57820*/  STL [R1+0x10d4], R5 ;  /* 0x0010d40501007387 */ /* 0x000fe80000100800 */
[----:B------:R-:W-:Y:S04]  /*57830*/  STL [R1+0x10a8], R11 ;  /* 0x0010a80b01007387 */ /* 0x000fe80000100800 */
[----:B------:R0:W-:Y:S04]  /*57840*/  STL [R1+0x10c4], R3 ;  /* 0x0010c40301007387 */ /* 0x0001e80000100800 */
[----:B------:R-:W-:Y:S04]  /*57850*/  STL [R1+0x10cc], R6 ;  /* 0x0010cc0601007387 */ /* 0x000fe80000100800 */
[----:B0-----:R-:W3:Y:S01]  /*57860*/  LDL.LU R3, [R1+0x1038] ;  /* 0x0010380001037983 */ /* 0x001ee20000300800 */
[----:B------:R-:W-:-:S02]  /*57870*/  IADD3 R24, P3, R24, R4, RZ ;  /* 0x0000000418187210 */ /* 0x000fc40007f7e0ff */
        /* <DEDUP_REMOVED lines=54> */
[----:B0-----:R-:W2:Y:S01]  /*57be0*/  LDL.LU R23, [R1+0x1020] ;  /* 0x0010200001177983 */ /* 0x001ea20000300800 */
[----:B---3--:R-:W-:-:S03]  /*57bf0*/  IADD3 R3, P4, R3, R4, RZ ;  /* 0x0000000403037210 */ /* 0x008fc60007f9e0ff */
        /* <DEDUP_REMOVED lines=32> */
[--C-:B--2---:R-:W-:Y:S01]  /*57e00*/  IMAD.X R24, R24, 0x1, R0.reuse, P1 ;  /* 0x0000000118187824 */ /* 0x104fe200008e0600 */
        /* <DEDUP_REMOVED lines=48> */
[----:B0-----:R-:W3:Y:S01]  /*58110*/  LDL.LU R3, [R1+0xfb8] ;  /* 0x000fb80001037983 */ /* 0x001ee20000300800 */
[----:B------:R-:W-:-:S03]  /*58120*/  IMAD.X R21, R21, 0x1, R0, P1 ;  /* 0x0000000115157824 */ /* 0x000fc600008e0600 */
[----:B------:R-:W-:Y:S04]  /*58130*/  STL [R1+0xff4], R20 ;  /* 0x000ff41401007387 */ /* 0x000fe80000100800 */
[----:B------:R-:W3:Y:S04]  /*58140*/  LDL.LU R5, [R1+0xfdc] ;  /* 0x000fdc0001057983 */ /* 0x000ee80000300800 */
[----:B------:R-:W3:Y:S01]  /*58150*/  LDL.LU R11, [R1+0xfb0] ;  /* 0x000fb000010b7983 */ /* 0x000ee20000300800 */
[----:B----4-:R-:W-:-:S03]  /*58160*/  IADD3 R22, P1, R22, R4, RZ ;  /* 0x0000000416167210 */ /* 0x010fc60007f3e0ff */
        /* <DEDUP_REMOVED lines=30> */
[----:B---3--:R-:W-:-:S05]  /*58350*/  IADD3 R3, P2, R3, R4, RZ ;  /* 0x0000000403037210 */ /* 0x008fca0007f5e0ff */
[----:B------:R0:W-:Y:S04]  /*58360*/  STL [R1+0xfb8], R3 ;  /* 0x000fb80301007387 */ /* 0x0001e80000100800 */
[----:B0-----:R-:W3:Y:S01]  /*58370*/  LDL.LU R3, [R1+0xf6c] ;  /* 0x000f6c0001037983 */ /* 0x001ee20000300800 */
[--C-:B------:R-:W-:Y:S01]  /*58380*/  IMAD.X R5, R5, 0x1, R0.reuse, P3 ;  /* 0x0000000105057824 */ /* 0x100fe200018e0600 */
[-C--:B------:R-:W-:Y:S01]  /*58390*/  IADD3 R11, P3, R11, R4.reuse, RZ ;  /* 0x000000040b0b7210 */ /* 0x080fe20007f7e0ff */
[--C-:B----4-:R-:W-:Y:S02]  /*583a0*/  IMAD.X R6, R6, 0x1, R0.reuse, P4 ;  /* 0x0000000106067824 */ /* 0x110fe400020e0600 */
[----:B------:R-:W-:Y:S01]  /*583b0*/  IMAD.X R22, R22, 0x1, R0, P5 ;  /* 0x0000000116167824 */ /* 0x000fe200028e0600 */
[----:B------:R-:W-:Y:S04]  /*583c0*/  STL [R1+0xfdc], R5 ;  /* 0x000fdc0501007387 */ /* 0x000fe80000100800 */
[----:B------:R-:W-:Y:S01]  /*583d0*/  STL [R1+0xfb0], R11 ;  /* 0x000fb00b01007387 */ /* 0x000fe20000100800 */
[----:B------:R-:W-:-:S03]  /*583e0*/  IADD3 R24, P4, R24, R4, RZ ;  /* 0x0000000418187210 */ /* 0x000fc60007f9e0ff */
[----:B------:R0:W-:Y:S04]  /*583f0*/  STL [R1+0xfcc], R22 ;  /* 0x000fcc1601007387 */ /* 0x0001e80000100800 */
[----:B------:R-:W-:Y:S01]  /*58400*/  STL [R1+0xfd4], R6 ;  /* 0x000fd40601007387 */ /* 0x000fe20000100800 */
[-C--:B------:R-:W-:Y:S01]  /*58410*/  IADD3 R25, P5, R25, R4.reuse, RZ ;  /* 0x0000000419197210 */ /* 0x080fe20007fbe0ff */
[--C-:B------:R-:W-:Y:S01]  /*58420*/  IMAD.X R26, R26, 0x1, R0.reuse, P6 ;  /* 0x000000011a1a7824 */ /* 0x100fe200030e0600 */
[-C--:B------:R-:W-:Y:S01]  /*58430*/  IADD3 R27, P6, R27, R4.reuse, RZ ;  /* 0x000000041b1b7210 */ /* 0x080fe20007fde0ff */
[----:B0-----:R-:W4:Y:S04]  /*58440*/  LDL.LU R22, [R1+0xf40] ;  /* 0x000f400001167983 */ /* 0x001f280000300800 */
[----:B------:R-:W-:Y:S04]  /*58450*/  STL [R1+0xfa8], R24 ;  /* 0x000fa81801007387 */ /* 0x000fe80000100800 */
[----:B------:R-:W-:Y:S04]  /*58460*/  STL [R1+0xfa0], R25 ;  /* 0x000fa01901007387 */ /* 0x000fe80000100800 */
[----:B------:R-:W-:Y:S04]  /*58470*/  STL [R1+0xfc4], R26 ;  /* 0x000fc41a01007387 */ /* 0x000fe80000100800 */
[----:B------:R-:W-:Y:S01]  /*58480*/  STL [R1+0xf98], R27 ;  /* 0x000f981b01007387 */ /* 0x000fe20000100800 */
[--C-:B--2---:R-:W-:Y:S01]  /*58490*/  IMAD.X R51, R51, 0x1, R0.reuse, P1 ;  /* 0x0000000133337824 */ /* 0x104fe200008e0600 */
        /* <DEDUP_REMOVED lines=38> */
[----:B------:R-:W-:Y:S04]  /*58700*/  STL [R1+0xf50], R20 ;  /* 0x000f501401007387 */ /* 0x000fe80000100800 */
[----:B------:R-:W2:Y:S04]  /*58710*/  LDL.LU R5, [R1+0xf38] ;  /* 0x000f380001057983 */ /* 0x000ea80000300800 */
[----:B------:R-:W2:Y:S04]  /*58720*/  LDL.LU R11, [R1+0xf5c] ;  /* 0x000f5c00010b7983 */ /* 0x000ea80000300800 */
[----:B------:R-:W-:Y:S04]  /*58730*/  STL [R1+0xf48], R21 ;  /* 0x000f481501007387 */ /* 0x000fe80000100800 */
[----:B------:R-:W2:Y:S01]  /*58740*/  LDL.LU R6, [R1+0xf30] ;  /* 0x000f300001067983 */ /* 0x000ea20000300800 */
[----:B---3--:R-:W-:-:S05]  /*58750*/  IMAD.X R3, R3, 0x1, R0, P5 ;  /* 0x0000000103037824 */ /* 0x008fca00028e0600 */
        /* <DEDUP_REMOVED lines=33> */
[----:B0-----:R-:W2:Y:S01]  /*58970*/  LDL.LU R23, [R1+0xec8] ;  /* 0x000ec80001177983 */ /* 0x001ea20000300800 */
[----:B---3--:R-:W-:-:S03]  /*58980*/  IMAD.X R24, R24, 0x1, R0, P2 ;  /* 0x0000000118187824 */ /* 0x008fc600010e0600 */
[----:B------:R-:W-:Y:S04]  /*58990*/  STL [R1+0xf38], R5 ;  /* 0x000f380501007387 */ /* 0x000fe80000100800 */
[----:B------:R-:W-:Y:S01]  /*589a0*/  STL [R1+0xf5c], R11 ;  /* 0x000f5c0b01007387 */ /* 0x000fe20000100800 */
[----:B------:R-:W-:-:S05]  /*589b0*/  IADD3 R3, P2, R3, R4, RZ ;  /* 0x0000000403037210 */ /* 0x000fca0007f5e0ff */
[----:B------:R0:W-:Y:S04]  /*589c0*/  STL [R1+0xf28], R3 ;  /* 0x000f280301007387 */ /* 0x0001e80000100800 */
[----:B------:R-:W-:Y:S04]  /*589d0*/  STL [R1+0xf30], R6 ;  /* 0x000f300601007387 */ /* 0x000fe80000100800 */
[----:B0-----:R-:W3:Y:S01]  /*589e0*/  LDL.LU R3, [R1+0xeec] ;  /* 0x000eec0001037983 */ /* 0x001ee20000300800 */
[--C-:B------:R-:W-:Y:S01]  /*589f0*/  IMAD.X R25, R25, 0x1, R0.reuse, P3 ;  /* 0x0000000119197824 */ /* 0x100fe200018e0600 */
[-C--:B------:R-:W-:Y:S01]  /*58a00*/  IADD3 R26, P3, R26, R4.reuse, RZ ;  /* 0x000000041a1a7210 */ /* 0x080fe20007f7e0ff */
[--C-:B------:R-:W-:Y:S01]  /*58a10*/  IMAD.X R27, R27, 0x1, R0.reuse, P4 ;  /* 0x000000011b1b7824 */ /* 0x100fe200020e0600 */
[----:B----4-:R-:W-:Y:S01]  /*58a20*/  IADD3 R51, P4, R51, R4, RZ ;  /* 0x0000000433337210 */ /* 0x010fe20007f9e0ff */
        /* <DEDUP_REMOVED lines=41> */
[----:B0-----:R-:W4:Y:S04]  /*58cc0*/  LDL.LU R22, [R1+0xec0] ;  /* 0x000ec00001167983 */ /* 0x001f280000300800 */
        /* <DEDUP_REMOVED lines=42> */
[-C--:B--2---:R-:W-:Y:S01]  /*58f70*/  IADD3 R24, P5, R24, R4.reuse, RZ ;  /* 0x0000000418187210 */ /* 0x084fe20007fbe0ff */
        /* <DEDUP_REMOVED lines=8> */
[----:B---3--:R-:W-:-:S03]  /*59000*/  IMAD.X R51, R51, 0x1, R0, P2 ;  /* 0x0000000133337824 */ /* 0x008fc600010e0600 */
[----:B------:R-:W-:Y:S01]  /*59010*/  STL [R1+0xea8], R25 ;  /* 0x000ea81901007387 */ /* 0x000fe20000100800 */
[-C--:B------:R-:W-:Y:S01]  /*59020*/  IADD3 R52, P2, R52, R4.reuse, RZ ;  /* 0x0000000434347210 */ /* 0x080fe20007f5e0ff */
[----:B------:R-:W-:Y:S02]  /*59030*/  IMAD.X R53, R53, 0x1, R0, P3 ;  /* 0x0000000135357824 */ /* 0x000fe400018e0600 */
        /* <DEDUP_REMOVED lines=35> */
[----:B0-----:R-:W3:Y:S01]  /*59270*/  LDL.LU R3, [R1+0xe6c] ;  /* 0x000e6c0001037983 */ /* 0x001ee20000300800 */
[----:B------:R-:W-:-:S02]  /*59280*/  IADD3 R20, P4, R20, R4, RZ ;  /* 0x0000000414147210 */ /* 0x000fc40007f9e0ff */
[----:B------:R-:W-:-:S03]  /*59290*/  IADD3 R21, P5, R21, R4, RZ ;  /* 0x0000000415157210 */ /* 0x000fc60007fbe0ff */
        /* <DEDUP_REMOVED lines=34> */
[----:B---3--:R-:W-:-:S05]  /*594c0*/  IMAD.X R3, R3, 0x1, R0, P1 ;  /* 0x0000000103037824 */ /* 0x008fca00008e0600 */
[----:B------:R0:W-:Y:S04]  /*594d0*/  STL [R1+0xe6c], R3 ;  /* 0x000e6c0301007387 */ /* 0x0001e80000100800 */
[----:B0-----:R-:W3:Y:S01]  /*594e0*/  LDL.LU R3, [R1+0xdd0] ;  /* 0x000dd00001037983 */ /* 0x001ee20000300800 */
[-C--:B------:R-:W-:Y:S01]  /*594f0*/  IADD3 R5, P1, R5, R4.reuse, RZ ;  /* 0x0000000405057210 */ /* 0x080fe20007f3e0ff */
[--C-:B------:R-:W-:Y:S01]  /*59500*/  IMAD.X R11, R11, 0x1, R0.reuse, P2 ;  /* 0x000000010b0b7824 */ /* 0x100fe200010e0600 */
[-C--:B------:R-:W-:Y:S01]  /*59510*/  IADD3 R6, P2, R6, R4.reuse, RZ ;  /* 0x0000000406067210 */ /* 0x080fe20007f5e0ff */
[--C-:B----4-:R-:W-:Y:S02]  /*59520*/  IMAD.X R24, R24, 0x1, R0.reuse, P3 ;  /* 0x0000000118187824 */ /* 0x110fe400018e0600 */
        /* <DEDUP_REMOVED lines=10> */
[----:B------:R-:W-:Y:S04]  /*595d0*/  STL [R1+0xe54], R25 ;  /* 0x000e541901007387 */ /* 0x000fe80000100800 */
[----:B------:R-:W-:Y:S04]  /*595e0*/  STL [R1+0xe28], R26 ;  /* 0x000e281a01007387 */ /* 0x000fe80000100800 */
[----:B------:R-:W-:Y:S01]  /*595f0*/  STL [R1+0xe4c], R27 ;  /* 0x000e4c1b01007387 */ /* 0x000fe20000100800 */
[-C--:B--2---:R-:W-:Y:S01]  /*59600*/  IADD3 R51, P5, R51, R4.reuse, RZ ;  /* 0x0000000433337210 */ /* 0x084fe20007fbe0ff */
[--C-:B------:R-:W-:Y:S01]  /*59610*/  IMAD.X R52, R52, 0x1, R0.reuse, P6 ;  /* 0x0000000134347824 */ /* 0x100fe200030e0600 */
        /* <DEDUP_REMOVED lines=75> */
[----:B------:R-:W-:-:S03]  /*59ad0*/  IMAD.X R6, R6, 0x1, R0, P6 ;  /* 0x0000000106067824 */ /* 0x000fc600030e0600 */
[----:B0-----:R-:W2:Y:S04]  /*59ae0*/  LDL.LU R23, [R1+0xd7c] ;  /* 0x000d7c0001177983 */ /* 0x001ea80000300800 */
[----:B------:R-:W-:Y:S04]  /*59af0*/  STL [R1+0xdec], R5 ;  /* 0x000dec0501007387 */ /* 0x000fe80000100800 */
[----:B------:R-:W-:Y:S01]  /*59b00*/  STL [R1+0xdc0], R11 ;  /* 0x000dc00b01007387 */ /* 0x000fe20000100800 */
[----:B---3--:R-:W-:-:S05]  /*59b10*/  IMAD.X R3, R3, 0x1, R0, P1 ;  /* 0x0000000103037824 */ /* 0x008fca00008e0600 */
[----:B------:R0:W-:Y:S04]  /*59b20*/  STL [R1+0xddc], R3 ;  /* 0x000ddc0301007387 */ /* 0x0001e80000100800 */
[----:B------:R-:W-:Y:S04]  /*59b30*/  STL [R1+0xde4], R6 ;  /* 0x000de40601007387 */ /* 0x000fe80000100800 */
[----:B0-----:R-:W3:Y:S01]  /*59b40*/  LDL.LU R3, [R1+0xd50] ;  /* 0x000d500001037983 */ /* 0x001ee20000300800 */
[-C--:B------:R-:W-:Y:S02]  /*59b50*/  IADD3 R24, P6, R24, R4.reuse, RZ ;  /* 0x0000000418187210 */ /* 0x080fe40007fde0ff */
[-C--:B------:R-:W-:Y:S01]  /*59b60*/  IADD3 R25, P1, R25, R4.reuse, RZ ;  /* 0x0000000419197210 */ /* 0x080fe20007f3e0ff */
[--C-:B------:R-:W-:Y:S01]  /*59b70*/  IMAD.X R26, R26, 0x1, R0.reuse, P2 ;  /* 0x000000011a1a7824 */ /* 0x100fe200010e0600 */
[-C--:B------:R-:W-:Y:S01]  /*59b80*/  IADD3 R27, P2, R27, R4.reuse, RZ ;  /* 0x000000041b1b7210 */ /* 0x080fe20007f5e0ff */
[----:B------:R-:W-:Y:S01]  /*59b90*/  STL [R1+0xdb8], R24 ;  /* 0x000db81801007387 */ /* 0x000fe20000100800 */
[----:B----4-:R-:W-:Y:S01]  /*59ba0*/  IMAD.X R51, R51, 0x1, R0, P3 ;  /* 0x0000000133337824 */ /* 0x010fe200018e0600 */
[----:B------:R-:W-:-:S02]  /*59bb0*/  IADD3 R52, P3, R52, R4, RZ ;  /* 0x0000000434347210 */ /* 0x000fc40007f7e0ff */
        /* <DEDUP_REMOVED lines=171> */
[----:B------:R-:W-:Y:S01]  /*5a670*/  IADD3 R11, P6, R11, R4, RZ ;  /* 0x000000040b0b7210 */ /* 0x000fe20007fde0ff */
[----:B------:R-:W-:-:S03]  /*5a680*/  IMAD.X R6, R6, 0x1, R0, P1 ;  /* 0x0000000106067824 */ /* 0x000fc600008e0600 */
[----:B------:R-:W-:Y:S04]  /*5a690*/  STL [R1+0xcf4], R5 ;  /* 0x000cf40501007387 */ /* 0x000fe80000100800 */
[----:B------:R-:W-:Y:S01]  /*5a6a0*/  STL [R1+0xcc8], R11 ;  /* 0x000cc80b01007387 */ /* 0x000fe20000100800 */
[-C--:B----4-:R-:W-:Y:S01]  /*5a6b0*/  IADD3 R24, P1, R24, R4.reuse, RZ ;  /* 0x0000000418187210 */ /* 0x090fe20007f3e0ff */
        /* <DEDUP_REMOVED lines=100> */
[----:B------:R-:W-:Y:S04]  /*5ad00*/  STL [R1+0xc6c], R24 ;  /* 0x000c6c1801007387 */ /* 0x000fe80000100800 */
[----:B------:R-:W-:Y:S04]  /*5ad10*/  STL [R1+0xc64], R25 ;  /* 0x000c641901007387 */ /* 0x000fe80000100800 */
[----:B------:R-:W-:Y:S01]  /*5ad20*/  STL [R1+0xc38], R26 ;  /* 0x000c381a01007387 */ /* 0x000fe20000100800 */
[-C--:B----4-:R-:W-:Y:S01]  /*5ad30*/  IADD3 R51, P1, R51, R4.reuse, RZ ;  /* 0x0000000433337210 */ /* 0x090fe20007f3e0ff */
        /* <DEDUP_REMOVED lines=89> */
[----:B------:R-:W-:Y:S04]  /*5b2d0*/  STL [R1+0xbc8], R24 ;  /* 0x000bc81801007387 */ /* 0x000fe80000100800 */
[----:B------:R-:W-:Y:S01]  /*5b2e0*/  STL [R1+0xbc0], R25 ;  /* 0x000bc01901007387 */ /* 0x000fe20000100800 */
[----:B---3--:R-:W-:-:S03]  /*5b2f0*/  IMAD.X R51, R51, 0x1, R0, P5 ;  /* 0x0000000133337824 */ /* 0x008fc600028e0600 */
        /* <DEDUP_REMOVED lines=78> */
[----:B------:R-:W-:Y:S01]  /*5b7e0*/  IMAD.X R11, R11, 0x1, R0, P5 ;  /* 0x000000010b0b7824 */ /* 0x000fe200028e0600 */
[----:B------:R-:W-:-:S03]  /*5b7f0*/  IADD3 R6, P5, R6, R4, RZ ;  /* 0x0000000406067210 */ /* 0x000fc60007fbe0ff */
[----:B------:R-:W-:Y:S01]  /*5b800*/  STL [R1+0x2118], R5 ;  /* 0x0021180501007387 */ /* 0x000fe20000100800 */
[----:B----4-:R-:W-:-:S03]  /*5b810*/  IMAD.X R24, R24, 0x1, R0, P6 ;  /* 0x0000000118187824 */ /* 0x010fc600030e0600 */
[----:B------:R-:W-:Y:S01]  /*5b820*/  STL [R1+0xb7c], R11 ;  /* 0x000b7c0b01007387 */ /* 0x000fe20000100800 */
[-C--:B------:R-:W-:Y:S01]  /*5b830*/  IADD3 R22, P6, R22, R4.reuse, RZ ;  /* 0x0000000416167210 */ /* 0x080fe20007fde0ff */
[--C-:B------:R-:W-:Y:S01]  /*5b840*/  IMAD.X R25, R25, 0x1, R0.reuse, P1 ;  /* 0x0000000119197824 */ /* 0x100fe200008e0600 */
[-C--:B------:R-:W-:Y:S01]  /*5b850*/  IADD3 R26, P1, R26, R4.reuse, RZ ;  /* 0x000000041a1a7210 */ /* 0x080fe20007f3e0ff */
[--C-:B------:R-:W-:Y:S02]  /*5b860*/  IMAD.X R27, R27, 0x1, R0.reuse, P2 ;  /* 0x000000011b1b7824 */ /* 0x100fe400010e0600 */
[----:B------:R0:W-:Y:S04]  /*5b870*/  STL [R1+0x210c], R22 ;  /* 0x00210c1601007387 */ /* 0x0001e80000100800 */
[----:B------:R-:W-:Y:S04]  /*5b880*/  STL [R1+0x2114], R6 ;  /* 0x0021140601007387 */ /* 0x000fe80000100800 */
        /* <DEDUP_REMOVED lines=93> */
[----:B------:R-:W-:Y:S01]  /*5be60*/  IADD3 R27, P5, R27, R4, RZ ;  /* 0x000000041b1b7210 */ /* 0x000fe20007fbe0ff */
[----:B------:R-:W-:Y:S04]  /*5be70*/  STL [R1+0x2188], R24 ;  /* 0x0021881801007387 */ /* 0x000fe80000100800 */
[----:B------:R-:W-:Y:S01]  /*5be80*/  STL [R1+0x2190], R25 ;  /* 0x0021901901007387 */ /* 0x000fe20000100800 */
[----:B----4-:R-:W-:-:S03]  /*5be90*/  IMAD.X R51, R51, 0x1, R0, P6 ;  /* 0x0000000133337824 */ /* 0x010fc600030e0600 */
[----:B------:R-:W-:Y:S01]  /*5bea0*/  STL [R1+0x215c], R26 ;  /* 0x00215c1a01007387 */ /* 0x000fe20000100800 */
[--C-:B------:R-:W-:Y:S01]  /*5beb0*/  IMAD.X R53, R53, 0x1, R0.reuse, P1 ;  /* 0x0000000135357824 */ /* 0x100fe200008e0600 */
[-C--:B------:R-:W-:Y:S02]  /*5bec0*/  IADD3 R52, P6, R52, R4.reuse, RZ ;  /* 0x0000000434347210 */ /* 0x080fe40007fde0ff */
        /* <DEDUP_REMOVED lines=81> */
[--C-:B------:R-:W-:Y:S01]  /*5c3e0*/  IMAD.X R25, R25, 0x1, R0.reuse, P2 ;  /* 0x0000000119197824 */ /* 0x100fe200010e0600 */
[----:B------:R-:W-:Y:S01]  /*5c3f0*/  IADD3 R26, P2, R26, R4, RZ ;  /* 0x000000041a1a7210 */ /* 0x000fe20007f5e0ff */
[----:B------:R-:W-:-:S02]  /*5c400*/  IMAD.X R27, R27, 0x1, R0, P3 ;  /* 0x000000011b1b7824 */ /* 0x000fc400018e0600 */
[----:B------:R0:W-:Y:S04]  /*5c410*/  STL [R1+0x2208], R23 ;  /* 0x0022081701007387 */ /* 0x0001e80000100800 */
[----:B------:R-:W-:Y:S04]  /*5c420*/  STL [R1+0x2200], R6 ;  /* 0x0022000601007387 */ /* 0x000fe80000100800 */
[----:B0-----:R-:W2:Y:S04]  /*5c430*/  LDL.LU R23, [R1+0x2234] ;  /* 0x0022340001177983 */ /* 0x001ea80000300800 */
[----:B------:R-:W-:Y:S04]  /*5c440*/  STL [R1+0x21cc], R24 ;  /* 0x0021cc1801007387 */ /* 0x000fe80000100800 */
[----:B------:R-:W-:Y:S01]  /*5c450*/  STL [R1+0x21d4], R25 ;  /* 0x0021d41901007387 */ /* 0x000fe20000100800 */
[-C--:B---3--:R-:W-:Y:S01]  /*5c460*/  IADD3 R51, P3, R51, R4.reuse, RZ ;  /* 0x0000000433337210 */ /* 0x088fe20007f7e0ff */
        /* <DEDUP_REMOVED lines=84> */
[-C--:B------:R-:W-:Y:S01]  /*5c9b0*/  IADD3 R25, P5, R25, R4.reuse, RZ ;  /* 0x0000000419197210 */ /* 0x080fe20007fbe0ff */
[--C-:B------:R-:W-:Y:S01]  /*5c9c0*/  IMAD.X R26, R26, 0x1, R0.reuse, P6 ;  /* 0x000000011a1a7824 */ /* 0x100fe200030e0600 */
[-C--:B------:R-:W-:Y:S02]  /*5c9d0*/  IADD3 R27, P6, R27, R4.reuse, RZ ;  /* 0x000000041b1b7210 */ /* 0x080fe40007fde0ff */
[----:B------:R0:W-:Y:S04]  /*5c9e0*/  STL [R1+0x224c], R22 ;  /* 0x00224c1601007387 */ /* 0x0001e80000100800 */
[----:B------:R-:W-:Y:S04]  /*5c9f0*/  STL [R1+0x2244], R6 ;  /* 0x0022440601007387 */ /* 0x000fe80000100800 */
        /* <DEDUP_REMOVED lines=41> */
[----:B------:R-:W-:Y:S04]  /*5cc90*/  STL [R1+0x229c], R31 ;  /* 0x00229c1f01007387 */ /* 0x000fe80000100800 */
[----:B0-----:R-:W2:Y:S04]  /*5cca0*/  LDL.LU R23, [R1+0x22b4] ;  /* 0x0022b40001177983 */ /* 0x001ea80000300800 */
[----:B------:R-:W-:Y:S01]  /*5ccb0*/  STL [R1+0x22d8], R20 ;  /* 0x0022d81401007387 */ /* 0x000fe20000100800 */
[----:B---3--:R-:W-:-:S05]  /*5ccc0*/  IMAD.X R3, R3, 0x1, R0, P5 ;  /* 0x0000000103037824 */ /* 0x008fca00028e0600 */
[----:B------:R0:W-:Y:S04]  /*5ccd0*/  STL [R1+0x22ac], R3 ;  /* 0x0022ac0301007387 */ /* 0x0001e80000100800 */
[----:B0-----:R-:W3:Y:S01]  /*5cce0*/  LDL.LU R3, [R1+0x22f0] ;  /* 0x0022f00001037983 */ /* 0x001ee20000300800 */
        /* <DEDUP_REMOVED lines=30> */
[----:B-1----:R-:W4:Y:S01]  /*5ced0*/  LDL.LU R22, [R1+0x2334] ;  /* 0x0023340001167983 */ /* 0x002f220000300800 */
[----:B--2---:R-:W-:-:S05]  /*5cee0*/  IMAD.X R23, R23, 0x1, R0, P6 ;  /* 0x0000000117177824 */ /* 0x004fca00030e0600 */
[----:B------:R0:W-:Y:S04]  /*5cef0*/  STL [R1+0x22b4], R23 ;  /* 0x0022b41701007387 */ /* 0x0001e80000100800 */
[----:B0-----:R-:W2:Y:S01]  /*5cf00*/  LDL.LU R23, [R1+0x233c] ;  /* 0x00233c0001177983 */ /* 0x001ea20000300800 */
        /* <DEDUP_REMOVED lines=8> */
[-C--:B------:R-:W-:Y:S01]  /*5cf90*/  IADD3 R24, P2, R24, R4.reuse, RZ ;  /* 0x0000000418187210 */ /* 0x080fe20007f5e0ff */
[--C-:B------:R-:W-:Y:S01]  /*5cfa0*/  IMAD.X R26, R26, 0x1, R0.reuse, P4 ;  /* 0x000000011a1a7824 */ /* 0x100fe200020e0600 */
[----:B------:R-:W-:Y:S01]  /*5cfb0*/  IADD3 R27, P4, R27, R4, RZ ;  /* 0x000000041b1b7210 */ /* 0x000fe20007f9e0ff */
[----:B---3--:R-:W-:-:S05]  /*5cfc0*/  IMAD.X R3, R3, 0x1, R0, P3 ;  /* 0x0000000103037824 */ /* 0x008fca00018e0600 */
[----:B------:R0:W-:Y:S04]  /*5cfd0*/  STL [R1+0x22cc], R3 ;  /* 0x0022cc0301007387 */ /* 0x0001e80000100800 */
[----:B------:R-:W-:Y:S04]  /*5cfe0*/  STL [R1+0x22c4], R6 ;  /* 0x0022c40601007387 */ /* 0x000fe80000100800 */
[----:B0-----:R-:W3:Y:S01]  /*5cff0*/  LDL.LU R3, [R1+0x236c] ;  /* 0x00236c0001037983 */ /* 0x001ee20000300800 */
[----:B------:R-:W-:Y:S01]  /*5d000*/  IADD3 R25, P3, R25, R4, RZ ;  /* 0x0000000419197210 */ /* 0x000fe20007f7e0ff */
[----:B----4-:R-:W-:-:S02]  /*5d010*/  IMAD.X R51, R51, 0x1, R0, P5 ;  /* 0x0000000133337824 */ /* 0x010fc400028e0600 */
[----:B------:R-:W-:Y:S01]  /*5d020*/  STL [R1+0x2300], R24 ;  /* 0x0023001801007387 */ /* 0x000fe20000100800 */
[-C--:B------:R-:W-:Y:S01]  /*5d030*/  IADD3 R52, P5, R52, R4.reuse, RZ ;  /* 0x0000000434347210 */ /* 0x080fe20007fbe0ff */
[----:B------:R-:W-:Y:S02]  /*5d040*/  IMAD.X R53, R53, 0x1, R0, P6 ;  /* 0x0000000135357824 */ /* 0x000fe400030e0600 */
        /* <DEDUP_REMOVED lines=29> */
[----:B------:R-:W-:Y:S04]  /*5d220*/  STL [R1+0x230c], R39 ;  /* 0x00230c2701007387 */ /* 0x000fe80000100800 */
[----:B------:R-:W-:Y:S04]  /*5d230*/  STL [R1+0x2348], R34 ;  /* 0x0023482201007387 */ /* 0x000fe80000100800 */
[----:B------:R-:W-:Y:S04]  /*5d240*/  STL [R1+0x2314], R35 ;  /* 0x0023142301007387 */ /* 0x000fe80000100800 */
[----:B------:R-:W-:Y:S04]  /*5d250*/  STL [R1+0x2350], R30 ;  /* 0x0023501e01007387 */ /* 0x000fe80000100800 */
[----:B------:R-:W-:Y:S01]  /*5d260*/  STL [R1+0x231c], R31 ;  /* 0x00231c1f01007387 */ /* 0x000fe20000100800 */
[----:B------:R-:W-:Y:S01]  /*5d270*/  IADD3 R20, P1, R20, R4, RZ ;  /* 0x0000000414147210 */ /* 0x000fe20007f3e0ff */
[----:B------:R-:W-:-:S02]  /*5d280*/  IMAD.X R21, R21, 0x1, R0, P2 ;  /* 0x0000000115157824 */ /* 0x000fc400010e0600 */
[--C-:B--2---:R-:W-:Y:S02]  /*5d290*/  IMAD.X R23, R23, 0x1, R0.reuse, P5 ;  /* 0x0000000117177824 */ /* 0x104fe400028e0600 */
[--C-:B------:R-:W-:Y:S02]  /*5d2a0*/  IMAD.X R22, R22, 0x1, R0.reuse, P4 ;  /* 0x0000000116167824 */ /* 0x100fe400020e0600 */
[----:B---3--:R-:W-:-:S05]  /*5d2b0*/  IMAD.X R3, R3, 0x1, R0, P3 ;  /* 0x0000000103037824 */ /* 0x008fca00018e0600 */
[----:B------:R0:W-:Y:S02]  /*5d2c0*/  STL [R1+0x232c], R3 ;  /* 0x00232c0301007387 */ /* 0x0001e40000100800 */
[----:B0-----:R-:W0:Y:S02]  /*5d2d0*/  S2R R3, SR_TID.X ;  /* 0x0000000000037919 */ /* 0x001e240000002100 */
[----:B------:R-:W-:Y:S04]  /*5d2e0*/  STL [R1+0x2354], R20 ;  /* 0x0023541401007387 */ /* 0x000fe80000100800 */
[----:B------:R-:W-:Y:S04]  /*5d2f0*/  STL [R1+0x2324], R21 ;  /* 0x0023241501007387 */ /* 0x000fe80000100800 */
[----:B------:R-:W-:Y:S04]  /*5d300*/  STL [R1+0x233c], R23 ;  /* 0x00233c1701007387 */ /* 0x000fe80000100800 */
[----:B------:R1:W-:Y:S01]  /*5d310*/  STL [R1+0x2334], R22 ;  /* 0x0023341601007387 */ /* 0x0003e20000100800 */
[----:B0-----:R-:W-:-:S05]  /*5d320*/  LOP3.LUT R3, R3, 0x1f, RZ, 0xc0, !PT ;  /* 0x0000001f03037812 */ /* 0x001fca00078ec0ff */
[----:B------:R-:W-:Y:S01]  /*5d330*/  IMAD.SHL.U32 R3, R3, 0x2, RZ ;  /* 0x0000000203037824 */ /* 0x000fe200078e00ff */
[----:B-1----:R-:W2:Y:S04]  /*5d340*/  LDL.LU R22, [R1+0x2344] ;  /* 0x0023440001167983 */ /* 0x002ea80000300800 */
[----:B------:R-:W3:Y:S01]  /*5d350*/  LDL.LU R23, [R1+0x234c] ;  /* 0x00234c0001177983 */ /* 0x000ee20000300800 */
[----:B------:R-:W-:Y:S02]  /*5d360*/  IMAD.MOV.U32 R4, RZ, RZ, R8 ;  /* 0x000000ffff047224 */ /* 0x000fe400078e0008 */
[----:B------:R-:W-:Y:S02]  /*5d370*/  IMAD.MOV.U32 R5, RZ, RZ, R10 ;  /* 0x000000ffff057224 */ /* 0x000fe400078e000a */
[----:B------:R-:W-:-:S02]  /*5d380*/  IMAD.MOV.U32 R6, RZ, RZ, R7 ;  /* 0x000000ffff067224 */ /* 0x000fc400078e0007 */
[----:B------:R-:W-:Y:S02]  /*5d390*/  IMAD.MOV.U32 R7, RZ, RZ, R9 ;  /* 0x000000ffff077224 */ /* 0x000fe400078e0009 */
[--C-:B--2---:R-:W-:Y:S02]  /*5d3a0*/  IMAD.X R22, R22, 0x1, R0.reuse, P6 ;  /* 0x0000000116167824 */ /* 0x104fe400030e0600 */
[----:B---3--:R-:W-:-:S03]  /*5d3b0*/  IMAD.X R23, R23, 0x1, R0, P1 ;  /* 0x0000000117177824 */ /* 0x008fc600008e0600 */
[----:B------:R0:W-:Y:S04]  /*5d3c0*/  STL [R1+0x2344], R22 ;  /* 0x0023441601007387 */ /* 0x0001e80000100800 */
[----:B------:R0:W-:Y:S04]  /*5d3d0*/  STL.64 [R1+0x610], R4 ;  /* 0x0006100401007387 */ /* 0x0001e80000100a00 */
[----:B------:R0:W-:Y:S04]  /*5d3e0*/  STL [R1+0x234c], R23 ;  /* 0x00234c1701007387 */ /* 0x0001e80000100800 */
[----:B------:R0:W-:Y:S01]  /*5d3f0*/  STL.64 [R1+0x618], R6 ;  /* 0x0006180601007387 */ /* 0x0001e20000100a00 */
[----:B------:R-:W-:Y:S05]  /*5d400*/  @P0 BRA `(.L_x_1) ;  /* 0xfffffb68001c0947 */ /* 0x000fea000383ffff */
[----:B------:R-:W2:Y:S04]  /*5d410*/  LDL.LU R0, [R1+0x3dc] ;  /* 0x0003dc0001007983 */ /* 0x000ea80000300800 */
[----:B------:R-:W2:Y:S04]  /*5d420*/  LDL.LU R59, [R1+0x2fc] ;  /* 0x0002fc00013b7983 */ /* 0x000ea80000300800 */
[----:B------:R-:W3:Y:S04]  /*5d430*/  LDL.LU R2, [R1+0x3d4] ;  /* 0x0003d40001027983 */ /* 0x000ee80000300800 */
[----:B------:R-:W3:Y:S04]  /*5d440*/  LDL.LU R58, [R1+0x2f4] ;  /* 0x0002f400013a7983 */ /* 0x000ee80000300800 */
        /* <DEDUP_REMOVED lines=31> */
[----:B------:R0:W-:Y:S04]  /*5d640*/  STL [R1+0x2370], R60 ;  /* 0x0023703c01007387 */ /* 0x0001e80000100800 */
[----:B------:R-:W-:Y:S01]  /*5d650*/  STL [R1+0x236c], R61 ;  /* 0x00236c3d01007387 */ /* 0x000fe20000100800 */
[----:B--2---:R-:W-:-:S05]  /*5d660*/  F2FP.F16.F32.PACK_AB R59, R0, R59 ;  /* 0x0000003b003b723e */ /* 0x004fca00000000ff */
[----:B------:R-:W-:Y:S01]  /*5d670*/  STL [R1+0x2374], R59 ;  /* 0x0023743b01007387 */ /* 0x000fe20000100800 */
[----:B---3--:R-:W-:-:S05]  /*5d680*/  F2FP.F16.F32.PACK_AB R58, R2, R58 ;  /* 0x0000003a023a723e */ /* 0x008fca00000000ff */
[----:B------:R-:W-:Y:S01]  /*5d690*/  STL [R1+0x2378], R58 ;  /* 0x0023783a01007387 */ /* 0x000fe20000100800 */
[----:B----4-:R-:W-:-:S05]  /*5d6a0*/  F2FP.F16.F32.PACK_AB R57, R8, R57 ;  /* 0x000000390839723e */ /* 0x010fca00000000ff */
[----:B------:R-:W-:Y:S01]  /*5d6b0*/  STL [R1+0x237c], R57 ;  /* 0x00237c3901007387 */ /* 0x000fe20000100800 */
[----:B------:R-:W-:-:S05]  /*5d6c0*/  F2FP.F16.F32.PACK_AB R56, R10, R56 ;  /* 0x000000380a38723e */ /* 0x000fca00000000ff */
[----:B------:R-:W-:Y:S01]  /*5d6d0*/  STL [R1+0x2380], R56 ;  /* 0x0023803801007387 */ /* 0x000fe20000100800 */
[----:B------:R-:W-:-:S05]  /*5d6e0*/  F2FP.F16.F32.PACK_AB R55, R7, R55 ;  /* 0x000000370737723e */ /* 0x000fca00000000ff */
[----:B------:R-:W-:Y:S01]  /*5d6f0*/  STL [R1+0x2384], R55 ;  /* 0x0023843701007387 */ /* 0x000fe20000100800 */
[----:B------:R-:W-:-:S05]  /*5d700*/  F2FP.F16.F32.PACK_AB R54, R9, R54 ;  /* 0x000000360936723e */ /* 0x000fca00000000ff */
[----:B------:R-:W-:Y:S01]  /*5d710*/  STL [R1+0x2388], R54 ;  /* 0x0023883601007387 */ /* 0x000fe20000100800 */
[----:B------:R-:W-:-:S05]  /*5d720*/  F2FP.F16.F32.PACK_AB R53, R5, R53 ;  /* 0x000000350535723e */ /* 0x000fca00000000ff */
[----:B------:R-:W-:Y:S01]  /*5d730*/  STL [R1+0x238c], R53 ;  /* 0x00238c3501007387 */ /* 0x000fe20000100800 */
[----:B------:R-:W-:Y:S02]  /*5d740*/  F2FP.F16.F32.PACK_AB R52, R11, R52 ;  /* 0x000000340b34723e */ /* 0x000fe400000000ff */
[----:B------:R-:W-:-:S03]  /*5d750*/  F2FP.F16.F32.PACK_AB R51, R50, R51 ;  /* 0x000000333233723e */ /* 0x000fc600000000ff */
[----:B------:R-:W-:Y:S01]  /*5d760*/  STL [R1+0x2390], R52 ;  /* 0x0023903401007387 */ /* 0x000fe20000100800 */
[----:B-----5:R-:W-:-:S03]  /*5d770*/  F2FP.F16.F32.PACK_AB R50, R19, R18 ;  /* 0x000000121332723e */ /* 0x020fc600000000ff */
[----:B------:R-:W-:Y:S04]  /*5d780*/  STL [R1+0x2394], R51 ;  /* 0x0023943301007387 */ /* 0x000fe80000100800 */
[----:B------:R-:W2:Y:S04]  /*5d790*/  LDL.LU R18, [R1+0x308] ;  /* 0x0003080001127983 */ /* 0x000ea80000300800 */
[----:B------:R-:W3:Y:S01]  /*5d7a0*/  LDL.LU R19, [R1+0x300] ;  /* 0x0003000001137983 */ /* 0x000ee20000300800 */
[----:B------:R-:W-:Y:S02]  /*5d7b0*/  F2FP.F16.F32.PACK_AB R49, R4, R49 ;  /* 0x000000310431723e */ /* 0x000fe400000000ff */
[----:B------:R-:W-:Y:S01]  /*5d7c0*/  F2FP.F16.F32.PACK_AB R48, R6, R48 ;  /* 0x000000300630723e */ /* 0x000fe200000000ff */
[----:B------:R-:W-:Y:S01]  /*5d7d0*/  STL [R1+0x2398], R50 ;  /* 0x0023983201007387 */ /* 0x000fe20000100800 */
[----:B------:R-:W-:-:S03]  /*5d7e0*/  F2FP.F16.F32.PACK_AB R47, R24, R47 ;  /* 0x0000002f182f723e */ /* 0x000fc600000000ff */
        /* <DEDUP_REMOVED lines=14> */
[----:B------:R-:W-:Y:S04]  /*5d8d0*/  STL [R1+0x23b8], R42 ;  /* 0x0023b82a01007387 */ /* 0x000fe80000100800 */
[----:B------:R-:W-:Y:S01]  /*5d8e0*/  STL [R1+0x23bc], R41 ;  /* 0x0023bc2901007387 */ /* 0x000fe20000100800 */
[----:B------:R-:W-:-:S03]  /*5d8f0*/  F2FP.F16.F32.PACK_AB R39, R30, R31 ;  /* 0x0000001f1e27723e */ /* 0x000fc600000000ff */
[----:B------:R-:W-:Y:S04]  /*5d900*/  STL [R1+0x23c0], R40 ;  /* 0x0023c02801007387 */ /* 0x000fe80000100800 */
[----:B------:R-:W-:Y:S01]  /*5d910*/  STL [R1+0x23c4], R39 ;  /* 0x0023c42701007387 */ /* 0x000fe20000100800 */
[----:B------:R-:W-:Y:S02]  /*5d920*/  F2FP.F16.F32.PACK_AB R38, R20, R21 ;  /* 0x000000151426723e */ /* 0x000fe400000000ff */
[----:B------:R-:W-:-:S03]  /*5d930*/  F2FP.F16.F32.PACK_AB R37, R22, R37 ;  /* 0x000000251625723e */ /* 0x000fc600000000ff */
[----:B------:R-:W-:Y:S01]  /*5d940*/  STL [R1+0x23c8], R38 ;  /* 0x0023c82601007387 */ /* 0x000fe20000100800 */
[----:B------:R-:W-:-:S03]  /*5d950*/  F2FP.F16.F32.PACK_AB R36, R23, R36 ;  /* 0x000000241724723e */ /* 0x000fc600000000ff */
[----:B------:R1:W-:Y:S04]  /*5d960*/  STL [R1+0x23cc], R37 ;  /* 0x0023cc2501007387 */ /* 0x0003e80000100800 */
[----:B------:R-:W-:Y:S01]  /*5d970*/  STL [R1+0x23d0], R36 ;  /* 0x0023d02401007387 */ /* 0x000fe20000100800 */
[----:B------:R-:W-:Y:S02]  /*5d980*/  F2FP.F16.F32.PACK_AB R33, R17, R33 ;  /* 0x000000211121723e */ /* 0x000fe400000000ff */
[----:B------:R-:W-:Y:S02]  /*5d990*/  F2FP.F16.F32.PACK_AB R32, R16, R32 ;  /* 0x000000201020723e */ /* 0x000fe400000000ff */
[----:B--2---:R-:W-:Y:S02]  /*5d9a0*/  F2FP.F16.F32.PACK_AB R35, R15, R18 ;  /* 0x000000120f23723e */ /* 0x004fe400000000ff */
[----:B---3--:R-:W-:-:S03]  /*5d9b0*/  F2FP.F16.F32.PACK_AB R34, R14, R19 ;  /* 0x000000130e22723e */ /* 0x008fc600000000ff */
[----:B------:R-:W-:Y:S04]  /*5d9c0*/  STL [R1+0x23d4], R35 ;  /* 0x0023d42301007387 */ /* 0x000fe80000100800 */
        /* <DEDUP_REMOVED lines=24> */
[----:B------:R-:W4:Y:S04]  /*5db50*/  LDL.LU R19, [R1+0x328] ;  /* 0x0003280001137983 */ /* 0x000f280000300800 */
[----:B------:R-:W4:Y:S04]  /*5db60*/  LDL.LU R18, [R1+0x320] ;  /* 0x0003200001127983 */ /* 0x000f280000300800 */
[----:B------:R-:W4:Y:S04]  /*5db70*/  LDL.LU R14, [R1+0x318] ;  /* 0x00031800010e7983 */ /* 0x000f280000300800 */
[----:B------:R-:W4:Y:S04]  /*5db80*/  LDL.LU R17, [R1+0x438] ;  /* 0x0004380001117983 */ /* 0x000f280000300800 */
[----:B------:R-:W4:Y:S04]  /*5db90*/  LDL.LU R15, [R1+0x310] ;  /* 0x00031000010f7983 */ /* 0x000f280000300800 */
[----:B------:R-:W4:Y:S04]  /*5dba0*/  LDL.LU R16, [R1+0x430] ;  /* 0x0004300001107983 */ /* 0x000f280000300800 */
[----:B------:R-:W-:Y:S01]  /*5dbb0*/  STL [R1+0x23e0], R32 ;  /* 0x0023e02001007387 */ /* 0x000fe20000100800 */
[----:B--2---:R-:W-:-:S05]  /*5dbc0*/  F2FP.F16.F32.PACK_AB R31, R60, R31 ;  /* 0x0000001f3c1f723e */ /* 0x004fca00000000ff */
[----:B------:R-:W-:Y:S01]  /*5dbd0*/  STL [R1+0x23e4], R31 ;  /* 0x0023e41f01007387 */ /* 0x000fe20000100800 */
[----:B---3--:R-:W-:Y:S02]  /*5dbe0*/  F2FP.F16.F32.PACK_AB R30, R3, R30 ;  /* 0x0000001e031e723e */ /* 0x008fe400000000ff */
[----:B----4-:R-:W-:-:S03]  /*5dbf0*/  F2FP.F16.F32.PACK_AB R29, R0, R29 ;  /* 0x0000001d001d723e */ /* 0x010fc600000000ff */
[----:B------:R-:W-:Y:S01]  /*5dc00*/  STL [R1+0x23e8], R30 ;  /* 0x0023e81e01007387 */ /* 0x000fe20000100800 */
[----:B------:R-:W-:-:S03]  /*5dc10*/  F2FP.F16.F32.PACK_AB R28, R2, R28 ;  /* 0x0000001c021c723e */ /* 0x000fc600000000ff */
[----:B------:R-:W-:Y:S04]  /*5dc20*/  STL [R1+0x23ec], R29 ;  /* 0x0023ec1d01007387 */ /* 0x000fe80000100800 */
        /* <DEDUP_REMOVED lines=19> */
[----:B------:R-:W-:Y:S04]  /*5dd60*/  STL [R1+0x2414], R19 ;  /* 0x0024141301007387 */ /* 0x000fe80000100800 */
[----:B------:R-:W-:Y:S01]  /*5dd70*/  STL [R1+0x2418], R18 ;  /* 0x0024181201007387 */ /* 0x000fe20000100800 */
[----:B------:R-:W-:-:S05]  /*5dd80*/  F2FP.F16.F32.PACK_AB R17, R14, R17 ;  /* 0x000000110e11723e */ /* 0x000fca00000000ff */
[----:B------:R-:W-:Y:S01]  /*5dd90*/  STL [R1+0x241c], R17 ;  /* 0x00241c1101007387 */ /* 0x000fe20000100800 */
[----:B------:R-:W-:-:S03]  /*5dda0*/  F2FP.F16.F32.PACK_AB R16, R15, R16 ;  /* 0x000000100f10723e */ /* 0x000fc600000000ff */
[----:B-1----:R-:W2:Y:S04]  /*5ddb0*/  LDL.LU R37, [R1+0x348] ;  /* 0x0003480001257983 */ /* 0x002ea80000300800 */
        /* <DEDUP_REMOVED lines=39> */
[----:B------:R2:W-:Y:S02]  /*5e030*/  STL [R1+0x2420], R16 ;  /* 0x0024201001007387 */ /* 0x0005e40000100800 */
[----:B--2---:R-:W-:-:S05]  /*5e040*/  F2FP.F16.F32.PACK_AB R16, R37, R38 ;  /* 0x000000262510723e */ /* 0x004fca00000000ff */
[----:B------:R0:W-:Y:S01]  /*5e050*/  STL [R1+0x11c], R16 ;  /* 0x00011c1001007387 */ /* 0x0001e20000100800 */
[----:B---3--:R-:W-:-:S05]  /*5e060*/  F2FP.F16.F32.PACK_AB R18, R39, R40 ;  /* 0x000000282712723e */ /* 0x008fca00000000ff */
[----:B------:R-:W-:Y:S01]  /*5e070*/  STL [R1+0x118], R18 ;  /* 0x0001181201007387 */ /* 0x000fe20000100800 */
[----:B----4-:R-:W-:-:S05]  /*5e080*/  F2FP.F16.F32.PACK_AB R17, R41, R42 ;  /* 0x0000002a2911723e */ /* 0x010fca00000000ff */
[----:B------:R-:W-:Y:S01]  /*5e090*/  STL [R1+0x114], R17 ;  /* 0x0001141101007387 */ /* 0x000fe20000100800 */
[----:B0-----:R-:W-:Y:S02]  /*5e0a0*/  F2FP.F16.F32.PACK_AB R16, R43, R44 ;  /* 0x0000002c2b10723e */ /* 0x001fe400000000ff */
[----:B------:R-:W-:-:S05]  /*5e0b0*/  F2FP.F16.F32.PACK_AB R15, R45, R15 ;  /* 0x0000000f2d0f723e */ /* 0x000fca00000000ff */
        /* <DEDUP_REMOVED lines=21> */
[----:B------:R0:W-:Y:S01]  /*5e210*/  STL [R1+0x244c], R5 ;  /* 0x00244c0501007387 */ /* 0x0001e20000100800 */
[----:B------:R-:W-:-:S05]  /*5e220*/  F2FP.F16.F32.PACK_AB R4, R56, R4 ;  /* 0x000000043804723e */ /* 0x000fca00000000ff */
[----:B------:R1:W-:Y:S01]  /*5e230*/  STL [R1+0x2450], R4 ;  /* 0x0024500401007387 */ /* 0x0003e20000100800 */
[----:B0-----:R-:W-:-:S05]  /*5e240*/  F2FP.F16.F32.PACK_AB R5, R57, R58 ;  /* 0x0000003a3905723e */ /* 0x001fca00000000ff */
[----:B------:R-:W-:Y:S01]  /*5e250*/  STL [R1+0xc], R5 ;  /* 0x00000c0501007387 */ /* 0x000fe20000100800 */
[----:B-1----:R-:W-:-:S05]  /*5e260*/  F2FP.F16.F32.PACK_AB R4, R59, R61 ;  /* 0x0000003d3b04723e */ /* 0x002fca00000000ff */
[----:B------:R0:W-:Y:S01]  /*5e270*/  STL [R1+0x8], R4 ;  /* 0x0000080401007387 */ /* 0x0001e20000100800 */
[----:B------:R-:W-:-:S03]  /*5e280*/  F2FP.F16.F32.PACK_AB R3, R60, R3 ;  /* 0x000000033c03723e */ /* 0x000fc600000000ff */
[----:B0-----:R-:W2:Y:S01]  /*5e290*/  LDL.LU R4, [R1+0x4e4] ;  /* 0x0004e40001047983 */ /* 0x001ea20000300800 */
[----:B------:R-:W-:-:S03]  /*5e2a0*/  F2FP.F16.F32.PACK_AB R0, R0, R2 ;  /* 0x000000020000723e */ /* 0x000fc600000000ff */
[----:B------:R-:W-:Y:S04]  /*5e2b0*/  STL [R1+0x4], R3 ;  /* 0x0000040301007387 */ /* 0x000fe80000100800 */
[----:B--2---:R0:W-:Y:S04]  /*5e2c0*/  STL [R1+0x245c], R4 ;  /* 0x00245c0401007387 */ /* 0x0041e80000100800 */
[----:B------:R-:W-:Y:S04]  /*5e2d0*/  STL [R1], R0 ;  /* 0x0000000001007387 */ /* 0x000fe80000100800 */
[----:B0-----:R-:W2:Y:S04]  /*5e2e0*/  LDL.LU R4, [R1+0x4ec] ;  /* 0x0004ec0001047983 */ /* 0x001ea80000300800 */
[----:B------:R-:W3:Y:S04]  /*5e2f0*/  LDL.LU R5, [R1+0x4dc] ;  /* 0x0004dc0001057983 */ /* 0x000ee80000300800 */
[----:B---3--:R0:W-:Y:S04]  /*5e300*/  STL [R1+0x2458], R5 ;  /* 0x0024580501007387 */ /* 0x0081e80000100800 */
[----:B0-----:R-:W3:Y:S04]  /*5e310*/  LDL.LU R5, [R1+0x3a4] ;  /* 0x0003a40001057983 */ /* 0x001ee80000300800 */
[----:B---3--:R0:W-:Y:S04]  /*5e320*/  STL [R1+0x2460], R5 ;  /* 0x0024600501007387 */ /* 0x0081e80000100800 */
        /* <DEDUP_REMOVED lines=56> */
[----:B------:R-:W3:Y:S04]  /*5e6b0*/  LDL.LU R60, [R1+0x5b8] ;  /* 0x0005b800013c7983 */ /* 0x000ee80000300800 */
[----:B------:R-:W3:Y:S04]  /*5e6c0*/  LDL.LU R3, [R1+0x5a8] ;  /* 0x0005a80001037983 */ /* 0x000ee80000300800 */
[----:B------:R-:W4:Y:S04]  /*5e6d0*/  LDL.LU R0, [R1+0x5b0] ;  /* 0x0005b00001007983 */ /* 0x000f280000300800 */
[----:B------:R-:W4:Y:S01]  /*5e6e0*/  LDL.LU R2, [R1+0x5a0] ;  /* 0x0005a00001027983 */ /* 0x000f220000300800 */
[----:B--2---:R-:W-:-:S03]  /*5e6f0*/  F2FP.F16.F32.PACK_AB R4, R5, R4 ;  /* 0x000000040504723e */ /* 0x004fc600000000ff */
[----:B------:R-:W2:Y:S04]  /*5e700*/  LDL.LU R5, [R1+0x2460] ;  /* 0x0024600001057983 */ /* 0x000ea80000300800 */
[----:B------:R0:W-:Y:S04]  /*5e710*/  STL [R1+0x1c], R4 ;  /* 0x00001c0401007387 */ /* 0x0001e80000100800 */
[----:B0-----:R-:W2:Y:S02]  /*5e720*/  LDL.LU R4, [R1+0x245c] ;  /* 0x00245c0001047983 */ /* 0x001ea40000300800 */
[----:B--2---:R-:W-:-:S02]  /*5e730*/  F2FP.F16.F32.PACK_AB R4, R5, R4 ;  /* 0x000000040504723e */ /* 0x004fc400000000ff */
[----:B------:R-:W2:Y:S04]  /*5e740*/  LDL.LU R5, [R1+0x2458] ;  /* 0x0024580001057983 */ /* 0x000ea80000300800 */
[----:B------:R2:W-:Y:S01]  /*5e750*/  STL [R1+0x18], R4 ;  /* 0x0000180401007387 */ /* 0x0005e20000100800 */
[----:B---3--:R-:W-:Y:S02]  /*5e760*/  F2FP.F16.F32.PACK_AB R3, R60, R3 ;  /* 0x000000033c03723e */ /* 0x008fe400000000ff */
[----:B--2---:R-:W-:Y:S02]  /*5e770*/  F2FP.F16.F32.PACK_AB R4, R5, R6 ;  /* 0x000000060504723e */ /* 0x004fe400000000ff */
[----:B----4-:R-:W-:Y:S02]  /*5e780*/  F2FP.F16.F32.PACK_AB R6, R7, R8 ;  /* 0x000000080706723e */ /* 0x010fe400000000ff */
[----:B------:R-:W-:Y:S01]  /*5e790*/  F2FP.F16.F32.PACK_AB R5, R9, R10 ;  /* 0x0000000a0905723e */ /* 0x000fe200000000ff */
[----:B------:R0:W-:Y:S04]  /*5e7a0*/  STL [R1+0x14], R4 ;  /* 0x0000140401007387 */ /* 0x0001e80000100800 */
[----:B------:R1:W-:Y:S01]  /*5e7b0*/  STL [R1+0x10], R6 ;  /* 0x0000100601007387 */ /* 0x0003e20000100800 */
[----:B0-----:R-:W-:-:S03]  /*5e7c0*/  F2FP.F16.F32.PACK_AB R4, R11, R12 ;  /* 0x0000000c0b04723e */ /* 0x001fc600000000ff */
[----:B------:R0:W-:Y:S01]  /*5e7d0*/  STL [R1+0x2c], R5 ;  /* 0x00002c0501007387 */ /* 0x0001e20000100800 */
[----:B-1----:R-:W-:-:S03]  /*5e7e0*/  F2FP.F16.F32.PACK_AB R6, R13, R14 ;  /* 0x0000000e0d06723e */ /* 0x002fc600000000ff */
[----:B------:R1:W-:Y:S01]  /*5e7f0*/  STL [R1+0x28], R4 ;  /* 0x0000280401007387 */ /* 0x0003e20000100800 */
[----:B0-----:R-:W-:-:S03]  /*5e800*/  F2FP.F16.F32.PACK_AB R5, R15, R16 ;  /* 0x000000100f05723e */ /* 0x001fc600000000ff */
[----:B------:R0:W-:Y:S01]  /*5e810*/  STL [R1+0x24], R6 ;  /* 0x0000240601007387 */ /* 0x0001e20000100800 */
[----:B-1----:R-:W-:-:S03]  /*5e820*/  F2FP.F16.F32.PACK_AB R4, R17, R18 ;  /* 0x000000121104723e */ /* 0x002fc600000000ff */
[----:B------:R1:W-:Y:S04]  /*5e830*/  STL [R1+0x20], R5 ;  /* 0x0000200501007387 */ /* 0x0003e80000100800 */
[----:B------:R2:W-:Y:S01]  /*5e840*/  STL [R1+0x3c], R4 ;  /* 0x00003c0401007387 */ /* 0x0005e20000100800 */
[----:B0-----:R-:W-:Y:S02]  /*5e850*/  F2FP.F16.F32.PACK_AB R6, R19, R20 ;  /* 0x000000141306723e */ /* 0x001fe400000000ff */
[----:B-1----:R-:W-:-:S03]  /*5e860*/  F2FP.F16.F32.PACK_AB R5, R21, R22 ;  /* 0x000000161505723e */ /* 0x002fc600000000ff */
[----:B------:R0:W-:Y:S01]  /*5e870*/  STL [R1+0x38], R6 ;  /* 0x0000380601007387 */ /* 0x0001e20000100800 */
[----:B--2---:R-:W-:-:S03]  /*5e880*/  F2FP.F16.F32.PACK_AB R4, R23, R24 ;  /* 0x000000181704723e */ /* 0x004fc600000000ff */
        /* <DEDUP_REMOVED lines=34> */
[----:B------:R-:W-:Y:S01]  /*5eab0*/  STL [R1+0x70], R6 ;  /* 0x0000700601007387 */ /* 0x000fe20000100800 */
[----:B--2---:R-:W-:-:S03]  /*5eac0*/  F2FP.F16.F32.PACK_AB R4, R59, R61 ;  /* 0x0000003d3b04723e */ /* 0x004fc600000000ff */
[----:B------:R-:W-:Y:S04]  /*5ead0*/  STL [R1+0x8c], R5 ;  /* 0x00008c0501007387 */ /* 0x000fe80000100800 */
[----:B------:R0:W-:Y:S04]  /*5eae0*/  STL [R1+0x88], R4 ;  /* 0x0000880401007387 */ /* 0x0001e80000100800 */
[----:B0-----:R-:W2:Y:S04]  /*5eaf0*/  LDL.LU R4, [R1+0x5dc] ;  /* 0x0005dc0001047983 */ /* 0x001ea80000300800 */
[----:B------:R-:W-:Y:S04]  /*5eb00*/  STL [R1+0x84], R3 ;  /* 0x0000840301007387 */ /* 0x000fe80000100800 */
[----:B------:R-:W3:Y:S01]  /*5eb10*/  LDL.LU R5, [R1+0x584] ;  /* 0x0005840001057983 */ /* 0x000ee20000300800 */
[----:B------:R-:W-:-:S05]  /*5eb20*/  F2FP.F16.F32.PACK_AB R0, R0, R2 ;  /* 0x000000020000723e */ /* 0x000fca00000000ff */
[----:B------:R-:W-:Y:S04]  /*5eb30*/  STL [R1+0x80], R0 ;  /* 0x0000800001007387 */ /* 0x000fe80000100800 */
[----:B---3--:R0:W-:Y:S04]  /*5eb40*/  STL [R1+0x2454], R5 ;  /* 0x0024540501007387 */ /* 0x0081e80000100800 */
[----:B0-----:R-:W2:Y:S04]  /*5eb50*/  LDL.LU R5, [R1+0x58c] ;  /* 0x00058c0001057983 */ /* 0x001ea80000300800 */
[----:B------:R-:W3:Y:S04]  /*5eb60*/  LDL.LU R6, [R1+0x5d4] ;  /* 0x0005d40001067983 */ /* 0x000ee80000300800 */
        /* <DEDUP_REMOVED lines=58> */
[----:B--2---:R-:W-:-:S03]  /*5ef10*/  F2FP.F16.F32.PACK_AB R4, R5, R4 ;  /* 0x000000040504723e */ /* 0x004fc600000000ff */
[----:B------:R-:W2:Y:S04]  /*5ef20*/  LDL.LU R5, [R1+0x2454] ;  /* 0x0024540001057983 */ /* 0x000ea80000300800 */
[----:B------:R0:W-:Y:S01]  /*5ef30*/  STL [R1+0x9c], R4 ;  /* 0x00009c0401007387 */ /* 0x0001e20000100800 */
[----:B----4-:R-:W-:-:S03]  /*5ef40*/  F2FP.F16.F32.PACK_AB R8, R7, R8 ;  /* 0x000000080708723e */ /* 0x010fc600000000ff */
[----:B0-----:R1:W5:Y:S01]  /*5ef50*/  LDL.LU R4, [R1+0x2450] ;  /* 0x0024500001047983 */ /* 0x0013620000300800 */
[----:B---3--:R-:W-:Y:S02]  /*5ef60*/  F2FP.F16.F32.PACK_AB R10, R9, R10 ;  /* 0x0000000a090a723e */ /* 0x008fe400000000ff */
[----:B------:R-:W-:Y:S02]  /*5ef70*/  F2FP.F16.F32.PACK_AB R12, R11, R12 ;  /* 0x0000000c0b0c723e */ /* 0x000fe400000000ff */
[----:B------:R-:W-:Y:S02]  /*5ef80*/  F2FP.F16.F32.PACK_AB R14, R13, R14 ;  /* 0x0000000e0d0e723e */ /* 0x000fe400000000ff */
[----:B------:R-:W-:Y:S02]  /*5ef90*/  F2FP.F16.F32.PACK_AB R16, R15, R16 ;  /* 0x000000100f10723e */ /* 0x000fe400000000ff */
[----:B------:R-:W-:Y:S02]  /*5efa0*/  F2FP.F16.F32.PACK_AB R18, R17, R18 ;  /* 0x000000121112723e */ /* 0x000fe400000000ff */
[----:B------:R-:W-:-:S02]  /*5efb0*/  F2FP.F16.F32.PACK_AB R20, R19, R20 ;  /* 0x000000141314723e */ /* 0x000fc400000000ff */
[----:B------:R-:W-:Y:S02]  /*5efc0*/  F2FP.F16.F32.PACK_AB R22, R21, R22 ;  /* 0x000000161516723e */ /* 0x000fe400000000ff */
        /* <DEDUP_REMOVED lines=19> */
[----:B--2---:R-:W-:Y:S02]  /*5f100*/  F2FP.F16.F32.PACK_AB R6, R5, R6 ;  /* 0x000000060506723e */ /* 0x004fe400000000ff */
[----:B------:R1:W5:Y:S04]  /*5f110*/  LDL.LU R5, [R1+0x244c] ;  /* 0x00244c0001057983 */ /* 0x0003680000300800 */
[----:B------:R0:W-:Y:S04]  /*5f120*/  STL [R1+0x98], R6 ;  /* 0x0000980601007387 */ /* 0x0001e80000100800 */
[----:B0-----:R1:W5:Y:S04]  /*5f130*/  LDL.LU R6, [R1+0x2448] ;  /* 0x0024480001067983 */ /* 0x0013680000300800 */
        /* <DEDUP_REMOVED lines=70> */
[----:B------:R0:W-:Y:S01]  /*5f5a0*/  STL [R1+0xf8], R54 ;  /* 0x0000f83601007387 */ /* 0x0001e20000100800 */
[----:B------:R-:W-:-:S03]  /*5f5b0*/  F2FP.F16.F32.PACK_AB R3, R61, R3 ;  /* 0x000000033d03723e */ /* 0x000fc600000000ff */
        /* <DEDUP_REMOVED lines=9> */
[----:B0-----:R-:W2:Y:S04]  /*5f650*/  LDL.LU R60, [R1+0x2370] ;  /* 0x00237000013c7983 */ /* 0x001ea80000300800 */
[----:B------:R-:W2:Y:S01]  /*5f660*/  LDL.LU R61, [R1+0x236c] ;  /* 0x00236c00013d7983 */ /* 0x000ea20000300800 */
[----:B------:R-:W-:-:S03]  /*5f670*/  F2FP.F16.F32.PACK_AB R2, R0, R2 ;  /* 0x000000020002723e */ /* 0x000fc600000000ff */
[----:B------:R1:W-:Y:S01]  /*5f680*/  STL [R1+0x108], R3 ;  /* 0x0001080301007387 */ /* 0x0003e20000100800 */
[----:B--2---:R-:W-:-:S05]  /*5f690*/  F2FP.F16.F32.PACK_AB R0, R61, R60 ;  /* 0x0000003c3d00723e */ /* 0x004fca00000000ff */
[----:B------:R1:W-:Y:S04]  /*5f6a0*/  STL [R1+0x100], R0 ;  /* 0x0001000001007387 */ /* 0x0003e80000100800 */
[----:B------:R1:W-:Y:S02]  /*5f6b0*/  STL [R1+0x104], R2 ;  /* 0x0001040201007387 */ /* 0x0003e40000100800 */
.L_x_0:
[----:B-----5:R-:W-:Y:S01]  /*5f6c0*/  STL.64 [R1+0x2420], R26 ;  /* 0x0024201a01007387 */ /* 0x020fe20000100a00 */
[----:B01----:R-:W0:Y:S01]  /*5f6d0*/  S2R R0, SR_TID.X ;  /* 0x0000000000007919 */ /* 0x003e220000002100 */
[----:B------:R-:W1:Y:S01]  /*5f6e0*/  S2UR UR5, SR_CgaCtaId ;  /* 0x00000000000579c3 */ /* 0x000e620000008800 */
[----:B------:R-:W-:Y:S01]  /*5f6f0*/  UMOV UR4, 0x400 ;  /* 0x0000040000047882 */ /* 0x000fe20000000000 */
[----:B------:R-:W-:Y:S01]  /*5f700*/  ULDC.64 UR24, c[0x0][0x228] ;  /* 0x00008a0000187ab9 */ /* 0x000fe20000000a00 */
[----:B------:R2:W-:Y:S01]  /*5f710*/  STL.64 [R1+0x2418], R24 ;  /* 0x0024181801007387 */ /* 0x0005e20000100a00 */
[----:B------:R-:W-:Y:S01]  /*5f720*/  ULDC.64 UR12, c[0x0][0x228] ;  /* 0x00008a00000c7ab9 */ /* 0x000fe20000000a00 */
[----:B------:R-:W-:Y:S01]  /*5f730*/  ULDC.64 UR8, c[0x0][0x220] ;  /* 0x0000880000087ab9 */ /* 0x000fe20000000a00 */
[----:B------:R-:W-:Y:S01]  /*5f740*/  ULDC.64 UR26, c[0x0][0x228] ;  /* 0x00008a00001a7ab9 */ /* 0x000fe20000000a00 */
[----:B------:R-:W-:Y:S01]  /*5f750*/  ULDC.64 UR28, c[0x0][0x228] ;  /* 0x00008a00001c7ab9 */ /* 0x000fe20000000a00 */
[----:B------:R-:W-:Y:S01]  /*5f760*/  ULDC UR20, c[0x0][0x248] ;  /* 0x0000920000147ab9 */ /* 0x000fe20000000800 */
[----:B------:R-:W-:Y:S01]  /*5f770*/  ULDC.64 UR14, c[0x0][0x228] ;  /* 0x00008a00000e7ab9 */ /* 0x000fe20000000a00 */
[----:B------:R-:W-:Y:S01]  /*5f780*/  ULDC.64 UR22, c[0x0][0x228] ;  /* 0x00008a0000167ab9 */ /* 0x000fe20000000a00 */
[----:B------:R-:W-:Y:S01]  /*5f790*/  ULDC.64 UR30, c[0x0][0x228] ;  /* 0x00008a00001e7ab9 */ /* 0x000fe20000000a00 */
[----:B------:R-:W-:Y:S01]  /*5f7a0*/  ULDC.64 UR32, c[0x0][0x228] ;  /* 0x00008a0000207ab9 */ /* 0x000fe20000000a00 */
[----:B------:R-:W-:Y:S01]  /*5f7b0*/  ULDC.64 UR10, c[0x0][0x228] ;  /* 0x00008a00000a7ab9 */ /* 0x000fe20000000a00 */
[----:B------:R-:W-:Y:S01]  /*5f7c0*/  ULDC.64 UR18, c[0x0][0x228] ;  /* 0x00008a0000127ab9 */ /* 0x000fe20000000a00 */
[----:B--2---:R-:W2:Y:S01]  /*5f7d0*/  LDL.LU R24, [R1+0x100] ;  /* 0x0001000001187983 */ /* 0x004ea20000300800 */
[----:B------:R-:W-:-:S03]  /*5f7e0*/  ULDC.64 UR16, c[0x0][0x228] ;  /* 0x00008a0000107ab9 */ /* 0x000fc60000000a00 */
[----:B------:R-:W2:Y:S04]  /*5f7f0*/  LDL.LU R25, [R1+0x104] ;  /* 0x0001040001197983 */ /* 0x000ea80000300800 */
[----:B------:R-:W2:Y:S04]  /*5f800*/  LDL.LU R26, [R1+0x108] ;  /* 0x00010800011a7983 */ /* 0x000ea80000300800 */
[----:B------:R-:W2:Y:S01]  /*5f810*/  LDL.LU R27, [R1+0x10c] ;  /* 0x00010c00011b7983 */ /* 0x000ea20000300800 */
[----:B-1----:R-:W-:Y:S01]  /*5f820*/  ULEA UR4, UR5, UR4, 0x18 ;  /* 0x0000000405047291 */ /* 0x002fe2000f8ec03f */
[----:B0-----:R-:W-:-:S02]  /*5f830*/  LOP3.LUT R0, R0, 0x1f, RZ, 0xc0, !PT ;  /* 0x0000001f00007812 */ /* 0x001fc400078ec0ff */
[----:B------:R-:W3:Y:S03]  /*5f840*/  LDL R2, [R1+0xb28] ;  /* 0x000b280001027983 */ /* 0x000ee60000100800 */
[----:B------:R-:W-:Y:S01]  /*5f850*/  LEA R0, R0, UR4, 0x4 ;  /* 0x0000000400007c11 */ /* 0x000fe2000f8e20ff */
[----:B------:R-:W-:Y:S06]  /*5f860*/  BAR.SYNC.DEFER_BLOCKING 0x0 ;  /* 0x0000000000007b1d */ /* 0x000fec0000010000 */
[----:B------:R-:W-:Y:S01]  /*5f870*/  ULDC.64 UR4, c[0x0][0x228] ;  /* 0x00008a0000047ab9 */ /* 0x000fe20000000a00 */
        /* <DEDUP_REMOVED lines=14> */
[----:B------:R-:W-:Y:S04]  /*5f960*/  STL.64 [R1+0x23a0], R58 ;  /* 0x0023a03a01007387 */ /* 0x000fe80000100a00 */
[----:B------:R-:W-:Y:S04]  /*5f970*/  STL.64 [R1+0x2398], R56 ;  /* 0x0023983801007387 */ /* 0x000fe80000100a00 */
[----:B------:R-:W-:Y:S04]  /*5f980*/  STL [R1+0x2394], R61 ;  /* 0x0023943d01007387 */ /* 0x000fe80000100800 */
[----:B------:R-:W-:Y:S04]  /*5f990*/  STL [R1+0x2390], R60 ;  /* 0x0023903c01007387 */ /* 0x000fe80000100800 */
        /* <DEDUP_REMOVED lines=9> */
[----:B--2---:R-:W-:Y:S01]  /*5fa30*/  STSM.16.M88.4 [R0], R24 ;  /* 0x0000001800007844 */ /* 0x004fe20000000200 */
[----:B------:R-:W-:-:S03]  /*5fa40*/  NOP ;  /* 0x0000000000007918 */ /* 0x000fc60000000000 */
[----:B------:R-:W0:Y:S01]  /*5fa50*/  LDS.128 R24, [R0] ;  /* 0x0000000000187984 */ /* 0x000e220000000c00 */
[----:B------:R-:W-:Y:S01]  /*5fa60*/  NOP ;  /* 0x0000000000007918 */ /* 0x000fe20000000000 */
[C---:B---3--:R-:W-:Y:S02]  /*5fa70*/  VIADD R3, R2.reuse, 0x3f ;  /* 0x0000003f02037836 */ /* 0x048fe40000000000 */
[----:B------:R-:W-:-:S03]  /*5fa80*/  VIADD R2, R2, 0x1 ;  /* 0x0000000102027836 */ /* 0x000fc60000000000 */
[----:B------:R-:W-:Y:S02]  /*5fa90*/  ISETP.GE.AND P1, PT, R3, UR25, PT ;  /* 0x0000001903007c0c */ /* 0x000fe4000bf26270 */
[----:B------:R-:W-:Y:S01]  /*5faa0*/  ISETP.GE.AND P3, PT, R2, UR5, PT ;  /* 0x0000000502007c0c */ /* 0x000fe2000bf66270 */
[----:B0-----:R0:W-:Y:S04]  /*5fab0*/  STL.64 [R1+0x100], R24 ;  /* 0x0001001801007387 */ /* 0x0011e80000100a00 */
[----:B------:R1:W-:Y:S04]  /*5fac0*/  STL.64 [R1+0x108], R26 ;  /* 0x0001081a01007387 */ /* 0x0003e80000100a00 */
        /* <DEDUP_REMOVED lines=19> */
[----:B----4-:R-:W-:Y:S01]  /*5fc00*/  STSM.16.M88.4 [R0], R52 ;  /* 0x0000003400007844 */ /* 0x010fe20000000200 */
[----:B------:R-:W-:-:S03]  /*5fc10*/  NOP ;  /* 0x0000000000007918 */ /* 0x000fc60000000000 */
[----:B------:R-:W4:Y:S01]  /*5fc20*/  LDS.128 R52, [R0] ;  /* 0x0000000000347984 */ /* 0x000f220000000c00 */
[----:B------:R-:W-:-:S03]  /*5fc30*/  NOP ;  /* 0x0000000000007918 */ /* 0x000fc60000000000 */
[----:B------:R-:W-:Y:S01]  /*5fc40*/  STSM.16.M88.4 [R0], R48 ;  /* 0x0000003000007844 */ /* 0x000fe20000000200 */
[----:B------:R-:W-:-:S03]  /*5fc50*/  NOP ;  /* 0x0000000000007918 */ /* 0x000fc60000000000 */
[----:B------:R-:W4:Y:S01]  /*5fc60*/  LDS.128 R48, [R0] ;  /* 0x0000000000307984 */ /* 0x000f220000000c00 */
[----:B------:R-:W-:-:S03]  /*5fc70*/  NOP ;  /* 0x0000000000007918 */ /* 0x000fc60000000000 */
[----:B0-----:R-:W3:Y:S04]  /*5fc80*/  LDL.LU R24, [R1+0x80] ;  /* 0x0000800001187983 */ /* 0x001ee80000300800 */
[----:B------:R-:W3:Y:S04]  /*5fc90*/  LDL.LU R25, [R1+0x84] ;  /* 0x0000840001197983 */ /* 0x000ee80000300800 */
[----:B-1----:R-:W3:Y:S04]  /*5fca0*/  LDL.LU R26, [R1+0x88] ;  /* 0x00008800011a7983 */ /* 0x002ee80000300800 */
[----:B------:R-:W3:Y:S04]  /*5fcb0*/  LDL.LU R27, [R1+0x8c] ;  /* 0x00008c00011b7983 */ /* 0x000ee80000300800 */
[----:B----4-:R-:W-:Y:S04]  /*5fcc0*/  STL.64 [R1+0xf0], R52 ;  /* 0x0000f03401007387 */ /* 0x010fe80000100a00 */
[----:B------:R-:W-:Y:S04]  /*5fcd0*/  STL.64 [R1+0xf8], R54 ;  /* 0x0000f83601007387 */ /* 0x000fe80000100a00 */
[----:B------:R-:W-:Y:S04]  /*5fce0*/  STL [R1+0xe4], R49 ;  /* 0x0000e43101007387 */ /* 0x000fe80000100800 */
[----:B------:R-:W-:Y:S01]  /*5fcf0*/  STL.64 [R1+0xe8], R50 ;  /* 0x0000e83201007387 */ /* 0x000fe20000100a00 */
[----:B------:R-:W-:-:S03]  /*5fd00*/  IMAD.MOV.U32 R61, RZ, RZ, R48 ;  /* 0x000000ffff3d7224 */ /* 0x000fc600078e0030 */
[----:B--2---:R-:W-:Y:S01]  /*5fd10*/  STSM.16.M88.4 [R0], R44 ;  /* 0x0000002c00007844 */ /* 0x004fe20000000200 */
[----:B------:R-:W-:-:S03]  /*5fd20*/  NOP ;  /* 0x0000000000007918 */ /* 0x000fc60000000000 */
[----:B------:R-:W0:Y:S01]  /*5fd30*/  LDS.128 R44, [R0] ;  /* 0x00000000002c7984 */ /* 0x000e220000000c00 */
[----:B------:R-:W-:-:S03]  /*5fd40*/  NOP ;  /* 0x0000000000007918 */ /* 0x000fc60000000000 */
[----:B---3--:R-:W-:Y:S01]  /*5fd50*/  STSM.16.M88.4 [R0], R40 ;  /* 0x0000002800007844 */ /* 0x008fe20000000200 */
[----:B------:R-:W-:-:S03]  /*5fd60*/  NOP ;  /* 0x0000000000007918 */ /* 0x000fc60000000000 */
[----:B------:R-:W1:Y:S01]  /*5fd70*/  LDS.128 R40, [R0] ;  /* 0x0000000000287984 */ /* 0x000e620000000c00 */
[----:B------:R-:W-:-:S03]  /*5fd80*/  NOP ;  /* 0x0000000000007918 */ /* 0x000fc60000000000 */
[----:B------:R-:W-:Y:S01]  /*5fd90*/  STSM.16.M88.4 [R0], R36 ;  /* 0x0000002400007844 */ /* 0x000fe20000000200 */
[----:B------:R-:W-:-:S03]  /*5fda0*/  NOP ;  /* 0x0000000000007918 */ /* 0x000fc60000000000 */
[----:B------:R-:W2:Y:S01]  /*5fdb0*/  LDS.128 R36, [R0] ;  /* 0x0000000000247984 */ /* 0x000ea20000000c00 */
[----:B------:R-:W-:-:S03]  /*5fdc0*/  NOP ;  /* 0x0000000000007918 */ /* 0x000fc60000000000 */
[----:B------:R-:W-:Y:S01]  /*5fdd0*/  STSM.16.M88.4 [R0], R32 ;  /* 0x0000002000007844 */ /* 0x000fe20000000200 */
[----:B------:R-:W-:-:S03]  /*5fde0*/  NOP ;  /* 0x0000000000007918 */ /* 0x000fc60000000000 */
[----:B------:R-:W3:Y:S01]  /*5fdf0*/  LDS.128 R32, [R0] ;  /* 0x0000000000207984 */ /* 0x000ee20000000c00 */
[----:B------:R-:W-:-:S03]  /*5fe00*/  NOP ;  /* 0x0000000000007918 */ /* 0x000fc60000000000 */
[----:B------:R-:W-:Y:S01]  /*5fe10*/  STSM.16.M88.4 [R0], R28 ;  /* 0x0000001c00007844 */ /* 0x000fe20000000200 */
[----:B------:R-:W-:-:S03]  /*5fe20*/  NOP ;  /* 0x0000000000007918 */ /* 0x000fc60000000000 */
[----:B------:R-:W4:Y:S01]  /*5fe30*/  LDS.128 R28, [R0] ;  /* 0x00000000001c7984 */ /* 0x000f220000000c00 */
[----:B0-----:R-:W-:Y:S01]  /*5fe40*/  IMAD.MOV.U32 R60, RZ, RZ, R44 ;  /* 0x000000ffff3c7224 */ /* 0x001fe200078e002c */
[----:B------:R-:W-:Y:S02]  /*5fe50*/  NOP ;  /* 0x0000000000007918 */ /* 0x000fe40000000000 */
[----:B------:R-:W-:Y:S04]  /*5fe60*/  STL [R1+0xd4], R45 ;  /* 0x0000d42d01007387 */ /* 0x000fe80000100800 */
[----:B------:R-:W-:Y:S04]  /*5fe70*/  STL.64 [R1+0xd8], R46 ;  /* 0x0000d82e01007387 */ /* 0x000fe80000100a00 */
[----:B-1----:R-:W-:Y:S04]  /*5fe80*/  STL.64 [R1+0xc0], R40 ;  /* 0x0000c02801007387 */ /* 0x002fe80000100a00 */
[----:B------:R-:W-:Y:S04]  /*5fe90*/  STL.64 [R1+0xc8], R42 ;  /* 0x0000c82a01007387 */ /* 0x000fe80000100a00 */
[----:B--2---:R-:W-:Y:S04]  /*5fea0*/  STL.64 [R1+0xb0], R36 ;  /* 0x0000b02401007387 */ /* 0x004fe80000100a00 */
[----:B------:R-:W-:Y:S04]  /*5feb0*/  STL.64 [R1+0xb8], R38 ;  /* 0x0000b82601007387 */ /* 0x000fe80000100a00 */
[----:B---3--:R-:W-:Y:S04]  /*5fec0*/  STL.64 [R1+0xa0], R32 ;  /* 0x0000a02001007387 */ /* 0x008fe80000100a00 */
[----:B------:R-:W-:Y:S04]  /*5fed0*/  STL.64 [R1+0xa8], R34 ;  /* 0x0000a82201007387 */ /* 0x000fe80000100a00 */
[----:B----4-:R0:W-:Y:S04]  /*5fee0*/  STL.64 [R1+0x90], R28 ;  /* 0x0000901c01007387 */ /* 0x0101e80000100a00 */
[----:B------:R1:W-:Y:S04]  /*5fef0*/  STL.64 [R1+0x98], R30 ;  /* 0x0000981e01007387 */ /* 0x0003e80000100a00 */
[----:B0-----:R-:W2:Y:S04]  /*5ff00*/  LDL.LU R28, [R1+0x70] ;  /* 0x00007000011c7983 */ /* 0x001ea80000300800 */
[----:B------:R-:W2:Y:S04]  /*5ff10*/  LDL.LU R29, [R1+0x74] ;  /* 0x00007400011d7983 */ /* 0x000ea80000300800 */
[----:B-1----:R-:W2:Y:S04]  /*5ff20*/  LDL.LU R30, [R1+0x78] ;  /* 0x00007800011e7983 */ /* 0x002ea80000300800 */
        /* <DEDUP_REMOVED lines=25> */
[----:B------:R-:W4:Y:S04]  /*600c0*/  LDL.LU R56, [R1] ;  /* 0x0000000001387983 */ /* 0x000f280000300800 */
[----:B------:R-:W4:Y:S04]  /*600d0*/  LDL.LU R57, [R1+0x4] ;  /* 0x0000040001397983 */ /* 0x000f280000300800 */
[----:B------:R-:W4:Y:S04]  /*600e0*/  LDL.LU R58, [R1+0x8] ;  /* 0x00000800013a7983 */ /* 0x000f280000300800 */
[----:B------:R-:W4:Y:S04]  /*600f0*/  LDL.LU R59, [R1+0xc] ;  /* 0x00000c00013b7983 */ /* 0x000f280000300800 */
[----:B------:R-:W-:Y:S01]  /*60100*/  STSM.16.M88.4 [R0], R24 ;  /* 0x0000001800007844 */ /* 0x000fe20000000200 */
[----:B------:R-:W-:-:S03]  /*60110*/  NOP ;  /* 0x0000000000007918 */ /* 0x000fc60000000000 */
[----:B------:R-:W0:Y:S01]  /*60120*/  LDS.128 R24, [R0] ;  /* 0x0000000000187984 */ /* 0x000e220000000c00 */
[----:B------:R-:W-:-:S03]  /*60130*/  NOP ;  /* 0x0000000000007918 */ /* 0x000fc60000000000 */
[----:B0-----:R-:W-:Y:S04]  /*60140*/  STL.64 [R1+0x80], R24 ;  /* 0x0000801801007387 */ /* 0x001fe80000100a00 */
[----:B------:R0:W-:Y:S04]  /*60150*/  STL.64 [R1+0x88], R26 ;  /* 0x0000881a01007387 */ /* 0x0001e80000100a00 */
[----:B0-----:R-:W4:Y:S04]  /*60160*/  LDL.LU.64 R26, [R1+0x2420] ;  /* 0x00242000011a7983 */ /* 0x001f280000300a00 */
[----:B------:R-:W4:Y:S04]  /*60170*/  LDL.LU.64 R24, [R1+0x2418] ;  /* 0x0024180001187983 */ /* 0x000f280000300a00 */
        /* <DEDUP_REMOVED lines=8> */
[----:B----4-:R-:W-:Y:S01]  /*60200*/  STSM.16.M88.4 [R0], R36 ;  /* 0x0000002400007844 */ /* 0x010fe20000000200 */
        /* <DEDUP_REMOVED lines=27> */
[----:B0-----:R-:W-:Y:S04]  /*603c0*/  STL.64 [R1+0x70], R28 ;  /* 0x0000701c01007387 */ /* 0x001fe80000100a00 */
[----:B------:R0:W-:Y:S04]  /*603d0*/  STL.64 [R1+0x78], R30 ;  /* 0x0000781e01007387 */ /* 0x0001e80000100a00 */
[----:B0-----:R-:W4:Y:S04]  /*603e0*/  LDL.LU.64 R30, [R1+0x2410] ;  /* 0x00241000011e7983 */ /* 0x001f280000300a00 */
[----:B------:R-:W4:Y:S04]  /*603f0*/  LDL.LU.64 R28, [R1+0x2408] ;  /* 0x00240800011c7983 */ /* 0x000f280000300a00 */
[----:B-1----:R-:W-:Y:S04]  /*60400*/  STL.64 [R1+0x60], R32 ;  /* 0x0000602001007387 */ /* 0x002fe80000100a00 */
[----:B------:R0:W-:Y:S04]  /*60410*/  STL.64 [R1+0x68], R34 ;  /* 0x0000682201007387 */ /* 0x0001e80000100a00 */
[----:B0-----:R-:W4:Y:S04]  /*60420*/  LDL.LU.64 R34, [R1+0x2400] ;  /* 0x0024000001227983 */ /* 0x001f280000300a00 */
[----:B------:R-:W4:Y:S04]  /*60430*/  LDL.LU.64 R32, [R1+0x23f8] ;  /* 0x0023f80001207983 */ /* 0x000f280000300a00 */
[----:B--2---:R-:W-:Y:S04]  /*60440*/  STL.64 [R1+0x50], R36 ;  /* 0x0000502401007387 */ /* 0x004fe80000100a00 */
[----:B------:R0:W-:Y:S04]  /*60450*/  STL.64 [R1+0x58], R38 ;  /* 0x0000582601007387 */ /* 0x0001e80000100a00 */
[----:B0-----:R-:W2:Y:S04]  /*60460*/  LDL.LU.64 R38, [R1+0x23f0] ;  /* 0x0023f00001267983 */ /* 0x001ea80000300a00 */
[----:B------:R-:W2:Y:S04]  /*60470*/  LDL.LU.64 R36, [R1+0x23e8] ;  /* 0x0023e80001247983 */ /* 0x000ea80000300a00 */
[----:B---3--:R-:W-:Y:S04]  /*60480*/  STL.64 [R1+0x40], R40 ;  /* 0x0000402801007387 */ /* 0x008fe80000100a00 */
[----:B------:R0:W-:Y:S04]  /*60490*/  STL.64 [R1+0x48], R42 ;  /* 0x0000482a01007387 */ /* 0x0001e80000100a00 */
[----:B0-----:R-:W3:Y:S04]  /*604a0*/  LDL.LU.64 R42, [R1+0x23e0] ;  /* 0x0023e000012a7983 */ /* 0x001ee80000300a00 */
[----:B------:R-:W3:Y:S04]  /*604b0*/  LDL.LU.64 R40, [R1+0x23d8] ;  /* 0x0023d80001287983 */ /* 0x000ee80000300a00 */
[----:B----4-:R-:W-:Y:S04]  /*604c0*/  STL.64 [R1+0x30], R44 ;  /* 0x0000302c01007387 */ /* 0x010fe80000100a00 */
[----:B------:R0:W-:Y:S04]  /*604d0*/  STL.64 [R1+0x38], R46 ;  /* 0x0000382e01007387 */ /* 0x0001e80000100a00 */
[----:B0-----:R-:W4:Y:S04]  /*604e0*/  LDL.LU.64 R46, [R1+0x23d0] ;  /* 0x0023d000012e7983 */ /* 0x001f280000300a00 */
[----:B------:R-:W4:Y:S04]  /*604f0*/  LDL.LU.64 R44, [R1+0x23c8] ;  /* 0x0023c800012c7983 */ /* 0x000f280000300a00 */
[----:B------:R-:W-:Y:S04]  /*60500*/  STL.64 [R1+0x20], R48 ;  /* 0x0000203001007387 */ /* 0x000fe80000100a00 */
[----:B------:R0:W-:Y:S04]  /*60510*/  STL.64 [R1+0x28], R50 ;  /* 0x0000283201007387 */ /* 0x0001e80000100a00 */
[----:B0-----:R-:W4:Y:S04]  /*60520*/  LDL.LU.64 R50, [R1+0x23c0] ;  /* 0x0023c00001327983 */ /* 0x001f280000300a00 */
[----:B------:R-:W4:Y:S04]  /*60530*/  LDL.LU.64 R48, [R1+0x23b8] ;  /* 0x0023b80001307983 */ /* 0x000f280000300a00 */
[----:B------:R-:W-:Y:S04]  /*60540*/  STL.64 [R1+0x10], R52 ;  /* 0x0000103401007387 */ /* 0x000fe80000100a00 */
[----:B------:R0:W-:Y:S04]  /*60550*/  STL.64 [R1+0x18], R54 ;  /* 0x0000183601007387 */ /* 0x0001e80000100a00 */
[----:B------:R-:W-:Y:S04]  /*60560*/  STSM.16.M88.4 [R0], R8 ;  /* 0x0000000800007844 */ /* 0x000fe80000000200 */
[----:B0-----:R-:W4:Y:S04]  /*60570*/  LDL.LU.64 R54, [R1+0x23b0] ;  /* 0x0023b00001367983 */ /* 0x001f280000300a00 */
[----:B------:R-:W4:Y:S01]  /*60580*/  LDL.LU.64 R52, [R1+0x23a8] ;  /* 0x0023a80001347983 */ /* 0x000f220000300a00 */
[----:B------:R-:W-:-:S03]  /*60590*/  NOP ;  /* 0x0000000000007918 */ /* 0x000fc60000000000 */
[----:B------:R-:W-:Y:S04]  /*605a0*/  STL.64 [R1+0x130], R56 ;  /* 0x0001303801007387 */ /* 0x000fe80000100a00 */
[----:B------:R0:W-:Y:S04]  /*605b0*/  STL.64 [R1+0x138], R58 ;  /* 0x0001383a01007387 */ /* 0x0001e80000100a00 */
[----:B0-----:R-:W4:Y:S04]  /*605c0*/  LDL.LU.64 R58, [R1+0x23a0] ;  /* 0x0023a000013a7983 */ /* 0x001f280000300a00 */
[----:B------:R-:W4:Y:S04]  /*605d0*/  LDL.LU.64 R56, [R1+0x2398] ;  /* 0x0023980001387983 */ /* 0x000f280000300a00 */
[----:B------:R-:W-:Y:S04]  /*605e0*/  STL.64 [R1+0x120], R4 ;  /* 0x0001200401007387 */ /* 0x000fe80000100a00 */
[----:B------:R-:W-:Y:S04]  /*605f0*/  STL.64 [R1+0x128], R6 ;  /* 0x0001280601007387 */ /* 0x000fe80000100a00 */
[----:B------:R-:W2:Y:S04]  /*60600*/  LDL.LU R8, [R1+0x110] ;  /* 0x0001100001087983 */ /* 0x000ea80000300800 */
[----:B------:R-:W2:Y:S04]  /*60610*/  LDL.LU R9, [R1+0x114] ;  /* 0x0001140001097983 */ /* 0x000ea80000300800 */
[----:B------:R-:W2:Y:S04]  /*60620*/  LDL.LU R10, [R1+0x118] ;  /* 0x00011800010a7983 */ /* 0x000ea80000300800 */
[----:B------:R-:W2:Y:S04]  /*60630*/  LDL.LU R11, [R1+0x11c] ;  /* 0x00011c00010b7983 */ /* 0x000ea80000300800 */
[----:B------:R-:W0:Y:S01]  /*60640*/  LDS.128 R4, [R0] ;  /* 0x0000000000047984 */ /* 0x000e220000000c00 */
[----:B------:R-:W-:-:S03]  /*60650*/  NOP ;  /* 0x0000000000007918 */ /* 0x000fc60000000000 */
[----:B------:R-:W-:Y:S01]  /*60660*/  STSM.16.M88.4 [R0], R12 ;  /* 0x0000000c00007844 */ /* 0x000fe20000000200 */
[----:B------:R-:W-:-:S03]  /*60670*/  NOP ;  /* 0x0000000000007918 */ /* 0x000fc60000000000 */
[----:B0-----:R-:W-:Y:S04]  /*60680*/  STL.64 [R1], R4 ;  /* 0x0000000401007387 */ /* 0x001fe80000100a00 */
[----:B------:R-:W-:Y:S04]  /*60690*/  STL.64 [R1+0x8], R6 ;  /* 0x0000080601007387 */ /* 0x000fe80000100a00 */
[----:B------:R-:W0:Y:S01]  /*606a0*/  LDS.128 R4, [R0] ;  /* 0x0000000000047984 */ /* 0x000e220000000c00 */
[----:B------:R-:W-:-:S03]  /*606b0*/  NOP ;  /* 0x0000000000007918 */ /* 0x000fc60000000000 */
[----:B0-----:R-:W-:Y:S04]  /*606c0*/  STL [R1+0x238c], R4 ;  /* 0x00238c0401007387 */ /* 0x001fe80000100800 */
[----:B------:R-:W-:Y:S04]  /*606d0*/  STL [R1+0x2388], R5 ;  /* 0x0023880501007387 */ /* 0x000fe80000100800 */
[----:B------:R-:W-:Y:S04]  /*606e0*/  STL [R1+0x2384], R6 ;  /* 0x0023840601007387 */ /* 0x000fe80000100800 */
[----:B------:R-:W-:Y:S04]  /*606f0*/  STL [R1+0x2380], R7 ;  /* 0x0023800701007387 */ /* 0x000fe80000100800 */
[----:B--2---:R-:W-:Y:S01]  /*60700*/  STSM.16.M88.4 [R0], R8 ;  /* 0x0000000800007844 */ /* 0x004fe20000000200 */
[----:B------:R-:W-:-:S03]  /*60710*/  NOP ;  /* 0x0000000000007918 */ /* 0x000fc60000000000 */
[----:B------:R-:W0:Y:S01]  /*60720*/  LDS.128 R4, [R0] ;  /* 0x0000000000047984 */ /* 0x000e220000000c00 */
[----:B------:R-:W-:-:S03]  /*60730*/  NOP ;  /* 0x0000000000007918 */ /* 0x000fc60000000000 */
[----:B------:R-:W-:Y:S01]  /*60740*/  STSM.16.M88.4 [R0], R16 ;  /* 0x0000001000007844 */ /* 0x000fe20000000200 */
[----:B------:R-:W-:-:S03]  /*60750*/  NOP ;  /* 0x0000000000007918 */ /* 0x000fc60000000000 */
[----:B------:R-:W1:Y:S01]  /*60760*/  LDS.128 R8, [R0] ;  /* 0x0000000000087984 */ /* 0x000e620000000c00 */
[----:B------:R-:W-:-:S03]  /*60770*/  NOP ;  /* 0x0000000000007918 */ /* 0x000fc60000000000 */
[----:B------:R-:W-:Y:S01]  /*60780*/  STSM.16.M88.4 [R0], R20 ;  /* 0x0000001400007844 */ /* 0x000fe20000000200 */
[----:B------:R-:W-:-:S03]  /*60790*/  NOP ;  /* 0x0000000000007918 */ /* 0x000fc60000000000 */
[----:B0-----:R0:W-:Y:S04]  /*607a0*/  STL.64 [R1+0x140], R4 ;  /* 0x0001400401007387 */ /* 0x0011e80000100a00 */
[----:B------:R2:W-:Y:S04]  /*607b0*/  STL.64 [R1+0x148], R6 ;  /* 0x0001480601007387 */ /* 0x0005e80000100a00 */
[----:B0-----:R-:W2:Y:S04]  /*607c0*/  LDL.LU R5, [R1+0x100] ;  /* 0x0001000001057983 */ /* 0x001ea80000300800 */
[----:B------:R-:W2:Y:S04]  /*607d0*/  LDL.LU R4, [R1+0xf0] ;  /* 0x0000f00001047983 */ /* 0x000ea80000300800 */
[----:B-1----:R-:W-:Y:S04]  /*607e0*/  STL.64 [R1+0x110], R8 ;  /* 0x0001100801007387 */ /* 0x002fe80000100a00 */
[----:B------:R-:W-:Y:S04]  /*607f0*/  STL.64 [R1+0x118], R10 ;  /* 0x0001180a01007387 */ /* 0x000fe80000100a00 */
[----:B------:R-:W0:Y:S01]  /*60800*/  LDS.128 R8, [R0] ;  /* 0x0000000000087984 */ /* 0x000e220000000c00 */
[----:B------:R-:W-:-:S03]  /*60810*/  NOP ;  /* 0x0000000000007918 */ /* 0x000fc60000000000 */
[----:B------:R-:W-:Y:S01]  /*60820*/  STSM.16.M88.4 [R0], R24 ;  /* 0x0000001800007844 */ /* 0x000fe20000000200 */
[----:B------:R-:W-:-:S03]  /*60830*/  NOP ;  /* 0x0000000000007918 */ /* 0x000fc60000000000 */
[----:B------:R-:W-:Y:S01]  /*60840*/  LDS.128 R12, [R0] ;  /* 0x00000000000c7984 */ /* 0x000fe20000000c00 */
        /* <DEDUP_REMOVED lines=13> */
[----:B---3--:R-:W-:Y:S01]  /*60920*/  STSM.16.M88.4 [R0], R40 ;  /* 0x0000002800007844 */ /* 0x008fe20000000200 */
[----:B------:R-:W-:-:S03]  /*60930*/  NOP ;  /* 0x0000000000007918 */ /* 0x000fc60000000000 */
[----:B------:R-:W-:Y:S01]  /*60940*/  LDS.128 R28, [R0] ;  /* 0x00000000001c7984 */ /* 0x000fe20000000c00 */
[----:B------:R-:W-:-:S03]  /*60950*/  NOP ;  /* 0x0000000000007918 */ /* 0x000fc60000000000 */
[----:B----4-:R-:W-:Y:S01]  /*60960*/  STSM.16.M88.4 [R0], R44 ;  /* 0x0000002c00007844 */ /* 0x010fe20000000200 */
[----:B------:R-:W-:-:S03]  /*60970*/  NOP ;  /* 0x0000000000007918 */ /* 0x000fc60000000000 */
[----:B------:R-:W1:Y:S01]  /*60980*/  LDS.128 R32, [R0] ;  /* 0x0000000000207984 */ /* 0x000e620000000c00 */
        /* <DEDUP_REMOVED lines=9> */
[----:B--2---:R-:W2:Y:S04]  /*60a20*/  LDL R6, [R1+0xb70] ;  /* 0x000b700001067983 */ /* 0x004ea80000100800 */
[----:B0-----:R-:W-:Y:S04]  /*60a30*/  STL [R1+0x237c], R11 ;  /* 0x00237c0b01007387 */ /* 0x001fe80000100800 */
[----:B-1----:R0:W-:Y:S04]  /*60a40*/  STL [R1+0x2374], R35 ;  /* 0x0023742301007387 */ /* 0x0021e80000100800 */
[----:B0-----:R-:W2:Y:S04]  /*60a50*/  LDL.LU R35, [R1+0xb74] ;  /* 0x000b740001237983 */ /* 0x001ea80000300800 */
[----:B---3--:R0:W-:Y:S04]  /*60a60*/  STL [R1+0x2370], R39 ;  /* 0x0023702701007387 */ /* 0x0081e80000100800 */
[----:B0-----:R-:W3:Y:S04]  /*60a70*/  LDL.LU R39, [R1+0xb6c] ;  /* 0x000b6c0001277983 */ /* 0x001ee80000300800 */
[----:B----4-:R0:W-:Y:S04]  /*60a80*/  STL [R1+0x2378], R42 ;  /* 0x0023782a01007387 */ /* 0x0101e80000100800 */
[----:B0-----:R-:W4:Y:S04]  /*60a90*/  LDL.LU R42, [R1+0xb28] ;  /* 0x000b2800012a7983 */ /* 0x001f280000300800 */
[----:B------:R0:W-:Y:S04]  /*60aa0*/  STL [R1+0x236c], R43 ;  /* 0x00236c2b01007387 */ /* 0x0001e80000100800 */
[----:B0-----:R-:W4:Y:S04]  /*60ab0*/  LDL.LU R43, [R1+0xb68] ;  /* 0x000b6800012b7983 */ /* 0x001f280000300800 */
[----:B------:R0:W-:Y:S04]  /*60ac0*/  STSM.16.M88.4 [R0], R56 ;  /* 0x0000003800007844 */ /* 0x0001e80000000200 */
[----:B------:R-:W4:Y:S01]  /*60ad0*/  LDL.LU R7, [R1+0x104] ;  /* 0x0001040001077983 */ /* 0x000f220000300800 */
[----:B------:R-:W-:-:S02]  /*60ae0*/  PRMT R55, R5, 0x7632, R55 ;  /* 0x0000763205377816 */ /* 0x000fc40000000037 */
[C---:B--2---:R-:W-:Y:S02]  /*60af0*/  ISETP.GE.AND P2, PT, R6.reuse, UR12, PT ;  /* 0x0000000c06007c0c */ /* 0x044fe4000bf46270 */
[C---:B------:R-:W-:Y:S01]  /*60b00*/  ISETP.GE.AND P0, PT, R35.reuse, UR4, PT ;  /* 0x0000000423007c0c */ /* 0x040fe2000bf06270 */
[----:B------:R-:W-:Y:S02]  /*60b10*/  ULDC UR4, c[0x0][0x244] ;  /* 0x0000910000047ab9 */ /* 0x000fe40000000800 */
[----:B------:R-:W-:Y:S02]  /*60b20*/  IMAD R3, R35, UR4, RZ ;  /* 0x0000000423037c24 */ /* 0x000fe4000f8e02ff */
[----:B------:R-:W-:-:S03]  /*60b30*/  IMAD R45, R6, UR4, RZ ;  /* 0x00000004062d7c24 */ /* 0x000fc6000f8e02ff */
[----:B------:R-:W-:Y:S02]  /*60b40*/  LEA R2, P4, R3, UR8, 0x1 ;  /* 0x0000000803027c11 */ /* 0x000fe4000f8808ff */
[----:B------:R-:W-:Y:S02]  /*60b50*/  LEA R44, P5, R45, UR8, 0x1 ;  /* 0x000000082d2c7c11 */ /* 0x000fe4000f8a08ff */
[----:B------:R-:W-:Y:S02]  /*60b60*/  LEA.HI.X.SX32 R3, R3, UR9, 0x1, P4 ;  /* 0x0000000903037c11 */ /* 0x000fe4000a0f0eff */
[----:B------:R-:W-:Y:S01]  /*60b70*/  LEA.HI.X.SX32 R45, R45, UR9, 0x1, P5 ;  /* 0x000000092d2d7c11 */ /* 0x000fe2000a8f0eff */
[----:B---3--:R-:W-:Y:S01]  /*60b80*/  IMAD R47, R39, UR4, RZ ;  /* 0x00000004272f7c24 */ /* 0x008fe2000f8e02ff */
[C---:B----4-:R-:W-:Y:S02]  /*60b90*/  ISETP.LT.AND P0, PT, R42.reuse, UR27, !P0 ;  /* 0x0000001b2a007c0c */ /* 0x050fe4000c701270 */
[C---:B------:R-:W-:Y:S01]  /*60ba0*/  ISETP.LT.AND P2, PT, R42.reuse, UR29, !P2 ;  /* 0x0000001d2a007c0c */ /* 0x040fe2000d741270 */
[----:B------:R-:W-:-:S04]  /*60bb0*/  IMAD R54, R42, UR20, RZ ;  /* 0x000000142a367c24 */ /* 0x000fc8000f8e02ff */
[----:B------:R-:W-:Y:S01]  /*60bc0*/  IMAD.WIDE R52, R54, 0x2, R2 ;  /* 0x0000000236347825 */ /* 0x000fe200078e0202 */
[----:B------:R-:W-:-:S03]  /*60bd0*/  NOP ;  /* 0x0000000000007918 */ /* 0x000fc60000000000 */
[C---:B------:R-:W-:Y:S02]  /*60be0*/  IMAD.WIDE R50, R54.reuse, 0x2, R44 ;  /* 0x0000000236327825 */ /* 0x040fe400078e022c */
[----:B------:R-:W-:Y:S01]  /*60bf0*/  @P0 STG.E.U16 desc[UR6][R52.64], R5 ;  /* 0x0000000534000986 */ /* 0x000fe2000c101506 */
[----:B------:R-:W-:Y:S01]  /*60c00*/  ISETP.GE.AND P0, PT, R39, UR14, PT ;  /* 0x0000000e27007c0c */ /* 0x000fe2000bf06270 */
[C---:B------:R-:W-:Y:S02]  /*60c10*/  IMAD R49, R43.reuse, UR4, RZ ;  /* 0x000000042b317c24 */ /* 0x040fe4000f8e02ff */
[----:B------:R1:W-:Y:S01]  /*60c20*/  @P2 STG.E.U16 desc[UR6][R50.64], R55 ;  /* 0x0000003732002986 */ /* 0x0003e2000c101506 */
[----:B------:R-:W-:Y:S02]  /*60c30*/  ISETP.GE.AND P2, PT, R43, UR22, PT ;  /* 0x000000162b007c0c */ /* 0x000fe4000bf46270 */
[----:B------:R-:W-:Y:S01]  /*60c40*/  LEA R46, P4, R47, UR8, 0x1 ;  /* 0x000000082f2e7c11 */ /* 0x000fe2000f8808ff */
[----:B0-----:R-:W-:Y:S01]  /*60c50*/  VIADD R56, R54, UR20 ;  /* 0x0000001436387c36 */ /* 0x001fe20008000000 */
[----:B------:R-:W-:Y:S01]  /*60c60*/  LEA R48, P5, R49, UR8, 0x1 ;  /* 0x0000000831307c11 */ /* 0x000fe2000f8a08ff */
[----:B------:R-:W-:Y:S01]  /*60c70*/  ULDC.64 UR4, c[0x0][0x228] ;  /* 0x00008a0000047ab9 */ /* 0x000fe20000000a00 */
[----:B------:R-:W-:-:S02]  /*60c80*/  ISETP.LT.AND P0, PT, R42, UR31, !P0 ;  /* 0x0000001f2a007c0c */ /* 0x000fc4000c701270 */
[----:B------:R-:W-:Y:S01]  /*60c90*/  ISETP.LT.AND P6, PT, R35, UR10, !P3 ;  /* 0x0000000a23007c0c */ /* 0x000fe2000dfc1270 */
[C---:B------:R-:W-:Y:S01]  /*60ca0*/  VIADD R57, R42.reuse, 0x2 ;  /* 0x000000022a397836 */ /* 0x040fe20000000000 */
[C---:B------:R-:W-:Y:S01]  /*60cb0*/  ISETP.LT.AND P2, PT, R42.reuse, UR33, !P2 ;  /* 0x000000212a007c0c */ /* 0x040fe2000d741270 */
[----:B-1----:R-:W-:Y:S01]  /*60cc0*/  VIADD R55, R42, 0x3 ;  /* 0x000000032a377836 */ /* 0x002fe20000000000 */
[----:B------:R-:W-:Y:S01]  /*60cd0*/  LEA.HI.X.SX32 R47, R47, UR9, 0x1, P4 ;  /* 0x000000092f2f7c11 */ /* 0x000fe2000a0f0eff */
[----:B------:R-:W2:Y:S01]  /*60ce0*/  LDL.LU R5, [R1+0xf4] ;  /* 0x0000f40001057983 */ /* 0x000ea20000300800 */
[----:B------:R-:W-:Y:S01]  /*60cf0*/  LEA.HI.X.SX32 R49, R49, UR9, 0x1, P5 ;  /* 0x0000000931317c11 */ /* 0x000fe2000a8f0eff */
[----:B------:R-:W-:Y:S01]  /*60d00*/  ULDC.64 UR8, c[0x0][0x228] ;  /* 0x00008a0000087ab9 */ /* 0x000fe20000000a00 */
[----:B------:R-:W-:Y:S01]  /*60d10*/  ULDC UR10, c[0x0][0x228] ;  /* 0x00008a00000a7ab9 */ /* 0x000fe20000000800 */
[----:B------:R-:W-:Y:S01]  /*60d20*/  IMAD.WIDE R52, R54, 0x2, R46 ;  /* 0x0000000236347825 */ /* 0x000fe200078e022e */
[----:B------:R-:W-:Y:S01]  /*60d30*/  ISETP.LT.AND P4, PT, R6, UR8, !P3 ;  /* 0x0000000806007c0c */ /* 0x000fe2000df81270 */
[----:B------:R-:W-:-:S02]  /*60d40*/  ULDC UR8, c[0x0][0x228] ;  /* 0x00008a0000087ab9 */ /* 0x000fc40000000800 */
[----:B------:R-:W-:Y:S01]  /*60d50*/  IMAD.WIDE R50, R54, 0x2, R48 ;  /* 0x0000000236327825 */ /* 0x000fe200078e0230 */
[----:B------:R-:W-:Y:S01]  /*60d60*/  PRMT R54, R4, 0x7632, R54 ;  /* 0x0000763204367816 */ /* 0x000fe20000000036 */
[----:B------:R0:W-:Y:S01]  /*60d70*/  @P0 STG.E.U16 desc[UR6][R52.64], R4 ;  /* 0x0000000434000986 */ /* 0x0001e2000c101506 */
[----:B------:R-:W-:Y:S01]  /*60d80*/  ISETP.LT.AND P5, PT, R39, UR4, !P3 ;  /* 0x0000000427007c0c */ /* 0x000fe2000dfa1270 */
[----:B------:R-:W-:Y:S01]  /*60d90*/  ULDC UR4, c[0x0][0x22c] ;  /* 0x00008b0000047ab9 */ /* 0x000fe20000000800 */
[----:B------:R-:W-:Y:S01]  /*60da0*/  ISETP.GE.AND P0, PT, R55, UR15, PT ;  /* 0x0000000f37007c0c */ /* 0x000fe2000bf06270 */
[----:B------:R1:W-:Y:S01]  /*60db0*/  @P2 STG.E.U16 desc[UR6][R50.64], R54 ;  /* 0x0000003632002986 */ /* 0x0003e2000c101506 */
[----:B------:R-:W-:Y:S01]  /*60dc0*/  ISETP.GE.AND P2, PT, R57, UR13, PT ;  /* 0x0000000d39007c0c */ /* 0x000fe2000bf46270 */
[----:B------:R-:W-:Y:S01]  /*60dd0*/  ULDC.64 UR14, c[0x0][0x228] ;  /* 0x00008a00000e7ab9 */ /* 0x000fe20000000a00 */
[----:B------:R-:W-:Y:S01]  /*60de0*/  PRMT R57, R61, 0x7632, R57 ;  /* 0x000076323d397816 */ /* 0x000fe20000000039 */
[----:B------:R-:W-:Y:S01]  /*60df0*/  ULDC.64 UR12, c[0x0][0x228] ;  /* 0x00008a00000c7ab9 */ /* 0x000fe20000000a00 */
[----:B0-----:R-:W-:-:S04]  /*60e00*/  IMAD.WIDE R52, R56, 0x2, R44 ;  /* 0x0000000238347825 */ /* 0x001fc800078e022c */
[----:B-1----:R-:W-:-:S04]  /*60e10*/  IMAD.WIDE R54, R56, 0x2, R2 ;  /* 0x0000000238367825 */ /* 0x002fc800078e0202 */
[----:B------:R-:W-:Y:S01]  /*60e20*/  IMAD.WIDE R50, R56, 0x2, R46 ;  /* 0x0000000238327825 */ /* 0x000fe200078e022e */
[----:B------:R0:W-:Y:S04]  /*60e30*/  @P6 STG.E.U16 desc[UR6][R54.64], R61 ;  /* 0x0000003d36006986 */ /* 0x0001e8000c101506 */
[----:B------:R-:W-:Y:S04]  /*60e40*/  @P4 STG.E.U16 desc[UR6][R52.64], R57 ;  /* 0x0000003934004986 */ /* 0x000fe8000c101506 */
[----:B------:R1:W-:Y:S04]  /*60e50*/  @P5 STG.E.U16 desc[UR6][R50.64], R60 ;  /* 0x0000003c32005986 */ /* 0x0003e8000c101506 */
[----:B0-----:R-:W3:Y:S01]  /*60e60*/  LDL.LU R61, [R1+0x2394] ;  /* 0x00239400013d7983 */ /* 0x001ee20000300800 */
[----:B-1----:R-:W-:-:S03]  /*60e70*/  PRMT R51, R60, 0x7632, R51 ;  /* 0x000076323c337816 */ /* 0x002fc60000000033 */
[----:B------:R-:W2:Y:S04]  /*60e80*/  LDL.LU R60, [R1+0x2390] ;  /* 0x00239000013c7983 */ /* 0x000ea80000300800 */
[----:B------:R-:W4:Y:S04]  /*60e90*/  LDL.LU R11, [R1+0xe4] ;  /* 0x0000e400010b7983 */ /* 0x000f280000300800 */
[----:B------:R-:W4:Y:S01]  /*60ea0*/  LDL.LU R4, [R1+0xd4] ;  /* 0x0000d40001047983 */ /* 0x000f220000300800 */
[----:B------:R-:W-:Y:S02]  /*60eb0*/  ISETP.LT.AND P3, PT, R43, UR18, !P3 ;  /* 0x000000122b007c0c */ /* 0x000fe4000df61270 */
[----:B------:R-:W-:-:S02]  /*60ec0*/  ISETP.LT.AND P4, PT, R35, UR16, !P2 ;  /* 0x0000001023007c0c */ /* 0x000fc4000d781270 */
[----:B------:R-:W-:Y:S02]  /*60ed0*/  ISETP.LT.AND P6, PT, R6, UR14, !P2 ;  /* 0x0000000e06007c0c */ /* 0x000fe4000d7c1270 */
[----:B------:R-:W-:Y:S01]  /*60ee0*/  ISETP.LT.AND P5, PT, R39, UR12, !P2 ;  /* 0x0000000c27007c0c */ /* 0x000fe2000d7a1270 */
[C---:B------:R-:W-:Y:S01]  /*60ef0*/  VIADD R50, R56.reuse, UR20 ;  /* 0x0000001438327c36 */ /* 0x040fe20008000000 */
[----:B------:R-:W-:Y:S01]  /*60f00*/  ISETP.LT.AND P2, PT, R43, UR24, !P2 ;  /* 0x000000182b007c0c */ /* 0x000fe2000d741270 */
[----:B------:R-:W-:Y:S01]  /*60f10*/  IMAD.WIDE R52, R56, 0x2, R48 ;  /* 0x0000000238347825 */ /* 0x000fe200078e0230 */
[----:B------:R-:W-:-:S03]  /*60f20*/  ULDC UR12, c[0x0][0x228] ;  /* 0x00008a00000c7ab9 */ /* 0x000fc60000000800 */
[C---:B------:R-:W-:Y:S01]  /*60f30*/  IMAD.WIDE R58, R50.reuse, 0x2, R2 ;  /* 0x00000002323a7825 */ /* 0x040fe200078e0202 */
[----:B------:R0:W-:Y:S03]  /*60f40*/  @P3 STG.E.U16 desc[UR6][R52.64], R51 ;  /* 0x0000003334003986 */ /* 0x0001e6000c101506 */
[C---:B------:R-:W-:Y:S01]  /*60f50*/  IMAD.WIDE R56, R50.reuse, 0x2, R44 ;  /* 0x0000000232387825 */ /* 0x040fe200078e022c */
[----:B------:R1:W-:Y:S03]  /*60f60*/  @P4 STG.E.U16 desc[UR6][R58.64], R7 ;  /* 0x000000073a004986 */ /* 0x0003e6000c101506 */
[----:B------:R-:W-:-:S04]  /*60f70*/  IMAD.WIDE R54, R50, 0x2, R46 ;  /* 0x0000000232367825 */ /* 0x000fc800078e022e */
[----:B0-----:R-:W-:Y:S01]  /*60f80*/  IMAD.WIDE R52, R50, 0x2, R48 ;  /* 0x0000000232347825 */ /* 0x001fe200078e0230 */
[----:B------:R-:W-:-:S03]  /*60f90*/  ISETP.LT.AND P4, PT, R39, UR30, !P0 ;  /* 0x0000001e27007c0c */ /* 0x000fc6000c781270 */
[----:B------:R-:W-:-:S04]  /*60fa0*/  VIADD R50, R50, UR20 ;  /* 0x0000001432327c36 */ /* 0x000fc80008000000 */
[----:B-1----:R-:W-:Y:S01]  /*60fb0*/  IMAD.WIDE R58, R50, 0x2, R2 ;  /* 0x00000002323a7825 */ /* 0x002fe200078e0202 */
[----:B---3--:R-:W-:Y:S02]  /*60fc0*/  PRMT R61, R7, 0x7632, R61 ;  /* 0x00007632073d7816 */ /* 0x008fe4000000003d */
[----:B------:R-:W3:Y:S04]  /*60fd0*/  LDL.LU R7, [R1+0x108] ;  /* 0x0001080001077983 */ /* 0x000ee80000300800 */
[----:B------:R-:W-:Y:S01]  /*60fe0*/  @P6 STG.E.U16 desc[UR6][R56.64], R61 ;  /* 0x0000003d38006986 */ /* 0x000fe2000c101506 */
[----:B--2---:R-:W-:-:S03]  /*60ff0*/  PRMT R60, R5, 0x7632, R60 ;  /* 0x00007632053c7816 */ /* 0x004fc6000000003c */
[----:B------:R0:W-:Y:S04]  /*61000*/  @P5 STG.E.U16 desc[UR6][R54.64], R5 ;  /* 0x0000000536005986 */ /* 0x0001e8000c101506 */
[----:B------:R1:W-:Y:S01]  /*61010*/  @P2 STG.E.U16 desc[UR6][R52.64], R60 ;  /* 0x0000003c34002986 */ /* 0x0003e2000c101506 */
[----:B------:R-:W-:-:S03]  /*61020*/  ISETP.LT.AND P2, PT, R35, UR26, !P0 ;  /* 0x0000001a23007c0c */ /* 0x000fc6000c741270 */
[----:B0-----:R-:W2:Y:S01]  /*61030*/  LDL.LU R5, [R1+0xf8] ;  /* 0x0000f80001057983 */ /* 0x001ea20000300800 */
[----:B------:R-:W-:Y:S01]  /*61040*/  ISETP.LT.AND P5, PT, R6, UR28, !P0 ;  /* 0x0000001c06007c0c */ /* 0x000fe2000c7a1270 */
[----:B------:R-:W-:Y:S01]  /*61050*/  IMAD.WIDE R56, R50, 0x2, R44 ;  /* 0x0000000232387825 */ /* 0x000fe200078e022c */
[----:B----4-:R-:W-:-:S07]  /*61060*/  PRMT R61, R11, 0x7632, R61 ;  /* 0x000076320b3d7816 */ /* 0x010fce000000003d */
[----:B------:R0:W-:Y:S01]  /*61070*/  @P2 STG.E.U16 desc[UR6][R58.64], R11 ;  /* 0x0000000b3a002986 */ /* 0x0001e2000c101506 */
[----:B------:R-:W-:Y:S01]  /*61080*/  IMAD.WIDE R54, R50, 0x2, R46 ;  /* 0x0000000232367825 */ /* 0x000fe200078e022e */
[----:B-1----:R-:W-:Y:S02]  /*61090*/  PRMT R60, R4, 0x7632, R60 ;  /* 0x00007632043c7816 */ /* 0x002fe4000000003c */
[----:B------:R-:W-:Y:S04]  /*610a0*/  @P5 STG.E.U16 desc[UR6][R56.64], R61 ;  /* 0x0000003d38005986 */ /* 0x000fe8000c101506 */
[----:B0-----:R-:W4:Y:S04]  /*610b0*/  LDL.LU R11, [R1+0xe8] ;  /* 0x0000e800010b7983 */ /* 0x001f280000300800 */
[----:B------:R0:W-:Y:S04]  /*610c0*/  @P4 STG.E.U16 desc[UR6][R54.64], R4 ;  /* 0x0000000436004986 */ /* 0x0001e8000c101506 */
[----:B0-----:R-:W4:Y:S01]  /*610d0*/  LDL.LU R4, [R1+0xd8] ;  /* 0x0000d80001047983 */ /* 0x001f220000300800 */
[----:B------:R-:W-:Y:S01]  /*610e0*/  VIADD R51, R42, 0x4 ;  /* 0x000000042a337836 */ /* 0x000fe20000000000 */
[----:B------:R-:W-:-:S04]  /*610f0*/  ISETP.LT.AND P6, PT, R43, UR32, !P0 ;  /* 0x000000202b007c0c */ /* 0x000fc8000c7c1270 */
[----:B------:R-:W-:Y:S01]  /*61100*/  ISETP.GE.AND P3, PT, R51, UR23, PT ;  /* 0x0000001733007c0c */ /* 0x000fe2000bf66270 */
[----:B------:R-:W-:Y:S02]  /*61110*/  VIADD R51, R42, 0x5 ;  /* 0x000000052a337836 */ /* 0x000fe40000000000 */
[----:B------:R-:W-:-:S03]  /*61120*/  IMAD.WIDE R52, R50, 0x2, R48 ;  /* 0x0000000232347825 */ /* 0x000fc600078e0230 */
[----:B------:R-:W-:Y:S01]  /*61130*/  ISETP.GE.AND P0, PT, R51, UR4, PT ;  /* 0x0000000433007c0c */ /* 0x000fe2000bf06270 */
[----:B------:R-:W-:Y:S02]  /*61140*/  ULDC UR4, c[0x0][0x228] ;  /* 0x00008a0000047ab9 */ /* 0x000fe40000000800 */
[----:B------:R0:W-:Y:S01]  /*61150*/  @P6 STG.E.U16 desc[UR6][R52.64], R60 ;  /* 0x0000003c34006986 */ /* 0x0001e2000c101506 */
[----:B------:R-:W-:Y:S02]  /*61160*/  ISETP.LT.AND P4, PT, R35, UR4, !P3 ;  /* 0x0000000423007c0c */ /* 0x000fe4000df81270 */
[----:B------:R-:W-:Y:S01]  /*61170*/  ISETP.LT.AND P5, PT, R39, UR10, !P3 ;  /* 0x0000000a27007c0c */ /* 0x000fe2000dfa1270 */
[----:B------:R-:W-:Y:S01]  /*61180*/  VIADD R50, R50, UR20 ;  /* 0x0000001432327c36 */ /* 0x000fe20008000000 */
[----:B------:R-:W-:Y:S01]  /*61190*/  ISETP.LT.AND P6, PT, R6, UR8, !P3 ;  /* 0x0000000806007c0c */ /* 0x000fe2000dfc1270 */
[----:B------:R-:W-:Y:S01]  /*611a0*/  VIADD R51, R42, 0x6 ;  /* 0x000000062a337836 */ /* 0x000fe20000000000 */
[----:B------:R-:W-:Y:S01]  /*611b0*/  ISETP.LT.AND P3, PT, R43, UR12, !P3 ;  /* 0x0000000c2b007c0c */ /* 0x000fe2000df61270 */
[C---:B------:R-:W-:Y:S01]  /*611c0*/  IMAD.WIDE R58, R50.reuse, 0x2, R2 ;  /* 0x00000002323a7825 */ /* 0x040fe200078e0202 */
[----:B------:R-:W-:Y:S01]  /*611d0*/  ULDC UR4, c[0x0][0x22c] ;  /* 0x00008b0000047ab9 */ /* 0x000fe20000000800 */
[----:B------:R-:W-:Y:S01]  /*611e0*/  ULDC UR8, c[0x0][0x228] ;  /* 0x00008a0000087ab9 */ /* 0x000fe20000000800 */
[----:B------:R-:W-:Y:S01]  /*611f0*/  ULDC UR10, c[0x0][0x228] ;  /* 0x00008a00000a7ab9 */ /* 0x000fe20000000800 */
[----:B------:R-:W-:-:S04]  /*61200*/  IMAD.WIDE R56, R50, 0x2, R44 ;  /* 0x0000000232387825 */ /* 0x000fc800078e022c */
[C---:B------:R-:W-:Y:S01]  /*61210*/  IMAD.WIDE R54, R50.reuse, 0x2, R46 ;  /* 0x0000000232367825 */ /* 0x040fe200078e022e */
[----:B------:R-:W-:Y:S01]  /*61220*/  ISETP.GE.AND P2, PT, R51, UR4, PT ;  /* 0x0000000433007c0c */ /* 0x000fe2000bf46270 */
[----:B------:R-:W-:Y:S01]  /*61230*/  ULDC UR4, c[0x0][0x228] ;  /* 0x00008a0000047ab9 */ /* 0x000fe20000000800 */
[----:B------:R-:W-:Y:S01]  /*61240*/  ULDC UR12, c[0x0][0x228] ;  /* 0x00008a00000c7ab9 */ /* 0x000fe20000000800 */
[----:B0-----:R-:W-:-:S04]  /*61250*/  IMAD.WIDE R52, R50, 0x2, R48 ;  /* 0x0000000232347825 */ /* 0x001fc800078e0230 */
[----:B------:R-:W-:Y:S01]  /*61260*/  VIADD R50, R50, UR20 ;  /* 0x0000001432327c36 */ /* 0x000fe20008000000 */
[----:B---3--:R-:W-:Y:S01]  /*61270*/  PRMT R61, R7, 0x7632, R61 ;  /* 0x00007632073d7816 */ /* 0x008fe2000000003d */
[----:B------:R0:W-:Y:S04]  /*61280*/  @P4 STG.E.U16 desc[UR6][R58.64], R7 ;  /* 0x000000073a004986 */ /* 0x0001e8000c101506 */
[----:B------:R1:W-:Y:S04]  /*61290*/  @P6 STG.E.U16 desc[UR6][R56.64], R61 ;  /* 0x0000003d38006986 */ /* 0x0003e8000c101506 */
[----:B0-----:R-:W3:Y:S01]  /*612a0*/  LDL.LU R7, [R1+0x10c] ;  /* 0x00010c0001077983 */ /* 0x001ee20000300800 */
[----:B--2---:R-:W-:-:S03]  /*612b0*/  PRMT R60, R5, 0x7632, R60 ;  /* 0x00007632053c7816 */ /* 0x004fc6000000003c */
[----:B------:R0:W-:Y:S04]  /*612c0*/  @P5 STG.E.U16 desc[UR6][R54.64], R5 ;  /* 0x0000000536005986 */ /* 0x0001e8000c101506 */
[----:B------:R2:W-:Y:S01]  /*612d0*/  @P3 STG.E.U16 desc[UR6][R52.64], R60 ;  /* 0x0000003c34003986 */ /* 0x0005e2000c101506 */
[----:B------:R-:W-:Y:S02]  /*612e0*/  ISETP.LT.AND P3, PT, R35, UR4, !P0 ;  /* 0x0000000423007c0c */ /* 0x000fe4000c761270 */
[----:B------:R-:W-:Y:S01]  /*612f0*/  ISETP.LT.AND P4, PT, R39, UR10, !P0 ;  /* 0x0000000a27007c0c */ /* 0x000fe2000c781270 */
[----:B------:R-:W-:Y:S01]  /*61300*/  IMAD.WIDE R58, R50, 0x2, R2 ;  /* 0x00000002323a7825 */ /* 0x000fe200078e0202 */
[----:B------:R-:W-:Y:S01]  /*61310*/  ISETP.LT.AND P5, PT, R6, UR8, !P0 ;  /* 0x0000000806007c0c */ /* 0x000fe2000c7a1270 */
[----:B------:R-:W-:-:S02]  /*61320*/  ULDC UR4, c[0x0][0x22c] ;  /* 0x00008b0000047ab9 */ /* 0x000fc40000000800 */
[----:B-1----:R-:W-:Y:S01]  /*61330*/  IMAD.WIDE R56, R50, 0x2, R44 ;  /* 0x0000000232387825 */ /* 0x002fe200078e022c */
[----:B0-----:R-:W3:Y:S01]  /*61340*/  LDL.LU R5, [R1+0xfc] ;  /* 0x0000fc0001057983 */ /* 0x001ee20000300800 */
[----:B----4-:R-:W-:-:S04]  /*61350*/  PRMT R61, R11, 0x7632, R61 ;  /* 0x000076320b3d7816 */ /* 0x010fc8000000003d */
[----:B------:R0:W-:Y:S01]  /*61360*/  @P3 STG.E.U16 desc[UR6][R58.64], R11 ;  /* 0x0000000b3a003986 */ /* 0x0001e2000c101506 */
[----:B------:R-:W-:-:S04]  /*61370*/  IMAD.WIDE R54, R50, 0x2, R46 ;  /* 0x0000000232367825 */ /* 0x000fc800078e022e */
[----:B------:R-:W-:Y:S01]  /*61380*/  VIADD R51, R42, 0x7 ;  /* 0x000000072a337836 */ /* 0x000fe20000000000 */
[----:B------:R-:W-:Y:S01]  /*61390*/  @P5 STG.E.U16 desc[UR6][R56.64], R61 ;  /* 0x0000003d38005986 */ /* 0x000fe2000c101506 */
[----:B--2---:R-:W-:-:S03]  /*613a0*/  PRMT R60, R4, 0x7632, R60 ;  /* 0x00007632043c7816 */ /* 0x004fc6000000003c */
[----:B0-----:R-:W2:Y:S01]  /*613b0*/  LDL.LU R11, [R1+0xec] ;  /* 0x0000ec00010b7983 */ /* 0x001ea20000300800 */
[----:B------:R-:W-:Y:S01]  /*613c0*/  ISETP.LT.AND P6, PT, R43, UR12, !P0 ;  /* 0x0000000c2b007c0c */ /* 0x000fe2000c7c1270 */
[----:B------:R-:W-:Y:S01]  /*613d0*/  IMAD.WIDE R52, R50, 0x2, R48 ;  /* 0x0000000232347825 */ /* 0x000fe200078e0230 */
[----:B------:R-:W-:Y:S01]  /*613e0*/  ULDC UR8, c[0x0][0x228] ;  /* 0x00008a0000087ab9 */ /* 0x000fe20000000800 */
[----:B------:R0:W-:Y:S01]  /*613f0*/  @P4 STG.E.U16 desc[UR6][R54.64], R4 ;  /* 0x0000000436004986 */ /* 0x0001e2000c101506 */
[----:B------:R-:W-:Y:S01]  /*61400*/  ULDC UR10, c[0x0][0x228] ;  /* 0x00008a00000a7ab9 */ /* 0x000fe20000000800 */
[----:B------:R-:W-:Y:S02]  /*61410*/  ULDC UR12, c[0x0][0x228] ;  /* 0x00008a00000c7ab9 */ /* 0x000fe40000000800 */
[----:B0-----:R-:W4:Y:S01]  /*61420*/  LDL.LU R4, [R1+0xdc] ;  /* 0x0000dc0001047983 */ /* 0x001f220000300800 */
[----:B------:R-:W-:Y:S01]  /*61430*/  ISETP.GE.AND P0, PT, R51, UR4, PT ;  /* 0x0000000433007c0c */ /* 0x000fe2000bf06270 */
[----:B------:R-:W-:-:S02]  /*61440*/  ULDC UR4, c[0x0][0x228] ;  /* 0x00008a0000047ab9 */ /* 0x000fc40000000800 */
[----:B------:R-:W-:Y:S01]  /*61450*/  ISETP.LT.AND P3, PT, R35, UR4, !P2 ;  /* 0x0000000423007c0c */ /* 0x000fe2000d761270 */
[----:B------:R-:W-:Y:S01]  /*61460*/  VIADD R50, R50, UR20 ;  /* 0x0000001432327c36 */ /* 0x000fe20008000000 */
[----:B------:R-:W-:Y:S02]  /*61470*/  ISETP.LT.AND P5, PT, R6, UR8, !P2 ;  /* 0x0000000806007c0c */ /* 0x000fe4000d7a1270 */
[----:B------:R-:W-:Y:S01]  /*61480*/  ISETP.LT.AND P4, PT, R39, UR10, !P2 ;  /* 0x0000000a27007c0c */ /* 0x000fe2000d781270 */
[----:B------:R-:W-:Y:S01]  /*61490*/  VIADD R51, R42, 0x8 ;  /* 0x000000082a337836 */ /* 0x000fe20000000000 */
[----:B------:R0:W-:Y:S01]  /*614a0*/  @P6 STG.E.U16 desc[UR6][R52.64], R60 ;  /* 0x0000003c34006986 */ /* 0x0001e2000c101506 */
[C---:B------:R-:W-:Y:S01]  /*614b0*/  IMAD.WIDE R58, R50.reuse, 0x2, R2 ;  /* 0x00000002323a7825 */ /* 0x040fe200078e0202 */
[----:B------:R-:W-:Y:S01]  /*614c0*/  ULDC UR4, c[0x0][0x22c] ;  /* 0x00008b0000047ab9 */ /* 0x000fe20000000800 */
[----:B------:R-:W-:Y:S01]  /*614d0*/  ISETP.LT.AND P6, PT, R43, UR12, !P2 ;  /* 0x0000000c2b007c0c */ /* 0x000fe2000d7c1270 */
[----:B------:R-:W-:Y:S01]  /*614e0*/  ULDC UR8, c[0x0][0x228] ;  /* 0x00008a0000087ab9 */ /* 0x000fe20000000800 */
[C---:B------:R-:W-:Y:S01]  /*614f0*/  IMAD.WIDE R56, R50.reuse, 0x2, R44 ;  /* 0x0000000232387825 */ /* 0x040fe200078e022c */
[----:B------:R-:W-:Y:S01]  /*61500*/  ISETP.GE.AND P2, PT, R51, UR4, PT ;  /* 0x0000000433007c0c */ /* 0x000fe2000bf46270 */
[----:B------:R-:W-:Y:S01]  /*61510*/  ULDC UR4, c[0x0][0x228] ;  /* 0x00008a0000047ab9 */ /* 0x000fe20000000800 */
[----:B------:R-:W-:Y:S01]  /*61520*/  ULDC UR10, c[0x0][0x228] ;  /* 0x00008a00000a7ab9 */ /* 0x000fe20000000800 */
[----:B------:R-:W-:Y:S01]  /*61530*/  IMAD.WIDE R54, R50, 0x2, R46 ;  /* 0x0000000232367825 */ /* 0x000fe200078e022e */
[----:B------:R-:W-:-:S03]  /*61540*/  ULDC UR12, c[0x0][0x228] ;  /* 0x00008a00000c7ab9 */ /* 0x000fc60000000800 */
[----:B0-----:R-:W-:-:S04]  /*61550*/  IMAD.WIDE R52, R50, 0x2, R48 ;  /* 0x0000000232347825 */ /* 0x001fc800078e0230 */
[----:B------:R-:W-:Y:S01]  /*61560*/  VIADD R50, R50, UR20 ;  /* 0x0000001432327c36 */ /* 0x000fe20008000000 */
[----:B---3--:R-:W-:Y:S01]  /*61570*/  PRMT R61, R7, 0x7632, R61 ;  /* 0x00007632073d7816 */ /* 0x008fe2000000003d */
[----:B------:R0:W-:Y:S01]  /*61580*/  @P3 STG.E.U16 desc[UR6][R58.64], R7 ;  /* 0x000000073a003986 */ /* 0x0001e2000c101506 */
[----:B------:R-:W-:Y:S02]  /*61590*/  ISETP.LT.AND P3, PT, R35, UR4, !P0 ;  /* 0x0000000423007c0c */ /* 0x000fe4000c761270 */
[----:B------:R-:W-:Y:S01]  /*615a0*/  PRMT R60, R5, 0x7632, R60 ;  /* 0x00007632053c7816 */ /* 0x000fe2000000003c */
[----:B0-----:R-:W3:Y:S01]  /*615b0*/  LDL.LU R7, [R1+0xc0] ;  /* 0x0000c00001077983 */ /* 0x001ee20000300800 */
[----:B------:R-:W-:Y:S01]  /*615c0*/  IMAD.WIDE R58, R50, 0x2, R2 ;  /* 0x00000002323a7825 */ /* 0x000fe200078e0202 */
[----:B------:R-:W-:Y:S02]  /*615d0*/  ULDC UR4, c[0x0][0x22c] ;  /* 0x00008b0000047ab9 */ /* 0x000fe40000000800 */
[----:B------:R-:W-:Y:S01]  /*615e0*/  @P5 STG.E.U16 desc[UR6][R56.64], R61 ;  /* 0x0000003d38005986 */ /* 0x000fe2000c101506 */
[----:B------:R-:W-:Y:S01]  /*615f0*/  ISETP.LT.AND P5, PT, R6, UR8, !P0 ;  /* 0x0000000806007c0c */ /* 0x000fe2000c7a1270 */
[----:B------:R-:W-:Y:S01]  /*61600*/  VIADD R51, R42, 0x9 ;  /* 0x000000092a337836 */ /* 0x000fe20000000000 */
[----:B------:R-:W-:Y:S01]  /*61610*/  ULDC UR8, c[0x0][0x228] ;  /* 0x00008a0000087ab9 */ /* 0x000fe20000000800 */
[----:B------:R0:W-:Y:S01]  /*61620*/  @P4 STG.E.U16 desc[UR6][R54.64], R5 ;  /* 0x0000000536004986 */ /* 0x0001e2000c101506 */
[----:B------:R-:W-:Y:S01]  /*61630*/  ISETP.LT.AND P4, PT, R39, UR10, !P0 ;  /* 0x0000000a27007c0c */ /* 0x000fe2000c781270 */
[----:B------:R-:W-:-:S02]  /*61640*/  ULDC UR10, c[0x0][0x228] ;  /* 0x00008a00000a7ab9 */ /* 0x000fc40000000800 */
[----:B------:R-:W-:Y:S04]  /*61650*/  @P6 STG.E.U16 desc[UR6][R52.64], R60 ;  /* 0x0000003c34006986 */ /* 0x000fe8000c101506 */
[----:B0-----:R-:W3:Y:S01]  /*61660*/  LDL.LU R5, [R1+0xb0] ;  /* 0x0000b00001057983 */ /* 0x001ee20000300800 */
[C---:B------:R-:W-:Y:S01]  /*61670*/  IMAD.WIDE R56, R50.reuse, 0x2, R44 ;  /* 0x0000000232387825 */ /* 0x040fe200078e022c */
[----:B--2---:R-:W-:Y:S02]  /*61680*/  PRMT R61, R11, 0x7632, R61 ;  /* 0x000076320b3d7816 */ /* 0x004fe4000000003d */
[----:B------:R0:W-:Y:S01]  /*61690*/  @P3 STG.E.U16 desc[UR6][R58.64], R11 ;  /* 0x0000000b3a003986 */ /* 0x0001e2000c101506 */
[----:B------:R-:W-:-:S03]  /*616a0*/  IMAD.WIDE R54, R50, 0x2, R46 ;  /* 0x0000000232367825 */ /* 0x000fc600078e022e */
[----:B------:R-:W-:Y:S04]  /*616b0*/  @P5 STG.E.U16 desc[UR6][R56.64], R61 ;  /* 0x0000003d38005986 */ /* 0x000fe8000c101506 */
[----:B0-----:R-:W2:Y:S01]  /*616c0*/  LDL.LU R11, [R1+0xa0] ;  /* 0x0000a000010b7983 */ /* 0x001ea20000300800 */
[----:B----4-:R-:W-:-:S03]  /*616d0*/  PRMT R60, R4, 0x7632, R60 ;  /* 0x00007632043c7816 */ /* 0x010fc6000000003c */
[----:B------:R0:W-:Y:S04]  /*616e0*/  @P4 STG.E.U16 desc[UR6][R54.64], R4 ;  /* 0x0000000436004986 */ /* 0x0001e8000c101506 */
[----:B0-----:R-:W4:Y:S01]  /*616f0*/  LDL.LU R4, [R1+0x90] ;  /* 0x0000900001047983 */ /* 0x001f220000300800 */
[----:B------:R-:W-:Y:S01]  /*61700*/  ISETP.LT.AND P6, PT, R43, UR12, !P0 ;  /* 0x0000000c2b007c0c */ /* 0x000fe2000c7c1270 */
[----:B------:R-:W-:Y:S01]  /*61710*/  IMAD.WIDE R52, R50, 0x2, R48 ;  /* 0x0000000232347825 */ /* 0x000fe200078e0230 */
[----:B------:R-:W-:Y:S01]  /*61720*/  ISETP.GE.AND P0, PT, R51, UR4, PT ;  /* 0x0000000433007c0c */ /* 0x000fe2000bf06270 */
[----:B------:R-:W-:Y:S01]  /*61730*/  ULDC UR4, c[0x0][0x228] ;  /* 0x00008a0000047ab9 */ /* 0x000fe20000000800 */
[----:B------:R-:W-:Y:S01]  /*61740*/  ISETP.LT.AND P5, PT, R6, UR8, !P2 ;  /* 0x0000000806007c0c */ /* 0x000fe2000d7a1270 */
[----:B------:R-:W-:Y:S01]  /*61750*/  VIADD R50, R50, UR20 ;  /* 0x0000001432327c36 */ /* 0x000fe20008000000 */
[----:B------:R-:W-:-:S02]  /*61760*/  ISETP.LT.AND P3, PT, R35, UR4, !P2 ;  /* 0x0000000423007c0c */ /* 0x000fc4000d761270 */
[----:B------:R-:W-:Y:S01]  /*61770*/  ISETP.LT.AND P4, PT, R39, UR10, !P2 ;  /* 0x0000000a27007c0c */ /* 0x000fe2000d781270 */
[----:B------:R-:W-:Y:S01]  /*61780*/  VIADD R51, R42, 0xa ;  /* 0x0000000a2a337836 */ /* 0x000fe20000000000 */
[----:B------:R-:W-:Y:S01]  /*61790*/  ULDC UR12, c[0x0][0x228] ;  /* 0x00008a00000c7ab9 */ /* 0x000fe20000000800 */
[C---:B------:R-:W-:Y:S01]  /*617a0*/  IMAD.WIDE R58, R50.reuse, 0x2, R2 ;  /* 0x00000002323a7825 */ /* 0x040fe200078e0202 */
[----:B------:R-:W-:Y:S01]  /*617b0*/  ULDC UR4, c[0x0][0x22c] ;  /* 0x00008b0000047ab9 */ /* 0x000fe20000000800 */
[----:B------:R0:W-:Y:S01]  /*617c0*/  @P6 STG.E.U16 desc[UR6][R52.64], R60 ;  /* 0x0000003c34006986 */ /* 0x0001e2000c101506 */
[----:B------:R-:W-:Y:S01]  /*617d0*/  ISETP.LT.AND P6, PT, R43, UR12, !P2 ;  /* 0x0000000c2b007c0c */ /* 0x000fe2000d7c1270 */
[C---:B------:R-:W-:Y:S01]  /*617e0*/  IMAD.WIDE R56, R50.reuse, 0x2, R44 ;  /* 0x0000000232387825 */ /* 0x040fe200078e022c */
[----:B------:R-:W-:Y:S01]  /*617f0*/  ISETP.GE.AND P2, PT, R51, UR4, PT ;  /* 0x0000000433007c0c */ /* 0x000fe2000bf46270 */
[----:B------:R-:W-:Y:S01]  /*61800*/  ULDC UR4, c[0x0][0x228] ;  /* 0x00008a0000047ab9 */ /* 0x000fe20000000800 */
[----:B------:R-:W-:Y:S01]  /*61810*/  ULDC UR8, c[0x0][0x228] ;  /* 0x00008a0000087ab9 */ /* 0x000fe20000000800 */
[----:B------:R-:W-:Y:S01]  /*61820*/  IMAD.WIDE R54, R50, 0x2, R46 ;  /* 0x0000000232367825 */ /* 0x000fe200078e022e */
[----:B------:R-:W-:Y:S01]  /*61830*/  ULDC UR10, c[0x0][0x228] ;  /* 0x00008a00000a7ab9 */ /* 0x000fe20000000800 */
[----:B------:R-:W-:-:S02]  /*61840*/  ULDC UR12, c[0x0][0x228] ;  /* 0x00008a00000c7ab9 */ /* 0x000fc40000000800 */
        /* <DEDUP_REMOVED lines=16> */
[----:B------:R4:W-:Y:S04]  /*61950*/  @P6 STG.E.U16 desc[UR6][R52.64], R60 ;  /* 0x0000003c34006986 */ /* 0x0009e8000c101506 */
[----:B0-----:R-:W3:Y:S01]  /*61960*/  LDL.LU R5, [R1+0xb4] ;  /* 0x0000b40001057983 */ /* 0x001ee20000300800 */
[C---:B------:R-:W-:Y:S01]  /*61970*/  IMAD.WIDE R56, R50.reuse, 0x2, R44 ;  /* 0x0000000232387825 */ /* 0x040fe200078e022c */
[----:B--2---:R-:W-:Y:S02]  /*61980*/  PRMT R61, R11, 0x7632, R61 ;  /* 0x000076320b3d7816 */ /* 0x004fe4000000003d */
[----:B------:R0:W-:Y:S01]  /*61990*/  @P3 STG.E.U16 desc[UR6][R58.64], R11 ;  /* 0x0000000b3a003986 */ /* 0x0001e2000c101506 */
[----:B------:R-:W-:-:S03]  /*619a0*/  IMAD.WIDE R54, R50, 0x2, R46 ;  /* 0x0000000232367825 */ /* 0x000fc600078e022e */
[----:B------:R-:W-:Y:S01]  /*619b0*/  @P5 STG.E.U16 desc[UR6][R56.64], R61 ;  /* 0x0000003d38005986 */ /* 0x000fe2000c101506 */
[----:B----4-:R-:W-:-:S03]  /*619c0*/  PRMT R60, R4, 0x7632, R60 ;  /* 0x00007632043c7816 */ /* 0x010fc6000000003c */
[----:B0-----:R-:W2:Y:S04]  /*619d0*/  LDL.LU R11, [R1+0xa4] ;  /* 0x0000a400010b7983 */ /* 0x001ea80000300800 */
        /* <DEDUP_REMOVED lines=55> */
[----:B------:R-:W-:Y:S01]  /*61d50*/  ULDC UR12, c[0x0][0x228] ;  /* 0x00008a00000c7ab9 */ /* 0x000fe20000000800 */
[----:B------:R-:W-:Y:S01]  /*61d60*/  ISETP.LT.AND P3, PT, R35, UR4, !P2 ;  /* 0x0000000423007c0c */ /* 0x000fe2000d761270 */
[----:B------:R-:W-:Y:S01]  /*61d70*/  ULDC UR4, c[0x0][0x22c] ;  /* 0x00008b0000047ab9 */ /* 0x000fe20000000800 */
[----:B------:R-:W-:Y:S01]  /*61d80*/  ISETP.LT.AND P4, PT, R39, UR10, !P2 ;  /* 0x0000000a27007c0c */ /* 0x000fe2000d781270 */
[----:B------:R-:W-:Y:S01]  /*61d90*/  ULDC UR8, c[0x0][0x228] ;  /* 0x00008a0000087ab9 */ /* 0x000fe20000000800 */
[----:B------:R-:W-:-:S03]  /*61da0*/  ULDC UR10, c[0x0][0x228] ;  /* 0x00008a00000a7ab9 */ /* 0x000fc60000000800 */
[----:B------:R0:W-:Y:S01]  /*61db0*/  @P6 STG.E.U16 desc[UR6][R52.64], R60 ;  /* 0x0000003c34006986 */ /* 0x0001e2000c101506 */
[----:B------:R-:W-:Y:S01]  /*61dc0*/  ISETP.LT.AND P6, PT, R43, UR12, !P2 ;  /* 0x0000000c2b007c0c */ /* 0x000fe2000d7c1270 */
[----:B------:R-:W-:Y:S01]  /*61dd0*/  ULDC UR12, c[0x0][0x228] ;  /* 0x00008a00000c7ab9 */ /* 0x000fe20000000800 */
[----:B0-----:R-:W-:Y:S02]  /*61de0*/  VIADD R52, R50, UR20 ;  /* 0x0000001432347c36 */ /* 0x001fe40008000000 */
[----:B------:R-:W-:Y:S02]  /*61df0*/  VIADD R53, R42, 0xe ;  /* 0x0000000e2a357836 */ /* 0x000fe40000000000 */
[----:B------:R-:W-:-:S03]  /*61e00*/  IMAD.WIDE R58, R52, 0x2, R2 ;  /* 0x00000002343a7825 */ /* 0x000fc600078e0202 */
[----:B------:R-:W-:Y:S01]  /*61e10*/  ISETP.GE.AND P2, PT, R53, UR4, PT ;  /* 0x0000000435007c0c */ /* 0x000fe2000bf46270 */
[----:B------:R-:W-:Y:S01]  /*61e20*/  IMAD.WIDE R56, R52, 0x2, R44 ;  /* 0x0000000234387825 */ /* 0x000fe200078e022c */
[----:B------:R-:W-:-:S03]  /*61e30*/  ULDC UR4, c[0x0][0x228] ;  /* 0x00008a0000047ab9 */ /* 0x000fc60000000800 */
[----:B------:R-:W-:-:S04]  /*61e40*/  IMAD.WIDE R54, R52, 0x2, R46 ;  /* 0x0000000234367825 */ /* 0x000fc800078e022e */
[----:B------:R-:W-:Y:S01]  /*61e50*/  IMAD.WIDE R50, R52, 0x2, R48 ;  /* 0x0000000234327825 */ /* 0x000fe200078e0230 */
[----:B---3--:R-:W-:Y:S01]  /*61e60*/  PRMT R61, R7, 0x7632, R61 ;  /* 0x00007632073d7816 */ /* 0x008fe2000000003d */
[----:B------:R0:W-:Y:S01]  /*61e70*/  @P3 STG.E.U16 desc[UR6][R58.64], R7 ;  /* 0x000000073a003986 */ /* 0x0001e2000c101506 */
[----:B------:R-:W-:Y:S01]  /*61e80*/  ISETP.LT.AND P3, PT, R35, UR4, !P0 ;  /* 0x0000000423007c0c */ /* 0x000fe2000c761270 */
[----:B------:R-:W-:Y:S02]  /*61e90*/  ULDC UR4, c[0x0][0x22c] ;  /* 0x00008b0000047ab9 */ /* 0x000fe40000000800 */
[----:B------:R-:W-:Y:S01]  /*61ea0*/  @P5 STG.E.U16 desc[UR6][R56.64], R61 ;  /* 0x0000003d38005986 */ /* 0x000fe2000c101506 */
[----:B------:R-:W-:Y:S01]  /*61eb0*/  ISETP.LT.AND P5, PT, R6, UR8, !P0 ;  /* 0x0000000806007c0c */ /* 0x000fe2000c7a1270 */
[----:B------:R-:W-:Y:S02]  /*61ec0*/  ULDC UR8, c[0x0][0x228] ;  /* 0x00008a0000087ab9 */ /* 0x000fe40000000800 */
[----:B0-----:R-:W3:Y:S04]  /*61ed0*/  LDL.LU R7, [R1+0xcc] ;  /* 0x0000cc0001077983 */ /* 0x001ee80000300800 */
[----:B------:R0:W-:Y:S01]  /*61ee0*/  @P4 STG.E.U16 desc[UR6][R54.64], R5 ;  /* 0x0000000536004986 */ /* 0x0001e2000c101506 */
[----:B------:R-:W-:-:S02]  /*61ef0*/  PRMT R60, R5, 0x7632, R60 ;  /* 0x00007632053c7816 */ /* 0x000fc4000000003c */
[----:B------:R-:W-:Y:S01]  /*61f00*/  ISETP.LT.AND P4, PT, R39, UR10, !P0 ;  /* 0x0000000a27007c0c */ /* 0x000fe2000c781270 */
[----:B------:R-:W-:Y:S01]  /*61f10*/  ULDC UR10, c[0x0][0x228] ;  /* 0x00008a00000a7ab9 */ /* 0x000fe20000000800 */
[----:B0-----:R-:W-:Y:S01]  /*61f20*/  VIADD R54, R52, UR20 ;  /* 0x0000001434367c36 */ /* 0x001fe20008000000 */
[----:B------:R-:W3:Y:S03]  /*61f30*/  LDL.LU R5, [R1+0xbc] ;  /* 0x0000bc0001057983 */ /* 0x000ee60000300800 */
[C---:B------:R-:W-:Y:S01]  /*61f40*/  IMAD.WIDE R58, R54.reuse, 0x2, R2 ;  /* 0x00000002363a7825 */ /* 0x040fe200078e0202 */
[----:B------:R-:W-:Y:S01]  /*61f50*/  @P6 STG.E.U16 desc[UR6][R50.64], R60 ;  /* 0x0000003c32006986 */ /* 0x000fe2000c101506 */
[----:B--2---:R-:W-:Y:S02]  /*61f60*/  PRMT R61, R11, 0x7632, R61 ;  /* 0x000076320b3d7816 */ /* 0x004fe4000000003d */
[C---:B------:R-:W-:Y:S01]  /*61f70*/  IMAD.WIDE R56, R54.reuse, 0x2, R44 ;  /* 0x0000000236387825 */ /* 0x040fe200078e022c */
[----:B------:R0:W-:Y:S03]  /*61f80*/  @P3 STG.E.U16 desc[UR6][R58.64], R11 ;  /* 0x0000000b3a003986 */ /* 0x0001e6000c101506 */
[----:B------:R-:W-:Y:S01]  /*61f90*/  IMAD.WIDE R52, R54, 0x2, R46 ;  /* 0x0000000236347825 */ /* 0x000fe200078e022e */
[----:B------:R-:W-:Y:S04]  /*61fa0*/  @P5 STG.E.U16 desc[UR6][R56.64], R61 ;  /* 0x0000003d38005986 */ /* 0x000fe8000c101506 */
[----:B0-----:R-:W2:Y:S01]  /*61fb0*/  LDL.LU R11, [R1+0xac] ;  /* 0x0000ac00010b7983 */ /* 0x001ea20000300800 */
[----:B----4-:R-:W-:-:S03]  /*61fc0*/  PRMT R60, R4, 0x7632, R60 ;  /* 0x00007632043c7816 */ /* 0x010fc6000000003c */
[----:B------:R0:W-:Y:S04]  /*61fd0*/  @P4 STG.E.U16 desc[UR6][R52.64], R4 ;  /* 0x0000000434004986 */ /* 0x0001e8000c101506 */
[----:B0-----:R-:W4:Y:S01]  /*61fe0*/  LDL.LU R4, [R1+0x9c] ;  /* 0x00009c0001047983 */ /* 0x001f220000300800 */
[----:B------:R-:W-:Y:S01]  /*61ff0*/  VIADD R55, R42, 0xf ;  /* 0x0000000f2a377836 */ /* 0x000fe20000000000 */
[----:B------:R-:W-:Y:S01]  /*62000*/  ISETP.LT.AND P6, PT, R43, UR12, !P0 ;  /* 0x0000000c2b007c0c */ /* 0x000fe2000c7c1270 */
[----:B------:R-:W-:Y:S01]  /*62010*/  IMAD.WIDE R50, R54, 0x2, R48 ;  /* 0x0000000236327825 */ /* 0x000fe200078e0230 */
[----:B------:R-:W-:Y:S01]  /*62020*/  ISETP.LT.AND P5, PT, R6, UR8, !P2 ;  /* 0x0000000806007c0c */ /* 0x000fe2000d7a1270 */
[----:B------:R-:W-:Y:S01]  /*62030*/  ULDC UR12, c[0x0][0x228] ;  /* 0x00008a00000c7ab9 */ /* 0x000fe20000000800 */
[----:B------:R-:W-:Y:S01]  /*62040*/  ISETP.GE.AND P0, PT, R55, UR4, PT ;  /* 0x0000000437007c0c */ /* 0x000fe2000bf06270 */
[----:B------:R-:W-:Y:S01]  /*62050*/  ULDC UR4, c[0x0][0x228] ;  /* 0x00008a0000047ab9 */ /* 0x000fe20000000800 */
[----:B------:R-:W-:Y:S01]  /*62060*/  VIADD R56, R54, UR20 ;  /* 0x0000001436387c36 */ /* 0x000fe20008000000 */
[----:B------:R-:W-:Y:S01]  /*62070*/  ISETP.LT.AND P3, PT, R35, UR4, !P2 ;  /* 0x0000000423007c0c */ /* 0x000fe2000d761270 */
[----:B------:R-:W-:Y:S01]  /*62080*/  VIADD R57, R42, 0x10 ;  /* 0x000000102a397836 */ /* 0x000fe20000000000 */
[----:B------:R-:W-:Y:S01]  /*62090*/  ISETP.LT.AND P4, PT, R39, UR10, !P2 ;  /* 0x0000000a27007c0c */ /* 0x000fe2000d781270 */
[C---:B------:R-:W-:Y:S01]  /*620a0*/  IMAD.WIDE R58, R56.reuse, 0x2, R2 ;  /* 0x00000002383a7825 */ /* 0x040fe200078e0202 */
[----:B------:R-:W-:Y:S01]  /*620b0*/  ULDC UR4, c[0x0][0x22c] ;  /* 0x00008b0000047ab9 */ /* 0x000fe20000000800 */
        /* <DEDUP_REMOVED lines=8> */
[----:B------:R-:W-:-:S03]  /*62140*/  ULDC UR12, c[0x0][0x228] ;  /* 0x00008a00000c7ab9 */ /* 0x000fc60000000800 */
[----:B0-----:R-:W-:Y:S01]  /*62150*/  IMAD.WIDE R50, R56, 0x2, R48 ;  /* 0x0000000238327825 */ /* 0x001fe200078e0230 */
[----:B---3--:R-:W-:Y:S01]  /*62160*/  PRMT R61, R7, 0x7632, R61 ;  /* 0x00007632073d7816 */ /* 0x008fe2000000003d */
[----:B------:R0:W-:Y:S01]  /*62170*/  @P3 STG.E.U16 desc[UR6][R58.64], R7 ;  /* 0x000000073a003986 */ /* 0x0001e2000c101506 */
[----:B------:R-:W-:Y:S01]  /*62180*/  ISETP.LT.AND P3, PT, R35, UR4, !P0 ;  /* 0x0000000423007c0c */ /* 0x000fe2000c761270 */
[----:B------:R-:W-:Y:S02]  /*62190*/  ULDC UR4, c[0x0][0x22c] ;  /* 0x00008b0000047ab9 */ /* 0x000fe40000000800 */
[----:B------:R-:W-:Y:S01]  /*621a0*/  @P5 STG.E.U16 desc[UR6][R54.64], R61 ;  /* 0x0000003d36005986 */ /* 0x000fe2000c101506 */
[----:B------:R-:W-:Y:S01]  /*621b0*/  ISETP.LT.AND P5, PT, R6, UR8, !P0 ;  /* 0x0000000806007c0c */ /* 0x000fe2000c7a1270 */
[----:B------:R-:W-:Y:S02]  /*621c0*/  ULDC UR8, c[0x0][0x228] ;  /* 0x00008a0000087ab9 */ /* 0x000fe40000000800 */
[----:B0-----:R-:W3:Y:S01]  /*621d0*/  LDL.LU R7, [R1+0x80] ;  /* 0x0000800001077983 */ /* 0x001ee20000300800 */
[----:B------:R-:W-:Y:S01]  /*621e0*/  VIADD R58, R56, UR20 ;  /* 0x00000014383a7c36 */ /* 0x000fe20008000000 */
[----:B------:R-:W-:-:S02]  /*621f0*/  PRMT R60, R5, 0x7632, R60 ;  /* 0x00007632053c7816 */ /* 0x000fc4000000003c */
[----:B------:R0:W-:Y:S01]  /*62200*/  @P4 STG.E.U16 desc[UR6][R52.64], R5 ;  /* 0x0000000534004986 */ /* 0x0001e2000c101506 */
[----:B------:R-:W-:Y:S01]  /*62210*/  ISETP.LT.AND P4, PT, R39, UR10, !P0 ;  /* 0x0000000a27007c0c */ /* 0x000fe2000c781270 */
[C---:B------:R-:W-:Y:S01]  /*62220*/  IMAD.WIDE R56, R58.reuse, 0x2, R2 ;  /* 0x000000023a387825 */ /* 0x040fe200078e0202 */
[----:B------:R-:W-:Y:S01]  /*62230*/  ULDC UR10, c[0x0][0x228] ;  /* 0x00008a00000a7ab9 */ /* 0x000fe20000000800 */
[----:B------:R1:W-:Y:S04]  /*62240*/  @P6 STG.E.U16 desc[UR6][R50.64], R60 ;  /* 0x0000003c32006986 */ /* 0x0003e8000c101506 */
[----:B0-----:R-:W3:Y:S01]  /*62250*/  LDL.LU R5, [R1+0x70] ;  /* 0x0000700001057983 */ /* 0x001ee20000300800 */
[----:B------:R-:W-:-:S04]  /*62260*/  IMAD.WIDE R52, R58, 0x2, R46 ;  /* 0x000000023a347825 */ /* 0x000fc800078e022e */
[----:B-1----:R-:W-:Y:S01]  /*62270*/  IMAD.WIDE R50, R58, 0x2, R44 ;  /* 0x000000023a327825 */ /* 0x002fe200078e022c */
[----:B--2---:R-:W-:Y:S01]  /*62280*/  PRMT R61, R11, 0x7632, R61 ;  /* 0x000076320b3d7816 */ /* 0x004fe2000000003d */
[----:B------:R0:W-:Y:S04]  /*62290*/  @P3 STG.E.U16 desc[UR6][R56.64], R11 ;  /* 0x0000000b38003986 */ /* 0x0001e8000c101506 */
        /* <DEDUP_REMOVED lines=72> */
[----:B------:R-:W-:Y:S01]  /*62720*/  ULDC UR4, c[0x0][0x228] ;  /* 0x00008a0000047ab9 */ /* 0x000fe20000000800 */
[----:B------:R-:W-:-:S04]  /*62730*/  IMAD.WIDE R52, R58, 0x2, R44 ;  /* 0x000000023a347825 */ /* 0x000fc800078e022c */
[----:B------:R-:W-:-:S04]  /*62740*/  IMAD.WIDE R54, R58, 0x2, R46 ;  /* 0x000000023a367825 */ /* 0x000fc800078e022e */
[----:B------:R-:W-:-:S04]  /*62750*/  IMAD.WIDE R56, R58, 0x2, R48 ;  /* 0x000000023a387825 */ /* 0x000fc800078e0230 */
        /* <DEDUP_REMOVED lines=32> */
[----:B------:R-:W-:Y:S01]  /*62960*/  ISETP.LT.AND P3, PT, R35, UR4, !P2 ;  /* 0x0000000423007c0c */ /* 0x000fe2000d761270 */
[----:B------:R-:W-:Y:S01]  /*62970*/  VIADD R59, R42, 0x16 ;  /* 0x000000162a3b7836 */ /* 0x000fe20000000000 */
[----:B------:R-:W-:Y:S01]  /*62980*/  ISETP.LT.AND P4, PT, R39, UR10, !P2 ;  /* 0x0000000a27007c0c */ /* 0x000fe2000d781270 */
[----:B------:R-:W-:Y:S01]  /*62990*/  ULDC UR12, c[0x0][0x228] ;  /* 0x00008a00000c7ab9 */ /* 0x000fe20000000800 */
        /* <DEDUP_REMOVED lines=186> */
[----:B------:R-:W-:-:S02]  /*63540*/  ISETP.LT.AND P5, PT, R6, UR8, !P2 ;  /* 0x0000000806007c0c */ /* 0x000fc4000d7a1270 */
[----:B------:R-:W-:Y:S01]  /*63550*/  ISETP.LT.AND P4, PT, R39, UR10, !P2 ;  /* 0x0000000a27007c0c */ /* 0x000fe2000d781270 */
[----:B------:R-:W-:Y:S01]  /*63560*/  VIADD R58, R58, UR20 ;  /* 0x000000143a3a7c36 */ /* 0x000fe20008000000 */
        /* <DEDUP_REMOVED lines=20> */
[----:B------:R1:W-:Y:S01]  /*636b0*/  @P5 STG.E.U16 desc[UR6][R52.64], R61 ;  /* 0x0000003d34005986 */ /* 0x0003e2000c101506 */
[----:B------:R-:W-:-:S03]  /*636c0*/  ISETP.LT.AND P5, PT, R6, UR8, !P0 ;  /* 0x0000000806007c0c */ /* 0x000fc6000c7a1270 */
[----:B0-----:R-:W3:Y:S01]  /*636d0*/  LDL.LU R7, [R1+0x4c] ;  /* 0x00004c0001077983 */ /* 0x001ee20000300800 */
[----:B------:R-:W-:Y:S01]  /*636e0*/  IMAD.WIDE R50, R58, 0x2, R2 ;  /* 0x000000023a327825 */ /* 0x000fe200078e0202 */
[----:B------:R-:W-:Y:S01]  /*636f0*/  ULDC UR4, c[0x0][0x22c] ;  /* 0x00008b0000047ab9 */ /* 0x000fe20000000800 */
[----:B------:R-:W-:Y:S01]  /*63700*/  ULDC UR8, c[0x0][0x228] ;  /* 0x00008a0000087ab9 */ /* 0x000fe20000000800 */
[----:B------:R0:W-:Y:S01]  /*63710*/  @P4 STG.E.U16 desc[UR6][R54.64], R5 ;  /* 0x0000000536004986 */ /* 0x0001e2000c101506 */
[----:B------:R-:W-:Y:S01]  /*63720*/  ISETP.LT.AND P4, PT, R39, UR10, !P0 ;  /* 0x0000000a27007c0c */ /* 0x000fe2000c781270 */
[----:B------:R-:W-:Y:S01]  /*63730*/  VIADD R59, R42, 0x1f ;  /* 0x0000001f2a3b7836 */ /* 0x000fe20000000000 */
[----:B------:R-:W-:Y:S01]  /*63740*/  ULDC UR10, c[0x0][0x228] ;  /* 0x00008a00000a7ab9 */ /* 0x000fe20000000800 */
[C---:B-1----:R-:W-:Y:S01]  /*63750*/  IMAD.WIDE R52, R58.reuse, 0x2, R44 ;  /* 0x000000023a347825 */ /* 0x042fe200078e022c */
[----:B--2---:R-:W-:Y:S01]  /*63760*/  PRMT R61, R11, 0x7632, R61 ;  /* 0x000076320b3d7816 */ /* 0x004fe2000000003d */
[----:B------:R4:W-:Y:S04]  /*63770*/  @P6 STG.E.U16 desc[UR6][R56.64], R60 ;  /* 0x0000003c38006986 */ /* 0x0009e8000c101506 */
[----:B0-----:R-:W2:Y:S01]  /*63780*/  LDL.LU R5, [R1+0x3c] ;  /* 0x00003c0001057983 */ /* 0x001ea20000300800 */
[----:B------:R-:W-:-:S03]  /*63790*/  IMAD.WIDE R54, R58, 0x2, R46 ;  /* 0x000000023a367825 */ /* 0x000fc600078e022e */
[----:B------:R-:W-:Y:S04]  /*637a0*/  @P3 STG.E.U16 desc[UR6][R50.64], R11 ;  /* 0x0000000b32003986 */ /* 0x000fe8000c101506 */
[----:B------:R-:W-:Y:S01]  /*637b0*/  @P5 STG.E.U16 desc[UR6][R52.64], R61 ;  /* 0x0000003d34005986 */ /* 0x000fe2000c101506 */
[----:B----4-:R-:W-:-:S03]  /*637c0*/  PRMT R60, R4, 0x7632, R60 ;  /* 0x00007632043c7816 */ /* 0x010fc6000000003c */
[----:B------:R0:W-:Y:S04]  /*637d0*/  @P4 STG.E.U16 desc[UR6][R54.64], R4 ;  /* 0x0000000436004986 */ /* 0x0001e8000c101506 */
[----:B0-----:R-:W4:Y:S04]  /*637e0*/  LDL.LU R4, [R1+0x2c] ;  /* 0x00002c0001047983 */ /* 0x001f280000300800 */
[----:B------:R-:W4:Y:S01]  /*637f0*/  LDL.LU R11, [R1+0x1c] ;  /* 0x00001c00010b7983 */ /* 0x000f220000300800 */
        /* <DEDUP_REMOVED lines=26> */
[----:B--2---:R-:W-:Y:S01]  /*639a0*/  PRMT R60, R5, 0x7632, R60 ;  /* 0x00007632053c7816 */ /* 0x004fe2000000003c */
[----:B------:R-:W-:Y:S01]  /*639b0*/  @P5 STG.E.U16 desc[UR6][R52.64], R61 ;  /* 0x0000003d34005986 */ /* 0x000fe2000c101506 */
[----:B------:R-:W-:Y:S01]  /*639c0*/  ISETP.LT.AND P5, PT, R6, UR8, !P0 ;  /* 0x0000000806007c0c */ /* 0x000fe2000c7a1270 */
[----:B0-----:R-:W-:Y:S01]  /*639d0*/  IMAD.WIDE R50, R58, 0x2, R2 ;  /* 0x000000023a327825 */ /* 0x001fe200078e0202 */
[----:B------:R-:W-:Y:S01]  /*639e0*/  ULDC UR4, c[0x0][0x22c] ;  /* 0x00008b0000047ab9 */ /* 0x000fe20000000800 */
[----:B------:R0:W-:Y:S01]  /*639f0*/  @P4 STG.E.U16 desc[UR6][R54.64], R5 ;  /* 0x0000000536004986 */ /* 0x0001e2000c101506 */
[----:B------:R-:W-:Y:S01]  /*63a00*/  ISETP.LT.AND P4, PT, R39, UR10, !P0 ;  /* 0x0000000a27007c0c */ /* 0x000fe2000c781270 */
[----:B------:R-:W-:Y:S01]  /*63a10*/  VIADD R59, R42, 0x21 ;  /* 0x000000212a3b7836 */ /* 0x000fe20000000000 */
[----:B------:R-:W-:Y:S01]  /*63a20*/  ULDC UR8, c[0x0][0x228] ;  /* 0x00008a0000087ab9 */ /* 0x000fe20000000800 */
[----:B0-----:R-:W2:Y:S01]  /*63a30*/  LDL.LU R5, [R1+0x130] ;  /* 0x0001300001057983 */ /* 0x001ea20000300800 */
[----:B------:R-:W-:Y:S01]  /*63a40*/  IMAD.WIDE R52, R58, 0x2, R44 ;  /* 0x000000023a347825 */ /* 0x000fe200078e022c */
[----:B------:R-:W-:-:S03]  /*63a50*/  ULDC UR10, c[0x0][0x228] ;  /* 0x00008a00000a7ab9 */ /* 0x000fc60000000800 */
[----:B------:R-:W-:Y:S01]  /*63a60*/  IMAD.WIDE R54, R58, 0x2, R46 ;  /* 0x000000023a367825 */ /* 0x000fe200078e022e */
[----:B----4-:R-:W-:Y:S01]  /*63a70*/  PRMT R61, R4, 0x7632, R61 ;  /* 0x00007632043d7816 */ /* 0x010fe2000000003d */
[----:B------:R0:W-:Y:S04]  /*63a80*/  @P6 STG.E.U16 desc[UR6][R56.64], R60 ;  /* 0x0000003c38006986 */ /* 0x0001e8000c101506 */
[----:B------:R1:W-:Y:S04]  /*63a90*/  @P3 STG.E.U16 desc[UR6][R50.64], R4 ;  /* 0x0000000432003986 */ /* 0x0003e8000c101506 */
[----:B------:R-:W3:Y:S04]  /*63aa0*/  LDL.LU R7, [R1+0x120] ;  /* 0x0001200001077983 */ /* 0x000ee80000300800 */
[----:B------:R-:W-:Y:S01]  /*63ab0*/  @P5 STG.E.U16 desc[UR6][R52.64], R61 ;  /* 0x0000003d34005986 */ /* 0x000fe2000c101506 */
[----:B0-----:R-:W-:-:S03]  /*63ac0*/  PRMT R60, R11, 0x7632, R60 ;  /* 0x000076320b3c7816 */ /* 0x001fc6000000003c */
[----:B-1----:R-:W4:Y:S04]  /*63ad0*/  LDL.LU R4, [R1+0x238c] ;  /* 0x00238c0001047983 */ /* 0x002f280000300800 */
[----:B------:R0:W-:Y:S04]  /*63ae0*/  @P4 STG.E.U16 desc[UR6][R54.64], R11 ;  /* 0x0000000b36004986 */ /* 0x0001e8000c101506 */
[----:B0-----:R-:W4:Y:S01]  /*63af0*/  LDL.LU R11, [R1] ;  /* 0x00000000010b7983 */ /* 0x001f220000300800 */
        /* <DEDUP_REMOVED lines=8> */
[----:B------:R-:W-:Y:S01]  /*63b80*/  ULDC UR12, c[0x0][0x228] ;  /* 0x00008a00000c7ab9 */ /* 0x000fe20000000800 */
[C---:B------:R-:W-:Y:S01]  /*63b90*/  IMAD.WIDE R50, R58.reuse, 0x2, R2 ;  /* 0x000000023a327825 */ /* 0x040fe200078e0202 */
[----:B------:R-:W-:Y:S01]  /*63ba0*/  ULDC UR4, c[0x0][0x22c] ;  /* 0x00008b0000047ab9 */ /* 0x000fe20000000800 */
[----:B------:R-:W-:Y:S01]  /*63bb0*/  ISETP.LT.AND P4, PT, R39, UR10, !P2 ;  /* 0x0000000a27007c0c */ /* 0x000fe2000d781270 */
[----:B------:R-:W-:Y:S01]  /*63bc0*/  ULDC UR8, c[0x0][0x228] ;  /* 0x00008a0000087ab9 */ /* 0x000fe20000000800 */
[----:B------:R0:W-:Y:S01]  /*63bd0*/  @P6 STG.E.U16 desc[UR6][R56.64], R60 ;  /* 0x0000003c38006986 */ /* 0x0001e2000c101506 */
[C---:B------:R-:W-:Y:S01]  /*63be0*/  IMAD.WIDE R52, R58.reuse, 0x2, R44 ;  /* 0x000000023a347825 */ /* 0x040fe200078e022c */
[----:B------:R-:W-:Y:S01]  /*63bf0*/  ISETP.LT.AND P6, PT, R43, UR12, !P2 ;  /* 0x0000000c2b007c0c */ /* 0x000fe2000d7c1270 */
[----:B------:R-:W-:Y:S01]  /*63c00*/  ULDC UR10, c[0x0][0x228] ;  /* 0x00008a00000a7ab9 */ /* 0x000fe20000000800 */
[----:B------:R-:W-:Y:S01]  /*63c10*/  ISETP.GE.AND P2, PT, R59, UR4, PT ;  /* 0x000000043b007c0c */ /* 0x000fe2000bf46270 */
[----:B------:R-:W-:Y:S01]  /*63c20*/  ULDC UR4, c[0x0][0x228] ;  /* 0x00008a0000047ab9 */ /* 0x000fe20000000800 */
[----:B------:R-:W-:Y:S01]  /*63c30*/  IMAD.WIDE R54, R58, 0x2, R46 ;  /* 0x000000023a367825 */ /* 0x000fe200078e022e */
[----:B------:R-:W-:-:S03]  /*63c40*/  ULDC UR12, c[0x0][0x228] ;  /* 0x00008a00000c7ab9 */ /* 0x000fc60000000800 */
[----:B0-----:R-:W-:-:S04]  /*63c50*/  IMAD.WIDE R56, R58, 0x2, R48 ;  /* 0x000000023a387825 */ /* 0x001fc800078e0230 */
[----:B------:R-:W-:Y:S01]  /*63c60*/  VIADD R58, R58, UR20 ;  /* 0x000000143a3a7c36 */ /* 0x000fe20008000000 */
[----:B--2---:R-:W-:Y:S01]  /*63c70*/  PRMT R61, R5, 0x7632, R61 ;  /* 0x00007632053d7816 */ /* 0x004fe2000000003d */
[----:B------:R0:W-:Y:S01]  /*63c80*/  @P3 STG.E.U16 desc[UR6][R50.64], R5 ;  /* 0x0000000532003986 */ /* 0x0001e2000c101506 */
[----:B------:R-:W-:Y:S02]  /*63c90*/  ISETP.LT.AND P3, PT, R35, UR4, !P0 ;  /* 0x0000000423007c0c */ /* 0x000fe4000c761270 */
[----:B---3--:R-:W-:Y:S01]  /*63ca0*/  PRMT R60, R7, 0x7632, R60 ;  /* 0x00007632073c7816 */ /* 0x008fe2000000003c */
[----:B------:R1:W-:Y:S01]  /*63cb0*/  @P5 STG.E.U16 desc[UR6][R52.64], R61 ;  /* 0x0000003d34005986 */ /* 0x0003e2000c101506 */
[----:B------:R-:W-:Y:S01]  /*63cc0*/  ISETP.LT.AND P5, PT, R6, UR8, !P0 ;  /* 0x0000000806007c0c */ /* 0x000fe2000c7a1270 */
[----:B0-----:R-:W-:Y:S01]  /*63cd0*/  IMAD.WIDE R50, R58, 0x2, R2 ;  /* 0x000000023a327825 */ /* 0x001fe200078e0202 */
[----:B------:R-:W-:Y:S01]  /*63ce0*/  ULDC UR4, c[0x0][0x22c] ;  /* 0x00008b0000047ab9 */ /* 0x000fe20000000800 */
[----:B------:R-:W2:Y:S01]  /*63cf0*/  LDL.LU R5, [R1+0x2388] ;  /* 0x0023880001057983 */ /* 0x000ea20000300800 */
[----:B------:R-:W-:-:S03]  /*63d00*/  ULDC UR8, c[0x0][0x228] ;  /* 0x00008a0000087ab9 */ /* 0x000fc60000000800 */
[----:B------:R0:W-:Y:S01]  /*63d10*/  @P4 STG.E.U16 desc[UR6][R54.64], R7 ;  /* 0x0000000736004986 */ /* 0x0001e2000c101506 */
[----:B-1----:R-:W-:-:S03]  /*63d20*/  IMAD.WIDE R52, R58, 0x2, R44 ;  /* 0x000000023a347825 */ /* 0x002fc600078e022c */
[----:B------:R-:W-:Y:S04]  /*63d30*/  @P6 STG.E.U16 desc[UR6][R56.64], R60 ;  /* 0x0000003c38006986 */ /* 0x000fe8000c101506 */
[----:B------:R-:W3:Y:S04]  /*63d40*/  LDL.LU R6, [R1+0x134] ;  /* 0x0001340001067983 */ /* 0x000ee80000300800 */
[----:B0-----:R-:W2:Y:S01]  /*63d50*/  LDL.LU R7, [R1+0x124] ;  /* 0x0001240001077983 */ /* 0x001ea20000300800 */
[----:B----4-:R-:W-:-:S03]  /*63d60*/  PRMT R61, R11, 0x7632, R61 ;  /* 0x000076320b3d7816 */ /* 0x010fc6000000003d */
[----:B------:R0:W-:Y:S04]  /*63d70*/  @P3 STG.E.U16 desc[UR6][R50.64], R11 ;  /* 0x0000000b32003986 */ /* 0x0001e8000c101506 */
[----:B------:R1:W-:Y:S04]  /*63d80*/  @P5 STG.E.U16 desc[UR6][R52.64], R61 ;  /* 0x0000003d34005986 */ /* 0x0003e8000c101506 */
[----:B0-----:R-:W4:Y:S04]  /*63d90*/  LDL.LU R11, [R1+0x4] ;  /* 0x00000400010b7983 */ /* 0x001f280000300800 */
[----:B-1----:R-:W4:Y:S01]  /*63da0*/  LDL.LU R61, [R1+0xb70] ;  /* 0x000b7000013d7983 */ /* 0x002f220000300800 */
[----:B------:R-:W-:Y:S01]  /*63db0*/  ISETP.LT.AND P4, PT, R39, UR10, !P0 ;  /* 0x0000000a27007c0c */ /* 0x000fe2000c781270 */
[----:B------:R-:W-:Y:S01]  /*63dc0*/  VIADD R59, R42, 0x23 ;  /* 0x000000232a3b7836 */ /* 0x000fe20000000000 */
[----:B------:R-:W-:Y:S01]  /*63dd0*/  ISETP.LT.AND P6, PT, R43, UR12, !P0 ;  /* 0x0000000c2b007c0c */ /* 0x000fe2000c7c1270 */
[----:B------:R-:W-:Y:S01]  /*63de0*/  IMAD.WIDE R54, R58, 0x2, R46 ;  /* 0x000000023a367825 */ /* 0x000fe200078e022e */
[----:B------:R-:W-:Y:S01]  /*63df0*/  PRMT R60, R4, 0x7632, R60 ;  /* 0x00007632043c7816 */ /* 0x000fe2000000003c */
[----:B------:R-:W-:Y:S01]  /*63e00*/  ULDC UR10, c[0x0][0x228] ;  /* 0x00008a00000a7ab9 */ /* 0x000fe20000000800 */
[----:B------:R-:W-:Y:S01]  /*63e10*/  ISETP.GE.AND P0, PT, R59, UR4, PT ;  /* 0x000000043b007c0c */ /* 0x000fe2000bf06270 */
[----:B------:R-:W-:Y:S01]  /*63e20*/  ULDC UR4, c[0x0][0x228] ;  /* 0x00008a0000047ab9 */ /* 0x000fe20000000800 */
[----:B------:R-:W-:Y:S01]  /*63e30*/  IMAD.WIDE R56, R58, 0x2, R48 ;  /* 0x000000023a387825 */ /* 0x000fe200078e0230 */
[----:B------:R-:W-:Y:S01]  /*63e40*/  ISETP.LT.AND P3, PT, R35, UR4, !P2 ;  /* 0x0000000423007c0c */ /* 0x000fe2000d761270 */
[----:B------:R-:W-:Y:S01]  /*63e50*/  ULDC UR12, c[0x0][0x228] ;  /* 0x00008a00000c7ab9 */ /* 0x000fe20000000800 */
[----:B------:R-:W-:-:S02]  /*63e60*/  ULDC UR4, c[0x0][0x22c] ;  /* 0x00008b0000047ab9 */ /* 0x000fc40000000800 */
[----:B------:R0:W-:Y:S01]  /*63e70*/  @P4 STG.E.U16 desc[UR6][R54.64], R4 ;  /* 0x0000000436004986 */ /* 0x0001e2000c101506 */
[----:B------:R-:W-:Y:S01]  /*63e80*/  ISETP.LT.AND P4, PT, R39, UR10, !P2 ;  /* 0x0000000a27007c0c */ /* 0x000fe2000d781270 */
[----:B------:R-:W-:Y:S02]  /*63e90*/  ULDC UR10, c[0x0][0x228] ;  /* 0x00008a00000a7ab9 */ /* 0x000fe40000000800 */
[----:B------:R1:W-:Y:S01]  /*63ea0*/  @P6 STG.E.U16 desc[UR6][R56.64], R60 ;  /* 0x0000003c38006986 */ /* 0x0003e2000c101506 */
[----:B------:R-:W-:Y:S01]  /*63eb0*/  ISETP.LT.AND P6, PT, R43, UR12, !P2 ;  /* 0x0000000c2b007c0c */ /* 0x000fe2000d7c1270 */
[----:B------:R-:W-:Y:S01]  /*63ec0*/  ULDC UR12, c[0x0][0x228] ;  /* 0x00008a00000c7ab9 */ /* 0x000fe20000000800 */
[----:B0-----:R-:W-:Y:S02]  /*63ed0*/  VIADD R4, R58, UR20 ;  /* 0x000000143a047c36 */ /* 0x001fe40008000000 */
[----:B------:R-:W-:Y:S02]  /*63ee0*/  VIADD R58, R42, 0x24 ;  /* 0x000000242a3a7836 */ /* 0x000fe40000000000 */
[----:B------:R-:W-:-:S04]  /*63ef0*/  IMAD.WIDE R50, R4, 0x2, R2 ;  /* 0x0000000204327825 */ /* 0x000fc800078e0202 */
[----:B------:R-:W-:-:S04]  /*63f00*/  IMAD.WIDE R52, R4, 0x2, R44 ;  /* 0x0000000204347825 */ /* 0x000fc800078e022c */
[----:B------:R-:W-:-:S04]  /*63f10*/  IMAD.WIDE R54, R4, 0x2, R46 ;  /* 0x0000000204367825 */ /* 0x000fc800078e022e */
[----:B-1----:R-:W-:-:S04]  /*63f20*/  IMAD.WIDE R56, R4, 0x2, R48 ;  /* 0x0000000204387825 */ /* 0x002fc800078e0230 */
[----:B------:R-:W-:Y:S01]  /*63f30*/  VIADD R4, R4, UR20 ;  /* 0x0000001404047c36 */ /* 0x000fe20008000000 */
[----:B---3--:R-:W-:Y:S01]  /*63f40*/  PRMT R60, R6, 0x7632, R60 ;  /* 0x00007632063c7816 */ /* 0x008fe2000000003c */
[----:B------:R0:W-:Y:S01]  /*63f50*/  @P3 STG.E.U16 desc[UR6][R50.64], R6 ;  /* 0x0000000632003986 */ /* 0x0001e2000c101506 */
[----:B--2---:R-:W-:Y:S02]  /*63f60*/  PRMT R59, R7, 0x7632, R59 ;  /* 0x00007632073b7816 */ /* 0x004fe4000000003b */
[----:B----4-:R-:W-:Y:S01]  /*63f70*/  ISETP.LT.AND P5, PT, R61, UR8, !P2 ;  /* 0x000000083d007c0c */ /* 0x010fe2000d7a1270 */
[----:B------:R-:W-:Y:S01]  /*63f80*/  ULDC UR8, c[0x0][0x228] ;  /* 0x00008a0000087ab9 */ /* 0x000fe20000000800 */
[----:B------:R-:W-:Y:S01]  /*63f90*/  ISETP.GE.AND P2, PT, R58, UR4, PT ;  /* 0x000000043a007c0c */ /* 0x000fe2000bf46270 */
[----:B------:R-:W-:Y:S01]  /*63fa0*/  ULDC UR4, c[0x0][0x228] ;  /* 0x00008a0000047ab9 */ /* 0x000fe20000000800 */
[----:B0-----:R-:W2:Y:S01]  /*63fb0*/  LDL.LU R6, [R1+0x2384] ;  /* 0x0023840001067983 */ /* 0x001ea20000300800 */
[----:B------:R-:W-:-:S08]  /*63fc0*/  ISETP.LT.AND P3, PT, R35, UR4, !P0 ;  /* 0x0000000423007c0c */ /* 0x000fd0000c761270 */
[----:B------:R0:W-:Y:S01]  /*63fd0*/  @P5 STG.E.U16 desc[UR6][R52.64], R60 ;  /* 0x0000003c34005986 */ /* 0x0001e2000c101506 */
[----:B------:R-:W-:Y:S01]  /*63fe0*/  ISETP.LT.AND P5, PT, R61, UR8, !P0 ;  /* 0x000000083d007c0c */ /* 0x000fe2000c7a1270 */
[----:B------:R-:W-:Y:S01]  /*63ff0*/  IMAD.WIDE R50, R4, 0x2, R2 ;  /* 0x0000000204327825 */ /* 0x000fe200078e0202 */
[----:B------:R-:W-:Y:S01]  /*64000*/  ULDC UR4, c[0x0][0x22c] ;  /* 0x00008b0000047ab9 */ /* 0x000fe20000000800 */
[----:B------:R1:W-:Y:S01]  /*64010*/  @P4 STG.E.U16 desc[UR6][R54.64], R7 ;  /* 0x0000000736004986 */ /* 0x0003e2000c101506 */
[----:B------:R-:W-:-:S03]  /*64020*/  ULDC UR8, c[0x0][0x228] ;  /* 0x00008a0000087ab9 */ /* 0x000fc60000000800 */
[----:B------:R-:W-:Y:S01]  /*64030*/  @P6 STG.E.U16 desc[UR6][R56.64], R59 ;  /* 0x0000003b38006986 */ /* 0x000fe2000c101506 */
[----:B0-----:R-:W-:Y:S01]  /*64040*/  IMAD.WIDE R52, R4, 0x2, R44 ;  /* 0x0000000204347825 */ /* 0x001fe200078e022c */
[----:B------:R-:W-:Y:S02]  /*64050*/  PRMT R60, R11, 0x7632, R60 ;  /* 0x000076320b3c7816 */ /* 0x000fe4000000003c */
[----:B------:R0:W-:Y:S04]  /*64060*/  @P3 STG.E.U16 desc[UR6][R50.64], R11 ;  /* 0x0000000b32003986 */ /* 0x0001e8000c101506 */
[----:B-1----:R-:W3:Y:S04]  /*64070*/  LDL.LU R7, [R1+0x138] ;  /* 0x0001380001077983 */ /* 0x002ee80000300800 */
[----:B------:R1:W-:Y:S04]  /*64080*/  @P5 STG.E.U16 desc[UR6][R52.64], R60 ;  /* 0x0000003c34005986 */ /* 0x0003e8000c101506 */
[----:B0-----:R-:W4:Y:S04]  /*64090*/  LDL.LU R11, [R1+0x8] ;  /* 0x00000800010b7983 */ /* 0x001f280000300800 */
[----:B-1----:R-:W2:Y:S01]  /*640a0*/  LDL.LU R60, [R1+0x128] ;  /* 0x00012800013c7983 */ /* 0x002ea20000300800 */
[----:B------:R-:W-:Y:S01]  /*640b0*/  ISETP.LT.AND P4, PT, R39, UR10, !P0 ;  /* 0x0000000a27007c0c */ /* 0x000fe2000c781270 */
[----:B------:R-:W-:Y:S01]  /*640c0*/  VIADD R58, R42, 0x25 ;  /* 0x000000252a3a7836 */ /* 0x000fe20000000000 */
[----:B------:R-:W-:Y:S01]  /*640d0*/  ISETP.LT.AND P6, PT, R43, UR12, !P0 ;  /* 0x0000000c2b007c0c */ /* 0x000fe2000c7c1270 */
[----:B------:R-:W-:Y:S01]  /*640e0*/  IMAD.WIDE R54, R4, 0x2, R46 ;  /* 0x0000000204367825 */ /* 0x000fe200078e022e */
[----:B------:R-:W-:Y:S01]  /*640f0*/  PRMT R59, R5, 0x7632, R59 ;  /* 0x00007632053b7816 */ /* 0x000fe2000000003b */
[----:B------:R-:W-:Y:S01]  /*64100*/  ULDC UR10, c[0x0][0x228] ;  /* 0x00008a00000a7ab9 */ /* 0x000fe20000000800 */
[----:B------:R-:W-:Y:S01]  /*64110*/  ISETP.GE.AND P0, PT, R58, UR4, PT ;  /* 0x000000043a007c0c */ /* 0x000fe2000bf06270 */
[----:B------:R-:W-:Y:S01]  /*64120*/  IMAD.WIDE R56, R4, 0x2, R48 ;  /* 0x0000000204387825 */ /* 0x000fe200078e0230 */
[----:B------:R-:W-:Y:S01]  /*64130*/  ULDC UR4, c[0x0][0x228] ;  /* 0x00008a0000047ab9 */ /* 0x000fe20000000800 */
[----:B------:R-:W-:Y:S01]  /*64140*/  ULDC UR12, c[0x0][0x228] ;  /* 0x00008a00000c7ab9 */ /* 0x000fe20000000800 */
[----:B------:R-:W-:-:S02]  /*64150*/  ISETP.LT.AND P3, PT, R35, UR4, !P2 ;  /* 0x0000000423007c0c */ /* 0x000fc4000d761270 */
[----:B------:R-:W-:Y:S01]  /*64160*/  ISETP.LT.AND P5, PT, R61, UR8, !P2 ;  /* 0x000000083d007c0c */ /* 0x000fe2000d7a1270 */
[----:B------:R0:W-:Y:S01]  /*64170*/  @P4 STG.E.U16 desc[UR6][R54.64], R5 ;  /* 0x0000000536004986 */ /* 0x0001e2000c101506 */
[----:B------:R-:W-:Y:S01]  /*64180*/  ISETP.LT.AND P4, PT, R39, UR10, !P2 ;  /* 0x0000000a27007c0c */ /* 0x000fe2000d781270 */
[----:B------:R-:W-:Y:S01]  /*64190*/  VIADD R4, R4, UR20 ;  /* 0x0000001404047c36 */ /* 0x000fe20008000000 */
[----:B------:R-:W-:Y:S01]  /*641a0*/  ULDC UR4, c[0x0][0x22c] ;  /* 0x00008b0000047ab9 */ /* 0x000fe20000000800 */
[----:B------:R1:W-:Y:S01]  /*641b0*/  @P6 STG.E.U16 desc[UR6][R56.64], R59 ;  /* 0x0000003b38006986 */ /* 0x0003e2000c101506 */
[----:B------:R-:W-:Y:S01]  /*641c0*/  ISETP.LT.AND P6, PT, R43, UR12, !P2 ;  /* 0x0000000c2b007c0c */ /* 0x000fe2000d7c1270 */
[----:B------:R-:W-:Y:S01]  /*641d0*/  IMAD.WIDE R50, R4, 0x2, R2 ;  /* 0x0000000204327825 */ /* 0x000fe200078e0202 */
[----:B------:R-:W-:Y:S01]  /*641e0*/  ULDC UR8, c[0x0][0x228] ;  /* 0x00008a0000087ab9 */ /* 0x000fe20000000800 */
[----:B------:R-:W-:Y:S01]  /*641f0*/  ULDC UR10, c[0x0][0x228] ;  /* 0x00008a00000a7ab9 */ /* 0x000fe20000000800 */
[----:B------:R-:W-:Y:S01]  /*64200*/  ULDC UR12, c[0x0][0x228] ;  /* 0x00008a00000c7ab9 */ /* 0x000fe20000000800 */
[----:B0-----:R-:W-:-:S02]  /*64210*/  VIADD R5, R42, 0x26 ;  /* 0x000000262a057836 */ /* 0x001fc40000000000 */
[----:B------:R-:W-:-:S03]  /*64220*/  IMAD.WIDE R52, R4, 0x2, R44 ;  /* 0x0000000204347825 */ /* 0x000fc600078e022c */
[----:B------:R-:W-:Y:S01]  /*64230*/  ISETP.GE.AND P2, PT, R5, UR4, PT ;  /* 0x0000000405007c0c */ /* 0x000fe2000bf46270 */
[----:B------:R-:W-:Y:S01]  /*64240*/  IMAD.WIDE R54, R4, 0x2, R46 ;  /* 0x0000000204367825 */ /* 0x000fe200078e022e */
[----:B------:R-:W-:-:S03]  /*64250*/  ULDC UR4, c[0x0][0x228] ;  /* 0x00008a0000047ab9 */ /* 0x000fc60000000800 */
[----:B-1----:R-:W-:-:S04]  /*64260*/  IMAD.WIDE R56, R4, 0x2, R48 ;  /* 0x0000000204387825 */ /* 0x002fc800078e0230 */
[----:B------:R-:W-:Y:S01]  /*64270*/  VIADD R4, R4, UR20 ;  /* 0x0000001404047c36 */ /* 0x000fe20008000000 */
[----:B---3--:R-:W-:Y:S01]  /*64280*/  PRMT R58, R7, 0x7632, R58 ;  /* 0x00007632073a7816 */ /* 0x008fe2000000003a */
[----:B------:R0:W-:Y:S01]  /*64290*/  @P3 STG.E.U16 desc[UR6][R50.64], R7 ;  /* 0x0000000732003986 */ /* 0x0001e2000c101506 */
[----:B------:R-:W-:Y:S02]  /*642a0*/  ISETP.LT.AND P3, PT, R35, UR4, !P0 ;  /* 0x0000000423007c0c */ /* 0x000fe4000c761270 */
[----:B--2---:R-:W-:Y:S01]  /*642b0*/  PRMT R59, R60, 0x7632, R59 ;  /* 0x000076323c3b7816 */ /* 0x004fe2000000003b */
[----:B------:R1:W-:Y:S01]  /*642c0*/  @P5 STG.E.U16 desc[UR6][R52.64], R58 ;  /* 0x0000003a34005986 */ /* 0x0003e2000c101506 */
[----:B------:R-:W-:Y:S01]  /*642d0*/  ISETP.LT.AND P5, PT, R61, UR8, !P0 ;  /* 0x000000083d007c0c */ /* 0x000fe2000c7a1270 */
[----:B0-----:R-:W-:Y:S01]  /*642e0*/  IMAD.WIDE R50, R4, 0x2, R2 ;  /* 0x0000000204327825 */ /* 0x001fe200078e0202 */
[----:B------:R-:W-:Y:S01]  /*642f0*/  ULDC UR4, c[0x0][0x22c] ;  /* 0x00008b0000047ab9 */ /* 0x000fe20000000800 */
[----:B------:R0:W-:Y:S01]  /*64300*/  @P4 STG.E.U16 desc[UR6][R54.64], R60 ;  /* 0x0000003c36004986 */ /* 0x0001e2000c101506 */
[----:B------:R-:W-:Y:S01]  /*64310*/  ISETP.LT.AND P4, PT, R39, UR10, !P0 ;  /* 0x0000000a27007c0c */ /* 0x000fe2000c781270 */
[----:B------:R-:W-:Y:S01]  /*64320*/  VIADD R5, R42, 0x27 ;  /* 0x000000272a057836 */ /* 0x000fe20000000000 */
[----:B------:R-:W-:Y:S01]  /*64330*/  ULDC UR8, c[0x0][0x228] ;  /* 0x00008a0000087ab9 */ /* 0x000fe20000000800 */
[----:B------:R2:W-:Y:S01]  /*64340*/  @P6 STG.E.U16 desc[UR6][R56.64], R59 ;  /* 0x0000003b38006986 */ /* 0x0005e2000c101506 */
[----:B------:R-:W-:Y:S01]  /*64350*/  ISETP.LT.AND P6, PT, R43, UR12, !P0 ;  /* 0x0000000c2b007c0c */ /* 0x000fe2000c7c1270 */
[----:B------:R-:W-:Y:S01]  /*64360*/  ULDC UR10, c[0x0][0x228] ;  /* 0x00008a00000a7ab9 */ /* 0x000fe20000000800 */
[C---:B-1----:R-:W-:Y:S01]  /*64370*/  IMAD.WIDE R52, R4.reuse, 0x2, R44 ;  /* 0x0000000204347825 */ /* 0x042fe200078e022c */
[----:B----4-:R-:W-:Y:S01]  /*64380*/  PRMT R58, R11, 0x7632, R58 ;  /* 0x000076320b3a7816 */ /* 0x010fe2000000003a */
[----:B------:R-:W3:Y:S01]  /*64390*/  LDL.LU R7, [R1+0x2380] ;  /* 0x0023800001077983 */ /* 0x000ee20000300800 */
[----:B------:R-:W-:Y:S01]  /*643a0*/  ULDC UR12, c[0x0][0x228] ;  /* 0x00008a00000c7ab9 */ /* 0x000fe20000000800 */
[----:B0-----:R-:W-:-:S02]  /*643b0*/  IMAD.WIDE R54, R4, 0x2, R46 ;  /* 0x0000000204367825 */ /* 0x001fc400078e022e */
[----:B------:R0:W-:Y:S02]  /*643c0*/  @P3 STG.E.U16 desc[UR6][R50.64], R11 ;  /* 0x0000000b32003986 */ /* 0x0001e4000c101506 */
[----:B--2---:R-:W-:Y:S01]  /*643d0*/  IMAD.WIDE R56, R4, 0x2, R48 ;  /* 0x0000000204387825 */ /* 0x004fe200078e0230 */
[----:B------:R-:W-:Y:S01]  /*643e0*/  PRMT R59, R6, 0x7632, R59 ;  /* 0x00007632063b7816 */ /* 0x000fe2000000003b */
[----:B------:R-:W-:Y:S04]  /*643f0*/  @P5 STG.E.U16 desc[UR6][R52.64], R58 ;  /* 0x0000003a34005986 */ /* 0x000fe8000c101506 */
[----:B------:R-:W2:Y:S04]  /*64400*/  LDL.LU R60, [R1+0x12c] ;  /* 0x00012c00013c7983 */ /* 0x000ea80000300800 */
[----:B------:R-:W-:Y:S04]  /*64410*/  @P4 STG.E.U16 desc[UR6][R54.64], R6 ;  /* 0x0000000636004986 */ /* 0x000fe8000c101506 */
[----:B0-----:R-:W4:Y:S04]  /*64420*/  LDL.LU R11, [R1+0xc] ;  /* 0x00000c00010b7983 */ /* 0x001f280000300800 */
[----:B------:R0:W-:Y:S04]  /*64430*/  @P6 STG.E.U16 desc[UR6][R56.64], R59 ;  /* 0x0000003b38006986 */ /* 0x0001e8000c101506 */
[----:B0-----:R-:W3:Y:S01]  /*64440*/  LDL.LU R59, [R1+0x13c] ;  /* 0x00013c00013b7983 */ /* 0x001ee20000300800 */
[----:B------:R-:W-:Y:S01]  /*64450*/  ISETP.GE.AND P0, PT, R5, UR4, PT ;  /* 0x0000000405007c0c */ /* 0x000fe2000bf06270 */
[----:B------:R-:W-:-:S02]  /*64460*/  ULDC UR4, c[0x0][0x228] ;  /* 0x00008a0000047ab9 */ /* 0x000fc40000000800 */
[----:B------:R-:W-:Y:S01]  /*64470*/  ISETP.LT.AND P3, PT, R35, UR4, !P2 ;  /* 0x0000000423007c0c */ /* 0x000fe2000d761270 */
[----:B------:R-:W-:Y:S01]  /*64480*/  VIADD R6, R4, UR20 ;  /* 0x0000001404067c36 */ /* 0x000fe20008000000 */
[----:B------:R-:W-:Y:S02]  /*64490*/  ISETP.LT.AND P5, PT, R61, UR8, !P2 ;  /* 0x000000083d007c0c */ /* 0x000fe4000d7a1270 */
[----:B------:R-:W-:Y:S01]  /*644a0*/  ISETP.LT.AND P4, PT, R39, UR10, !P2 ;  /* 0x0000000a27007c0c */ /* 0x000fe2000d781270 */
[----:B------:R-:W-:Y:S01]  /*644b0*/  IMAD.WIDE R4, R6, 0x2, R2 ;  /* 0x0000000206047825 */ /* 0x000fe200078e0202 */
[----:B------:R-:W-:-:S03]  /*644c0*/  ULDC UR4, c[0x0][0x22c] ;  /* 0x00008b0000047ab9 */ /* 0x000fc60000000800 */
[----:B------:R-:W-:Y:S01]  /*644d0*/  VIADD R56, R42, 0x28 ;  /* 0x000000282a387836 */ /* 0x000fe20000000000 */
[----:B--2---:R-:W-:Y:S01]  /*644e0*/  PRMT R58, R60, 0x7632, R58 ;  /* 0x000076323c3a7816 */ /* 0x004fe2000000003a */
[C---:B------:R-:W-:Y:S01]  /*644f0*/  IMAD.WIDE R50, R6.reuse, 0x2, R44 ;  /* 0x0000000206327825 */ /* 0x040fe200078e022c */
[----:B------:R-:W-:Y:S01]  /*64500*/  ISETP.LT.AND P6, PT, R43, UR12, !P2 ;  /* 0x0000000c2b007c0c */ /* 0x000fe2000d7c1270 */
[----:B------:R-:W-:Y:S01]  /*64510*/  ULDC UR8, c[0x0][0x228] ;  /* 0x00008a0000087ab9 */ /* 0x000fe20000000800 */
[----:B------:R-:W-:Y:S01]  /*64520*/  ULDC UR10, c[0x0][0x228] ;  /* 0x00008a00000a7ab9 */ /* 0x000fe20000000800 */
[C---:B------:R-:W-:Y:S01]  /*64530*/  IMAD.WIDE R52, R6.reuse, 0x2, R46 ;  /* 0x0000000206347825 */ /* 0x040fe200078e022e */
[----:B---3--:R-:W-:Y:S01]  /*64540*/  PRMT R57, R59, 0x7632, R57 ;  /* 0x000076323b397816 */ /* 0x008fe20000000039 */
[----:B------:R0:W-:Y:S02]  /*64550*/  @P3 STG.E.U16 desc[UR6][R4.64], R59 ;  /* 0x0000003b04003986 */ /* 0x0001e4000c101506 */
[----:B------:R-:W-:Y:S01]  /*64560*/  IMAD.WIDE R54, R6, 0x2, R48 ;  /* 0x0000000206367825 */ /* 0x000fe200078e0230 */
[----:B------:R-:W-:Y:S01]  /*64570*/  ULDC UR12, c[0x0][0x228] ;  /* 0x00008a00000c7ab9 */ /* 0x000fe20000000800 */
[----:B------:R-:W-:Y:S04]  /*64580*/  @P5 STG.E.U16 desc[UR6][R50.64], R57 ;  /* 0x0000003932005986 */ /* 0x000fe8000c101506 */
[----:B0-----:R-:W2:Y:S04]  /*64590*/  LDL.LU R59, [R1+0x140] ;  /* 0x00014000013b7983 */ /* 0x001ea80000300800 */
[----:B------:R0:W-:Y:S04]  /*645a0*/  @P4 STG.E.U16 desc[UR6][R52.64], R60 ;  /* 0x0000003c34004986 */ /* 0x0001e8000c101506 */
[----:B0-----:R-:W3:Y:S01]  /*645b0*/  LDL.LU R60, [R1+0x110] ;  /* 0x00011000013c7983 */ /* 0x001ee20000300800 */
[----:B------:R-:W-:Y:S01]  /*645c0*/  ISETP.GE.AND P2, PT, R56, UR4, PT ;  /* 0x0000000438007c0c */ /* 0x000fe2000bf46270 */
[----:B------:R-:W-:-:S02]  /*645d0*/  ULDC UR4, c[0x0][0x228] ;  /* 0x00008a0000047ab9 */ /* 0x000fc40000000800 */
[----:B------:R-:W-:Y:S01]  /*645e0*/  ISETP.LT.AND P3, PT, R35, UR4, !P0 ;  /* 0x0000000423007c0c */ /* 0x000fe2000c761270 */
[----:B------:R-:W-:Y:S01]  /*645f0*/  VIADD R6, R6, UR20 ;  /* 0x0000001406067c36 */ /* 0x000fe20008000000 */
[----:B------:R-:W-:Y:S01]  /*64600*/  ISETP.LT.AND P5, PT, R61, UR8, !P0 ;  /* 0x000000083d007c0c */ /* 0x000fe2000c7a1270 */
[----:B------:R-:W-:Y:S01]  /*64610*/  VIADD R56, R42, 0x29 ;  /* 0x000000292a387836 */ /* 0x000fe20000000000 */
[----:B------:R-:W-:Y:S01]  /*64620*/  ISETP.LT.AND P4, PT, R39, UR10, !P0 ;  /* 0x0000000a27007c0c */ /* 0x000fe2000c781270 */
[C---:B------:R-:W-:Y:S01]  /*64630*/  IMAD.WIDE R4, R6.reuse, 0x2, R2 ;  /* 0x0000000206047825 */ /* 0x040fe200078e0202 */
[----:B------:R0:W-:Y:S01]  /*64640*/  @P6 STG.E.U16 desc[UR6][R54.64], R58 ;  /* 0x0000003a36006986 */ /* 0x0001e2000c101506 */
[----:B------:R-:W-:Y:S01]  /*64650*/  ULDC UR4, c[0x0][0x22c] ;  /* 0x00008b0000047ab9 */ /* 0x000fe20000000800 */
[----:B------:R-:W-:Y:S01]  /*64660*/  ISETP.LT.AND P6, PT, R43, UR12, !P0 ;  /* 0x0000000c2b007c0c */ /* 0x000fe2000c7c1270 */
[----:B------:R-:W-:Y:S01]  /*64670*/  IMAD.WIDE R50, R6, 0x2, R44 ;  /* 0x0000000206327825 */ /* 0x000fe200078e022c */
[----:B------:R-:W-:Y:S01]  /*64680*/  ISETP.GE.AND P0, PT, R56, UR4, PT ;  /* 0x0000000438007c0c */ /* 0x000fe2000bf06270 */
[----:B------:R-:W-:Y:S01]  /*64690*/  ULDC UR4, c[0x0][0x228] ;  /* 0x00008a0000047ab9 */ /* 0x000fe20000000800 */
[----:B----4-:R-:W-:Y:S01]  /*646a0*/  PRMT R57, R11, 0x7632, R57 ;  /* 0x000076320b397816 */ /* 0x010fe20000000039 */
[----:B------:R1:W-:Y:S01]  /*646b0*/  @P3 STG.E.U16 desc[UR6][R4.64], R11 ;  /* 0x0000000b04003986 */ /* 0x0003e2000c101506 */
[C---:B------:R-:W-:Y:S01]  /*646c0*/  IMAD.WIDE R52, R6.reuse, 0x2, R46 ;  /* 0x0000000206347825 */ /* 0x040fe200078e022e */
[----:B------:R-:W-:Y:S01]  /*646d0*/  ISETP.LT.AND P3, PT, R35, UR4, !P2 ;  /* 0x0000000423007c0c */ /* 0x000fe2000d761270 */
[----:B------:R-:W-:Y:S01]  /*646e0*/  ULDC UR8, c[0x0][0x228] ;  /* 0x00008a0000087ab9 */ /* 0x000fe20000000800 */
[----:B------:R4:W-:Y:S01]  /*646f0*/  @P5 STG.E.U16 desc[UR6][R50.64], R57 ;  /* 0x0000003932005986 */ /* 0x0009e2000c101506 */
[C---:B0-----:R-:W-:Y:S01]  /*64700*/  IMAD.WIDE R54, R6.reuse, 0x2, R48 ;  /* 0x0000000206367825 */ /* 0x041fe200078e0230 */
[----:B------:R-:W-:Y:S01]  /*64710*/  ULDC UR10, c[0x0][0x228] ;  /* 0x00008a00000a7ab9 */ /* 0x000fe20000000800 */
[----:B------:R-:W-:Y:S01]  /*64720*/  ISETP.LT.AND P5, PT, R61, UR8, !P2 ;  /* 0x000000083d007c0c */ /* 0x000fe2000d7a1270 */
[----:B------:R0:W-:Y:S01]  /*64730*/  @P4 STG.E.U16 desc[UR6][R52.64], R7 ;  /* 0x0000000734004986 */ /* 0x0001e2000c101506 */
[----:B------:R-:W-:Y:S01]  /*64740*/  VIADD R6, R6, UR20 ;  /* 0x0000001406067c36 */ /* 0x000fe20008000000 */
[----:B------:R-:W-:Y:S01]  /*64750*/  ISETP.LT.AND P4, PT, R39, UR10, !P2 ;  /* 0x0000000a27007c0c */ /* 0x000fe2000d781270 */
[----:B------:R-:W-:Y:S01]  /*64760*/  ULDC UR12, c[0x0][0x228] ;  /* 0x00008a00000c7ab9 */ /* 0x000fe20000000800 */
[----:B------:R-:W-:Y:S01]  /*64770*/  PRMT R58, R7, 0x7632, R58 ;  /* 0x00007632073a7816 */ /* 0x000fe2000000003a */
[----:B-1----:R-:W3:Y:S01]  /*64780*/  LDL.LU R11, [R1+0x237c] ;  /* 0x00237c00010b7983 */ /* 0x002ee20000300800 */
[----:B--2---:R-:W-:Y:S01]  /*64790*/  PRMT R5, R59, 0x7632, R5 ;  /* 0x000076323b057816 */ /* 0x004fe20000000005 */
[----:B----4-:R-:W-:-:S02]  /*647a0*/  IMAD.WIDE R50, R6, 0x2, R2 ;  /* 0x0000000206327825 */ /* 0x010fc400078e0202 */
[----:B------:R1:W-:Y:S01]  /*647b0*/  @P6 STG.E.U16 desc[UR6][R54.64], R58 ;  /* 0x0000003a36006986 */ /* 0x0003e2000c101506 */
[----:B------:R-:W-:Y:S01]  /*647c0*/  ULDC UR4, c[0x0][0x22c] ;  /* 0x00008b0000047ab9 */ /* 0x000fe20000000800 */
[----:B------:R-:W-:Y:S01]  /*647d0*/  ULDC UR8, c[0x0][0x228] ;  /* 0x00008a0000087ab9 */ /* 0x000fe20000000800 */
[C---:B0-----:R-:W-:Y:S01]  /*647e0*/  IMAD.WIDE R52, R6.reuse, 0x2, R46 ;  /* 0x0000000206347825 */ /* 0x041fe200078e022e */
[----:B------:R0:W-:Y:S01]  /*647f0*/  @P3 STG.E.U16 desc[UR6][R50.64], R59 ;  /* 0x0000003b32003986 */ /* 0x0001e2000c101506 */
[----:B------:R-:W-:Y:S02]  /*64800*/  ULDC UR10, c[0x0][0x228] ;  /* 0x00008a00000a7ab9 */ /* 0x000fe40000000800 */
[----:B-1----:R-:W-:Y:S01]  /*64810*/  IMAD.WIDE R54, R6, 0x2, R44 ;  /* 0x0000000206367825 */ /* 0x002fe200078e022c */
[----:B0-----:R-:W2:Y:S01]  /*64820*/  LDL.LU R59, [R1+0x144] ;  /* 0x00014400013b7983 */ /* 0x001ea20000300800 */
[----:B---3--:R-:W-:-:S03]  /*64830*/  PRMT R7, R60, 0x7632, R7 ;  /* 0x000076323c077816 */ /* 0x008fc60000000007 */
[----:B------:R-:W-:Y:S04]  /*64840*/  @P5 STG.E.U16 desc[UR6][R54.64], R5 ;  /* 0x0000000536005986 */ /* 0x000fe8000c101506 */
[----:B------:R0:W-:Y:S04]  /*64850*/  @P4 STG.E.U16 desc[UR6][R52.64], R60 ;  /* 0x0000003c34004986 */ /* 0x0001e8000c101506 */
[----:B0-----:R-:W3:Y:S01]  /*64860*/  LDL.LU R60, [R1+0x114] ;  /* 0x00011400013c7983 */ /* 0x001ee20000300800 */
        /* <DEDUP_REMOVED lines=20> */
[C---:B------:R-:W-:Y:S01]  /*649b0*/  IMAD.WIDE R52, R54.reuse, 0x2, R48 ;  /* 0x0000000236347825 */ /* 0x040fe200078e0230 */
[----:B------:R1:W-:Y:S01]  /*649c0*/  @P3 STG.E.U16 desc[UR6][R4.64], R8 ;  /* 0x0000000804003986 */ /* 0x0003e2000c101506 */
[----:B------:R-:W-:Y:S01]  /*649d0*/  ISETP.LT.AND P3, PT, R35, UR4, !P2 ;  /* 0x0000000423007c0c */ /* 0x000fe2000d761270 */
[----:B------:R-:W-:Y:S01]  /*649e0*/  ULDC UR12, c[0x0][0x228] ;  /* 0x00008a00000c7ab9 */ /* 0x000fe20000000800 */
[----:B------:R-:W-:Y:S01]  /*649f0*/  ULDC UR4, c[0x0][0x22c] ;  /* 0x00008b0000047ab9 */ /* 0x000fe20000000800 */
[----:B0-----:R-:W-:Y:S01]  /*64a00*/  IMAD.WIDE R6, R54, 0x2, R44 ;  /* 0x0000000236067825 */ /* 0x001fe200078e022c */
[----:B------:R-:W-:-:S03]  /*64a10*/  PRMT R56, R8, 0x7632, R56 ;  /* 0x0000763208387816 */ /* 0x000fc60000000038 */
[----:B------:R-:W-:Y:S02]  /*64a20*/  VIADD R54, R54, UR20 ;  /* 0x0000001436367c36 */ /* 0x000fe40008000000 */
[----:B------:R0:W-:Y:S01]  /*64a30*/  @P5 STG.E.U16 desc[UR6][R6.64], R56 ;  /* 0x0000003806005986 */ /* 0x0001e2000c101506 */
[----:B------:R-:W-:Y:S01]  /*64a40*/  ISETP.LT.AND P5, PT, R61, UR8, !P2 ;  /* 0x000000083d007c0c */ /* 0x000fe2000d7a1270 */
[----:B-1----:R-:W-:Y:S01]  /*64a50*/  IMAD.WIDE R4, R54, 0x2, R2 ;  /* 0x0000000236047825 */ /* 0x002fe200078e0202 */
[----:B------:R-:W-:Y:S01]  /*64a60*/  PRMT R57, R12, 0x7632, R57 ;  /* 0x000076320c397816 */ /* 0x000fe20000000039 */
[----:B------:R1:W-:Y:S01]  /*64a70*/  @P4 STG.E.U16 desc[UR6][R50.64], R12 ;  /* 0x0000000c32004986 */ /* 0x0003e2000c101506 */
[----:B------:R-:W-:Y:S01]  /*64a80*/  ISETP.LT.AND P4, PT, R39, UR10, !P2 ;  /* 0x0000000a27007c0c */ /* 0x000fe2000d781270 */
[----:B------:R-:W-:Y:S01]  /*64a90*/  VIADD R8, R42, 0x2c ;  /* 0x0000002c2a087836 */ /* 0x000fe20000000000 */
[----:B------:R-:W-:Y:S01]  /*64aa0*/  ULDC UR8, c[0x0][0x228] ;  /* 0x00008a0000087ab9 */ /* 0x000fe20000000800 */
[----:B------:R-:W-:Y:S01]  /*64ab0*/  @P6 STG.E.U16 desc[UR6][R52.64], R57 ;  /* 0x0000003934006986 */ /* 0x000fe2000c101506 */
[----:B------:R-:W-:Y:S01]  /*64ac0*/  ULDC UR10, c[0x0][0x228] ;  /* 0x00008a00000a7ab9 */ /* 0x000fe20000000800 */
[----:B0-----:R-:W-:-:S04]  /*64ad0*/  IMAD.WIDE R6, R54, 0x2, R44 ;  /* 0x0000000236067825 */ /* 0x001fc800078e022c */
[----:B-1----:R-:W-:Y:S01]  /*64ae0*/  IMAD.WIDE R50, R54, 0x2, R46 ;  /* 0x0000000236327825 */ /* 0x002fe200078e022e */
[----:B--2---:R-:W-:Y:S01]  /*64af0*/  PRMT R12, R59, 0x7632, R12 ;  /* 0x000076323b0c7816 */ /* 0x004fe2000000000c */
[----:B------:R0:W-:Y:S04]  /*64b00*/  @P3 STG.E.U16 desc[UR6][R4.64], R59 ;  /* 0x0000003b04003986 */ /* 0x0001e8000c101506 */
[----:B------:R-:W-:Y:S04]  /*64b10*/  @P5 STG.E.U16 desc[UR6][R6.64], R12 ;  /* 0x0000000c06005986 */ /* 0x000fe8000c101506 */
[----:B0-----:R-:W2:Y:S01]  /*64b20*/  LDL.LU R59, [R1+0x148] ;  /* 0x00014800013b7983 */ /* 0x001ea20000300800 */
[----:B---3--:R-:W-:-:S03]  /*64b30*/  PRMT R55, R60, 0x7632, R55 ;  /* 0x000076323c377816 */ /* 0x008fc60000000037 */
[----:B------:R0:W-:Y:S04]  /*64b40*/  @P4 STG.E.U16 desc[UR6][R50.64], R60 ;  /* 0x0000003c32004986 */ /* 0x0001e8000c101506 */
[----:B0-----:R-:W3:Y:S01]  /*64b50*/  LDL.LU R60, [R1+0x118] ;  /* 0x00011800013c7983 */ /* 0x001ee20000300800 */
[----:B------:R-:W-:Y:S01]  /*64b60*/  ISETP.LT.AND P6, PT, R43, UR12, !P2 ;  /* 0x0000000c2b007c0c */ /* 0x000fe2000d7c1270 */
[----:B------:R-:W-:Y:S01]  /*64b70*/  IMAD.WIDE R52, R54, 0x2, R48 ;  /* 0x0000000236347825 */ /* 0x000fe200078e0230 */
[----:B------:R-:W-:Y:S01]  /*64b80*/  ISETP.GE.AND P2, PT, R8, UR4, PT ;  /* 0x0000000408007c0c */ /* 0x000fe2000bf46270 */
[----:B------:R-:W-:Y:S01]  /*64b90*/  ULDC UR4, c[0x0][0x228] ;  /* 0x00008a0000047ab9 */ /* 0x000fe20000000800 */
[----:B------:R-:W-:Y:S01]  /*64ba0*/  ULDC UR12, c[0x0][0x228] ;  /* 0x00008a00000c7ab9 */ /* 0x000fe20000000800 */
[----:B------:R-:W-:-:S02]  /*64bb0*/  ISETP.LT.AND P4, PT, R35, UR4, !P0 ;  /* 0x0000000423007c0c */ /* 0x000fc4000c781270 */
[----:B------:R-:W-:Y:S01]  /*64bc0*/  ISETP.LT.AND P5, PT, R39, UR10, !P0 ;  /* 0x0000000a27007c0c */ /* 0x000fe2000c7a1270 */
[----:B------:R-:W-:Y:S01]  /*64bd0*/  VIADD R54, R54, UR20 ;  /* 0x0000001436367c36 */ /* 0x000fe20008000000 */
[----:B------:R-:W-:-:S04]  /*64be0*/  PRMT R12, R9, 0x7632, R12 ;  /* 0x00007632090c7816 */ /* 0x000fc8000000000c */
[----:B------:R0:W-:Y:S01]  /*64bf0*/  @P6 STG.E.U16 desc[UR6][R52.64], R55 ;  /* 0x0000003734006986 */ /* 0x0001e2000c101506 */
[----:B------:R-:W-:Y:S01]  /*64c00*/  ISETP.LT.AND P6, PT, R61, UR8, !P0 ;  /* 0x000000083d007c0c */ /* 0x000fe2000c7c1270 */
[----:B------:R-:W-:Y:S01]  /*64c10*/  IMAD.WIDE R4, R54, 0x2, R2 ;  /* 0x0000000236047825 */ /* 0x000fe200078e0202 */
[----:B------:R-:W-:Y:S01]  /*64c20*/  ISETP.LT.AND P0, PT, R43, UR12, !P0 ;  /* 0x0000000c2b007c0c */ /* 0x000fe2000c701270 */
[----:B------:R-:W-:Y:S01]  /*64c30*/  ULDC UR4, c[0x0][0x22c] ;  /* 0x00008b0000047ab9 */ /* 0x000fe20000000800 */
[----:B------:R-:W-:Y:S01]  /*64c40*/  ULDC UR8, c[0x0][0x228] ;  /* 0x00008a0000087ab9 */ /* 0x000fe20000000800 */
[----:B------:R-:W-:Y:S01]  /*64c50*/  VIADD R8, R42, 0x2d ;  /* 0x0000002d2a087836 */ /* 0x000fe20000000000 */
[----:B------:R-:W-:Y:S01]  /*64c60*/  ULDC UR10, c[0x0][0x228] ;  /* 0x00008a00000a7ab9 */ /* 0x000fe20000000800 */
[----:B------:R-:W-:Y:S01]  /*64c70*/  IMAD.WIDE R6, R54, 0x2, R44 ;  /* 0x0000000236067825 */ /* 0x000fe200078e022c */
[----:B------:R1:W-:Y:S01]  /*64c80*/  @P4 STG.E.U16 desc[UR6][R4.64], R9 ;  /* 0x0000000904004986 */ /* 0x0003e2000c101506 */
[----:B------:R-:W-:-:S02]  /*64c90*/  ULDC UR12, c[0x0][0x228] ;  /* 0x00008a00000c7ab9 */ /* 0x000fc40000000800 */
[----:B------:R-:W-:Y:S01]  /*64ca0*/  IMAD.WIDE R50, R54, 0x2, R46 ;  /* 0x0000000236327825 */ /* 0x000fe200078e022e */
[----:B0-----:R-:W-:-:S03]  /*64cb0*/  PRMT R55, R13, 0x7632, R55 ;  /* 0x000076320d377816 */ /* 0x001fc60000000037 */
[----:B------:R-:W-:Y:S01]  /*64cc0*/  IMAD.WIDE R52, R54, 0x2, R48 ;  /* 0x0000000236347825 */ /* 0x000fe200078e0230 */
[----:B------:R-:W-:Y:S01]  /*64cd0*/  ISETP.GE.AND P3, PT, R8, UR4, PT ;  /* 0x0000000408007c0c */ /* 0x000fe2000bf66270 */
[----:B------:R0:W-:Y:S01]  /*64ce0*/  @P6 STG.E.U16 desc[UR6][R6.64], R12 ;  /* 0x0000000c06006986 */ /* 0x0001e2000c101506 */
[----:B------:R-:W-:-:S03]  /*64cf0*/  ULDC UR4, c[0x0][0x228] ;  /* 0x00008a0000047ab9 */ /* 0x000fc60000000800 */
[----:B------:R2:W-:Y:S04]  /*64d00*/  @P5 STG.E.U16 desc[UR6][R50.64], R13 ;  /* 0x0000000d32005986 */ /* 0x0005e8000c101506 */
[----:B------:R-:W-:Y:S01]  /*64d10*/  @P0 STG.E.U16 desc[UR6][R52.64], R55 ;  /* 0x0000003734000986 */ /* 0x000fe2000c101506 */
[----:B------:R-:W-:Y:S01]  /*64d20*/  ISETP.LT.AND P0, PT, R35, UR4, !P2 ;  /* 0x0000000423007c0c */ /* 0x000fe2000d701270 */
[----:B------:R-:W-:Y:S01]  /*64d30*/  VIADD R54, R54, UR20 ;  /* 0x0000001436367c36 */ /* 0x000fe20008000000 */
[----:B------:R-:W-:Y:S01]  /*64d40*/  ISETP.LT.AND P5, PT, R61, UR8, !P2 ;  /* 0x000000083d007c0c */ /* 0x000fe2000d7a1270 */
[----:B------:R-:W-:Y:S01]  /*64d50*/  ULDC UR4, c[0x0][0x22c] ;  /* 0x00008b0000047ab9 */ /* 0x000fe20000000800 */
[----:B------:R-:W-:Y:S01]  /*64d60*/  ISETP.LT.AND P4, PT, R39, UR10, !P2 ;  /* 0x0000000a27007c0c */ /* 0x000fe2000d781270 */
[C---:B-1----:R-:W-:Y:S01]  /*64d70*/  IMAD.WIDE R4, R54.reuse, 0x2, R2 ;  /* 0x0000000236047825 */ /* 0x042fe200078e0202 */
[----:B------:R-:W-:Y:S01]  /*64d80*/  ISETP.LT.AND P6, PT, R43, UR12, !P2 ;  /* 0x0000000c2b007c0c */ /* 0x000fe2000d7c1270 */
[----:B------:R-:W-:Y:S01]  /*64d90*/  ULDC UR8, c[0x0][0x228] ;  /* 0x00008a0000087ab9 */ /* 0x000fe20000000800 */
[----:B------:R-:W-:Y:S01]  /*64da0*/  ULDC UR10, c[0x0][0x228] ;  /* 0x00008a00000a7ab9 */ /* 0x000fe20000000800 */
[----:B0-----:R-:W-:-:S04]  /*64db0*/  IMAD.WIDE R6, R54, 0x2, R44 ;  /* 0x0000000236067825 */ /* 0x001fc800078e022c */
[----:B------:R-:W-:Y:S01]  /*64dc0*/  IMAD.WIDE R8, R54, 0x2, R46 ;  /* 0x0000000236087825 */ /* 0x000fe200078e022e */
[----:B--2---:R-:W-:Y:S01]  /*64dd0*/  PRMT R51, R59, 0x7632, R51 ;  /* 0x000076323b337816 */ /* 0x004fe20000000033 */
[----:B------:R0:W-:Y:S04]  /*64de0*/  @P0 STG.E.U16 desc[UR6][R4.64], R59 ;  /* 0x0000003b04000986 */ /* 0x0001e8000c101506 */
[----:B------:R-:W-:Y:S04]  /*64df0*/  @P5 STG.E.U16 desc[UR6][R6.64], R51 ;  /* 0x0000003306005986 */ /* 0x000fe8000c101506 */
[----:B0-----:R-:W2:Y:S01]  /*64e00*/  LDL.LU R59, [R1+0x14c] ;  /* 0x00014c00013b7983 */ /* 0x001ea20000300800 */
[----:B---3--:R-:W-:-:S03]  /*64e10*/  PRMT R52, R60, 0x7632, R52 ;  /* 0x000076323c347816 */ /* 0x008fc60000000034 */
[----:B------:R0:W-:Y:S04]  /*64e20*/  @P4 STG.E.U16 desc[UR6][R8.64], R60 ;  /* 0x0000003c08004986 */ /* 0x0001e8000c101506 */
[----:B0-----:R-:W3:Y:S01]  /*64e30*/  LDL.LU R60, [R1+0x11c] ;  /* 0x00011c00013c7983 */ /* 0x001ee20000300800 */
[----:B------:R-:W-:Y:S02]  /*64e40*/  VIADD R50, R42, 0x2e ;  /* 0x0000002e2a327836 */ /* 0x000fe40000000000 */
[----:B------:R-:W-:-:S03]  /*64e50*/  IMAD.WIDE R12, R54, 0x2, R48 ;  /* 0x00000002360c7825 */ /* 0x000fc600078e0230 */
[----:B------:R-:W-:Y:S01]  /*64e60*/  ISETP.GE.AND P2, PT, R50, UR4, PT ;  /* 0x0000000432007c0c */ /* 0x000fe2000bf46270 */
[----:B------:R-:W-:Y:S01]  /*64e70*/  ULDC UR4, c[0x0][0x228] ;  /* 0x00008a0000047ab9 */ /* 0x000fe20000000800 */
[----:B------:R0:W-:Y:S01]  /*64e80*/  @P6 STG.E.U16 desc[UR6][R12.64], R52 ;  /* 0x000000340c006986 */ /* 0x0001e2000c101506 */
[----:B------:R-:W-:Y:S01]  /*64e90*/  ISETP.LT.AND P5, PT, R35, UR4, !P3 ;  /* 0x0000000423007c0c */ /* 0x000fe2000dfa1270 */
[----:B------:R-:W-:Y:S01]  /*64ea0*/  VIADD R53, R54, UR20 ;  /* 0x0000001436357c36 */ /* 0x000fe20008000000 */
[----:B------:R-:W-:Y:S01]  /*64eb0*/  ISETP.LT.AND P6, PT, R61, UR8, !P3 ;  /* 0x000000083d007c0c */ /* 0x000fe2000dfc1270 */
[----:B------:R-:W-:Y:S01]  /*64ec0*/  ULDC UR8, c[0x0][0x228] ;  /* 0x00008a0000087ab9 */ /* 0x000fe20000000800 */
[----:B------:R-:W-:Y:S01]  /*64ed0*/  VIADD R50, R42, 0x2f ;  /* 0x0000002f2a327836 */ /* 0x000fe20000000000 */
[----:B------:R-:W-:Y:S01]  /*64ee0*/  ISETP.LT.AND P4, PT, R39, UR8, !P3 ;  /* 0x0000000827007c0c */ /* 0x000fe2000df81270 */
[----:B------:R-:W-:Y:S01]  /*64ef0*/  ULDC UR8, c[0x0][0x228] ;  /* 0x00008a0000087ab9 */ /* 0x000fe20000000800 */
[----:B------:R-:W-:Y:S01]  /*64f00*/  IMAD.WIDE R4, R53, 0x2, R2 ;  /* 0x0000000235047825 */ /* 0x000fe200078e0202 */
[----:B------:R-:W-:Y:S01]  /*64f10*/  ISETP.LT.AND P3, PT, R43, UR8, !P3 ;  /* 0x000000082b007c0c */ /* 0x000fe2000df61270 */
[----:B------:R-:W-:Y:S01]  /*64f20*/  ULDC UR4, c[0x0][0x22c] ;  /* 0x00008b0000047ab9 */ /* 0x000fe20000000800 */
[----:B------:R-:W-:Y:S01]  /*64f30*/  PRMT R7, R10, 0x7632, R7 ;  /* 0x000076320a077816 */ /* 0x000fe20000000007 */
[C---:B------:R-:W-:Y:S01]  /*64f40*/  IMAD.WIDE R8, R53.reuse, 0x2, R44 ;  /* 0x0000000235087825 */ /* 0x040fe200078e022c */
[----:B------:R-:W-:Y:S01]  /*64f50*/  ISETP.GE.AND P0, PT, R50, UR4, PT ;  /* 0x0000000432007c0c */ /* 0x000fe2000bf06270 */
[----:B------:R1:W-:Y:S01]  /*64f60*/  @P5 STG.E.U16 desc[UR6][R4.64], R10 ;  /* 0x0000000a04005986 */ /* 0x0003e2000c101506 */
[----:B------:R-:W-:Y:S01]  /*64f70*/  ULDC UR4, c[0x0][0x228] ;  /* 0x00008a0000047ab9 */ /* 0x000fe20000000800 */
[----:B0-----:R-:W-:Y:S01]  /*64f80*/  IMAD.WIDE R12, R53, 0x2, R46 ;  /* 0x00000002350c7825 */ /* 0x001fe200078e022e */
[----:B------:R-:W-:Y:S01]  /*64f90*/  ULDC UR8, c[0x0][0x228] ;  /* 0x00008a0000087ab9 */ /* 0x000fe20000000800 */
[----:B------:R0:W-:Y:S01]  /*64fa0*/  @P6 STG.E.U16 desc[UR6][R8.64], R7 ;  /* 0x0000000708006986 */ /* 0x0001e2000c101506 */
[----:B------:R-:W-:Y:S01]  /*64fb0*/  ISETP.LT.AND P5, PT, R35, UR4, !P2 ;  /* 0x0000000423007c0c */ /* 0x000fe2000d7a1270 */
[----:B------:R-:W-:Y:S01]  /*64fc0*/  ULDC UR4, c[0x0][0x228] ;  /* 0x00008a0000047ab9 */ /* 0x000fe20000000800 */
[----:B------:R-:W-:Y:S01]  /*64fd0*/  ISETP.LT.AND P6, PT, R61, UR8, !P2 ;  /* 0x000000083d007c0c */ /* 0x000fe2000d7c1270 */
[----:B------:R4:W-:Y:S01]  /*64fe0*/  @P4 STG.E.U16 desc[UR6][R12.64], R14 ;  /* 0x0000000e0c004986 */ /* 0x0009e2000c101506 */
[----:B------:R-:W-:Y:S01]  /*64ff0*/  ISETP.LT.AND P4, PT, R39, UR4, !P2 ;  /* 0x0000000427007c0c */ /* 0x000fe2000d781270 */
[----:B------:R-:W-:Y:S01]  /*65000*/  ULDC UR4, c[0x0][0x22c] ;  /* 0x00008b0000047ab9 */ /* 0x000fe20000000800 */
[C---:B------:R-:W-:Y:S01]  /*65010*/  VIADD R51, R53.reuse, UR20 ;  /* 0x0000001435337c36 */ /* 0x040fe20008000000 */
[----:B-1----:R-:W-:Y:S01]  /*65020*/  PRMT R5, R14, 0x7632, R5 ;  /* 0x000076320e057816 */ /* 0x002fe20000000005 */
[----:B------:R-:W-:Y:S01]  /*65030*/  VIADD R10, R42, 0x30 ;  /* 0x000000302a0a7836 */ /* 0x000fe20000000000 */
[----:B------:R-:W-:Y:S01]  /*65040*/  ULDC UR8, c[0x0][0x228] ;  /* 0x00008a0000087ab9 */ /* 0x000fe20000000800 */
[----:B0-----:R-:W-:-:S05]  /*65050*/  IMAD.WIDE R6, R53, 0x2, R48 ;  /* 0x0000000235067825 */ /* 0x001fca00078e0230 */
[----:B------:R0:W-:Y:S01]  /*65060*/  @P3 STG.E.U16 desc[UR6][R6.64], R5 ;  /* 0x0000000506003986 */ /* 0x0001e2000c101506 */
[----:B------:R-:W-:Y:S01]  /*65070*/  ISETP.GE.AND P3, PT, R10, UR4, PT ;  /* 0x000000040a007c0c */ /* 0x000fe2000bf66270 */
[----:B------:R-:W-:Y:S01]  /*65080*/  ULDC UR4, c[0x0][0x228] ;  /* 0x00008a0000047ab9 */ /* 0x000fe20000000800 */
[----:B------:R-:W-:Y:S01]  /*65090*/  IMAD.WIDE R8, R51, 0x2, R2 ;  /* 0x0000000233087825 */ /* 0x000fe200078e0202 */
[----:B------:R-:W-:Y:S01]  /*650a0*/  ISETP.LT.AND P2, PT, R43, UR4, !P2 ;  /* 0x000000042b007c0c */ /* 0x000fe2000d741270 */
[----:B------:R-:W-:Y:S02]  /*650b0*/  ULDC UR4, c[0x0][0x228] ;  /* 0x00008a0000047ab9 */ /* 0x000fe40000000800 */
[----:B----4-:R-:W-:-:S04]  /*650c0*/  IMAD.WIDE R12, R51, 0x2, R46 ;  /* 0x00000002330c7825 */ /* 0x010fc800078e022e */
[----:B0-----:R-:W-:-:S04]  /*650d0*/  IMAD.WIDE R4, R51, 0x2, R44 ;  /* 0x0000000233047825 */ /* 0x001fc800078e022c */
[----:B------:R-:W-:Y:S01]  /*650e0*/  VIADD R10, R42, 0x31 ;  /* 0x000000312a0a7836 */ /* 0x000fe20000000000 */
[----:B--2---:R-:W-:Y:S01]  /*650f0*/  PRMT R7, R59, 0x7632, R7 ;  /* 0x000076323b077816 */ /* 0x004fe20000000007 */
[----:B------:R-:W-:Y:S01]  /*65100*/  @P5 STG.E.U16 desc[UR6][R8.64], R59 ;  /* 0x0000003b08005986 */ /* 0x000fe2000c101506 */
[----:B------:R-:W-:Y:S01]  /*65110*/  ISETP.LT.AND P5, PT, R61, UR8, !P0 ;  /* 0x000000083d007c0c */ /* 0x000fe2000c7a1270 */
[----:B------:R-:W-:Y:S02]  /*65120*/  ULDC UR8, c[0x0][0x228] ;  /* 0x00008a0000087ab9 */ /* 0x000fe40000000800 */
[----:B------:R0:W-:Y:S01]  /*65130*/  @P6 STG.E.U16 desc[UR6][R4.64], R7 ;  /* 0x0000000704006986 */ /* 0x0001e2000c101506 */
[----:B------:R-:W-:Y:S01]  /*65140*/  ISETP.LT.AND P6, PT, R39, UR10, !P0 ;  /* 0x0000000a27007c0c */ /* 0x000fe2000c7c1270 */
[----:B------:R-:W-:Y:S01]  /*65150*/  ULDC UR10, c[0x0][0x228] ;  /* 0x00008a00000a7ab9 */ /* 0x000fe20000000800 */
[----:B0-----:R-:W-:Y:S01]  /*65160*/  IMAD.WIDE R6, R51, 0x2, R48 ;  /* 0x0000000233067825 */ /* 0x001fe200078e0230 */
[----:B---3--:R0:W-:Y:S01]  /*65170*/  @P4 STG.E.U16 desc[UR6][R12.64], R60 ;  /* 0x0000003c0c004986 */ /* 0x0081e2000c101506 */
[----:B------:R-:W-:-:S02]  /*65180*/  PRMT R5, R60, 0x7632, R5 ;  /* 0x000076323c057816 */ /* 0x000fc40000000005 */
[----:B------:R-:W-:Y:S01]  /*65190*/  ISETP.LT.AND P4, PT, R35, UR4, !P0 ;  /* 0x0000000423007c0c */ /* 0x000fe2000c781270 */
[----:B------:R-:W-:Y:S01]  /*651a0*/  VIADD R51, R51, UR20 ;  /* 0x0000001433337c36 */ /* 0x000fe20008000000 */
[----:B------:R-:W-:Y:S01]  /*651b0*/  ULDC UR4, c[0x0][0x22c] ;  /* 0x00008b0000047ab9 */ /* 0x000fe20000000800 */
[----:B------:R1:W-:Y:S01]  /*651c0*/  @P2 STG.E.U16 desc[UR6][R6.64], R5 ;  /* 0x0000000506002986 */ /* 0x0003e2000c101506 */
[----:B------:R-:W-:Y:S01]  /*651d0*/  ISETP.GE.AND P2, PT, R10, UR4, PT ;  /* 0x000000040a007c0c */ /* 0x000fe2000bf46270 */
[----:B------:R-:W-:Y:S01]  /*651e0*/  ULDC UR4, c[0x0][0x228] ;  /* 0x00008a0000047ab9 */ /* 0x000fe20000000800 */
[----:B------:R-:W-:Y:S01]  /*651f0*/  IMAD.WIDE R8, R51, 0x2, R44 ;  /* 0x0000000233087825 */ /* 0x000fe200078e022c */
[----:B------:R-:W-:Y:S01]  /*65200*/  ISETP.LT.AND P0, PT, R43, UR4, !P0 ;  /* 0x000000042b007c0c */ /* 0x000fe2000c701270 */
[----:B------:R-:W-:Y:S02]  /*65210*/  ULDC UR4, c[0x0][0x228] ;  /* 0x00008a0000047ab9 */ /* 0x000fe40000000800 */
[----:B0-----:R-:W-:-:S04]  /*65220*/  IMAD.WIDE R12, R51, 0x2, R46 ;  /* 0x00000002330c7825 */ /* 0x001fc800078e022e */
[----:B-1----:R-:W-:Y:S01]  /*65230*/  IMAD.WIDE R4, R51, 0x2, R2 ;  /* 0x0000000233047825 */ /* 0x002fe200078e0202 */
[----:B------:R-:W-:-:S04]  /*65240*/  PRMT R7, R11, 0x7632, R7 ;  /* 0x000076320b077816 */ /* 0x000fc80000000007 */
[----:B------:R-:W-:Y:S01]  /*65250*/  @P4 STG.E.U16 desc[UR6][R4.64], R11 ;  /* 0x0000000b04004986 */ /* 0x000fe2000c101506 */
[----:B------:R-:W-:Y:S01]  /*65260*/  ISETP.LT.AND P4, PT, R35, UR4, !P3 ;  /* 0x0000000423007c0c */ /* 0x000fe2000df81270 */
[----:B------:R-:W-:Y:S02]  /*65270*/  ULDC UR4, c[0x0][0x22c] ;  /* 0x00008b0000047ab9 */ /* 0x000fe40000000800 */
[----:B------:R0:W-:Y:S01]  /*65280*/  @P5 STG.E.U16 desc[UR6][R8.64], R7 ;  /* 0x0000000708005986 */ /* 0x0001e2000c101506 */
[----:B------:R-:W-:Y:S01]  /*65290*/  ISETP.LT.AND P5, PT, R61, UR8, !P3 ;  /* 0x000000083d007c0c */ /* 0x000fe2000dfa1270 */
[----:B------:R-:W-:Y:S02]  /*652a0*/  ULDC UR8, c[0x0][0x228] ;  /* 0x00008a0000087ab9 */ /* 0x000fe40000000800 */
[----:B------:R1:W-:Y:S01]  /*652b0*/  @P6 STG.E.U16 desc[UR6][R12.64], R15 ;  /* 0x0000000f0c006986 */ /* 0x0003e2000c101506 */
[----:B------:R-:W-:Y:S01]  /*652c0*/  ISETP.LT.AND P6, PT, R39, UR10, !P3 ;  /* 0x0000000a27007c0c */ /* 0x000fe2000dfc1270 */
[----:B------:R-:W-:Y:S01]  /*652d0*/  ULDC UR10, c[0x0][0x228] ;  /* 0x00008a00000a7ab9 */ /* 0x000fe20000000800 */
[----:B------:R-:W-:Y:S01]  /*652e0*/  ISETP.LT.AND P3, PT, R43, UR8, !P3 ;  /* 0x000000082b007c0c */ /* 0x000fe2000df61270 */
[----:B------:R-:W-:Y:S01]  /*652f0*/  ULDC UR8, c[0x0][0x228] ;  /* 0x00008a0000087ab9 */ /* 0x000fe20000000800 */
[----:B0-----:R-:W-:Y:S01]  /*65300*/  PRMT R9, R15, 0x7632, R9 ;  /* 0x000076320f097816 */ /* 0x001fe20000000009 */
[----:B------:R-:W-:-:S04]  /*65310*/  IMAD.WIDE R6, R51, 0x2, R48 ;  /* 0x0000000233067825 */ /* 0x000fc800078e0230 */
[----:B------:R-:W-:Y:S02]  /*65320*/  VIADD R51, R51, UR20 ;  /* 0x0000001433337c36 */ /* 0x000fe40008000000 */
[----:B-1----:R-:W-:Y:S01]  /*65330*/  VIADD R12, R42, 0x32 ;  /* 0x000000322a0c7836 */ /* 0x002fe20000000000 */
[----:B------:R0:W-:Y:S01]  /*65340*/  @P0 STG.E.U16 desc[UR6][R6.64], R9 ;  /* 0x0000000906000986 */ /* 0x0001e2000c101506 */
[----:B------:R-:W-:-:S03]  /*65350*/  IMAD.WIDE R4, R51, 0x2, R2 ;  /* 0x0000000233047825 */ /* 0x000fc600078e0202 */
[----:B------:R-:W-:Y:S01]  /*65360*/  ISETP.GE.AND P0, PT, R12, UR4, PT ;  /* 0x000000040c007c0c */ /* 0x000fe2000bf06270 */
[C---:B------:R-:W-:Y:S01]  /*65370*/  IMAD.WIDE R10, R51.reuse, 0x2, R46 ;  /* 0x00000002330a7825 */ /* 0x040fe200078e022e */
[----:B------:R-:W-:Y:S01]  /*65380*/  ULDC UR4, c[0x0][0x228] ;  /* 0x00008a0000047ab9 */ /* 0x000fe20000000800 */
[----:B------:R1:W-:Y:S02]  /*65390*/  @P4 STG.E.U16 desc[UR6][R4.64], R16 ;  /* 0x0000001004004986 */ /* 0x0003e4000c101506 */
[----:B0-----:R-:W-:Y:S01]  /*653a0*/  IMAD.WIDE R8, R51, 0x2, R44 ;  /* 0x0000000233087825 */ /* 0x001fe200078e022c */
[----:B------:R-:W-:Y:S02]  /*653b0*/  PRMT R7, R16, 0x7632, R7 ;  /* 0x0000763210077816 */ /* 0x000fe40000000007 */
[----:B------:R-:W-:Y:S01]  /*653c0*/  ISETP.LT.AND P4, PT, R35, UR4, !P2 ;  /* 0x0000000423007c0c */ /* 0x000fe2000d781270 */
[----:B------:R-:W-:Y:S01]  /*653d0*/  VIADD R12, R42, 0x33 ;  /* 0x000000332a0c7836 */ /* 0x000fe20000000000 */
[----:B------:R-:W-:Y:S01]  /*653e0*/  ULDC UR4, c[0x0][0x22c] ;  /* 0x00008b0000047ab9 */ /* 0x000fe20000000800 */
[----:B------:R0:W-:Y:S01]  /*653f0*/  @P5 STG.E.U16 desc[UR6][R8.64], R7 ;  /* 0x0000000708005986 */ /* 0x0001e2000c101506 */
[----:B------:R-:W-:Y:S01]  /*65400*/  ISETP.LT.AND P5, PT, R61, UR8, !P2 ;  /* 0x000000083d007c0c */ /* 0x000fe2000d7a1270 */
[----:B------:R-:W-:Y:S01]  /*65410*/  ULDC UR8, c[0x0][0x228] ;  /* 0x00008a0000087ab9 */ /* 0x000fe20000000800 */
[----:B-1----:R-:W-:Y:S01]  /*65420*/  PRMT R5, R20, 0x7632, R5 ;  /* 0x0000763214057816 */ /* 0x002fe20000000005 */
[----:B------:R1:W-:Y:S01]  /*65430*/  @P6 STG.E.U16 desc[UR6][R10.64], R20 ;  /* 0x000000140a006986 */ /* 0x0003e2000c101506 */
[----:B------:R-:W-:Y:S01]  /*65440*/  ISETP.LT.AND P6, PT, R39, UR10, !P2 ;  /* 0x0000000a27007c0c */ /* 0x000fe2000d7c1270 */
[----:B------:R-:W-:Y:S01]  /*65450*/  ULDC UR10, c[0x0][0x228] ;  /* 0x00008a00000a7ab9 */ /* 0x000fe20000000800 */
[----:B0-----:R-:W-:-:S04]  /*65460*/  IMAD.WIDE R6, R51, 0x2, R48 ;  /* 0x0000000233067825 */ /* 0x001fc800078e0230 */
[----:B------:R-:W-:Y:S01]  /*65470*/  VIADD R51, R51, UR20 ;  /* 0x0000001433337c36 */ /* 0x000fe20008000000 */
[----:B------:R0:W-:Y:S01]  /*65480*/  @P3 STG.E.U16 desc[UR6][R6.64], R5 ;  /* 0x0000000506003986 */ /* 0x0001e2000c101506 */
[----:B------:R-:W-:Y:S01]  /*65490*/  ISETP.LT.AND P2, PT, R43, UR8, !P2 ;  /* 0x000000082b007c0c */ /* 0x000fe2000d741270 */
[----:B------:R-:W-:Y:S01]  /*654a0*/  ULDC UR8, c[0x0][0x228] ;  /* 0x00008a0000087ab9 */ /* 0x000fe20000000800 */
[C---:B------:R-:W-:Y:S01]  /*654b0*/  IMAD.WIDE R8, R51.reuse, 0x2, R44 ;  /* 0x0000000233087825 */ /* 0x040fe200078e022c */
[----:B------:R-:W-:Y:S01]  /*654c0*/  ISETP.GE.AND P3, PT, R12, UR4, PT ;  /* 0x000000040c007c0c */ /* 0x000fe2000bf66270 */
[----:B------:R-:W-:Y:S02]  /*654d0*/  ULDC UR4, c[0x0][0x228] ;  /* 0x00008a0000047ab9 */ /* 0x000fe40000000800 */
[----:B-1----:R-:W-:-:S04]  /*654e0*/  IMAD.WIDE R10, R51, 0x2, R46 ;  /* 0x00000002330a7825 */ /* 0x002fc800078e022e */
[----:B0-----:R-:W-:Y:S01]  /*654f0*/  IMAD.WIDE R4, R51, 0x2, R2 ;  /* 0x0000000233047825 */ /* 0x001fe200078e0202 */
[----:B------:R-:W-:-:S04]  /*65500*/  PRMT R7, R24, 0x7632, R7 ;  /* 0x0000763218077816 */ /* 0x000fc80000000007 */
[----:B------:R0:W-:Y:S01]  /*65510*/  @P4 STG.E.U16 desc[UR6][R4.64], R24 ;  /* 0x0000001804004986 */ /* 0x0001e2000c101506 */
[----:B------:R-:W-:Y:S01]  /*65520*/  ISETP.LT.AND P4, PT, R35, UR4, !P0 ;  /* 0x0000000423007c0c */ /* 0x000fe2000c781270 */
[----:B------:R-:W-:Y:S01]  /*65530*/  VIADD R12, R42, 0x34 ;  /* 0x000000342a0c7836 */ /* 0x000fe20000000000 */
[----:B------:R-:W-:Y:S01]  /*65540*/  ULDC UR4, c[0x0][0x22c] ;  /* 0x00008b0000047ab9 */ /* 0x000fe20000000800 */
[----:B------:R1:W-:Y:S01]  /*65550*/  @P5 STG.E.U16 desc[UR6][R8.64], R7 ;  /* 0x0000000708005986 */ /* 0x0003e2000c101506 */
[----:B------:R-:W-:Y:S01]  /*65560*/  ISETP.LT.AND P5, PT, R61, UR8, !P0 ;  /* 0x000000083d007c0c */ /* 0x000fe2000c7a1270 */
[----:B------:R-:W-:Y:S02]  /*65570*/  ULDC UR8, c[0x0][0x228] ;  /* 0x00008a0000087ab9 */ /* 0x000fe40000000800 */
[----:B------:R2:W-:Y:S01]  /*65580*/  @P6 STG.E.U16 desc[UR6][R10.64], R28 ;  /* 0x0000001c0a006986 */ /* 0x0005e2000c101506 */
[----:B------:R-:W-:Y:S01]  /*65590*/  ISETP.LT.AND P6, PT, R39, UR10, !P0 ;  /* 0x0000000a27007c0c */ /* 0x000fe2000c7c1270 */
[----:B------:R-:W-:Y:S01]  /*655a0*/  ULDC UR10, c[0x0][0x228] ;  /* 0x00008a00000a7ab9 */ /* 0x000fe20000000800 */
[----:B0-----:R-:W-:Y:S01]  /*655b0*/  PRMT R5, R28, 0x7632, R5 ;  /* 0x000076321c057816 */ /* 0x001fe20000000005 */
[----:B-1----:R-:W-:-:S04]  /*655c0*/  IMAD.WIDE R6, R51, 0x2, R48 ;  /* 0x0000000233067825 */ /* 0x002fc800078e0230 */
[----:B------:R-:W-:Y:S01]  /*655d0*/  VIADD R51, R51, UR20 ;  /* 0x0000001433337c36 */ /* 0x000fe20008000000 */
[----:B------:R0:W-:Y:S01]  /*655e0*/  @P2 STG.E.U16 desc[UR6][R6.64], R5 ;  /* 0x0000000506002986 */ /* 0x0001e2000c101506 */
[----:B------:R-:W-:Y:S01]  /*655f0*/  ISETP.LT.AND P0, PT, R43, UR8, !P0 ;  /* 0x000000082b007c0c */ /* 0x000fe2000c701270 */
[----:B------:R-:W-:Y:S01]  /*65600*/  ULDC UR8, c[0x0][0x228] ;  /* 0x00008a0000087ab9 */ /* 0x000fe20000000800 */
[C---:B------:R-:W-:Y:S01]  /*65610*/  IMAD.WIDE R8, R51.reuse, 0x2, R44 ;  /* 0x0000000233087825 */ /* 0x040fe200078e022c */
[----:B------:R-:W-:Y:S01]  /*65620*/  ISETP.GE.AND P2, PT, R12, UR4, PT ;  /* 0x000000040c007c0c */ /* 0x000fe2000bf46270 */
[----:B------:R-:W-:Y:S02]  /*65630*/  ULDC UR4, c[0x0][0x228] ;  /* 0x00008a0000047ab9 */ /* 0x000fe40000000800 */
[----:B--2---:R-:W-:-:S04]  /*65640*/  IMAD.WIDE R10, R51, 0x2, R46 ;  /* 0x00000002330a7825 */ /* 0x004fc800078e022e */
[----:B0-----:R-:W-:Y:S01]  /*65650*/  IMAD.WIDE R4, R51, 0x2, R2 ;  /* 0x0000000233047825 */ /* 0x001fe200078e0202 */
[----:B------:R-:W-:-:S04]  /*65660*/  PRMT R7, R17, 0x7632, R7 ;  /* 0x0000763211077816 */ /* 0x000fc80000000007 */
[----:B------:R0:W-:Y:S04]  /*65670*/  @P4 STG.E.U16 desc[UR6][R4.64], R17 ;  /* 0x0000001104004986 */ /* 0x0001e8000c101506 */
[----:B------:R1:W-:Y:S01]  /*65680*/  @P5 STG.E.U16 desc[UR6][R8.64], R7 ;  /* 0x0000000708005986 */ /* 0x0003e2000c101506 */
[----:B------:R-:W-:Y:S01]  /*65690*/  ISETP.LT.AND P5, PT, R61, UR8, !P3 ;  /* 0x000000083d007c0c */ /* 0x000fe2000dfa1270 */
[----:B------:R-:W-:Y:S02]  /*656a0*/  ULDC UR8, c[0x0][0x228] ;  /* 0x00008a0000087ab9 */ /* 0x000fe40000000800 */
[----:B------:R2:W-:Y:S01]  /*656b0*/  @P6 STG.E.U16 desc[UR6][R10.64], R21 ;  /* 0x000000150a006986 */ /* 0x0005e2000c101506 */
[----:B------:R-:W-:Y:S01]  /*656c0*/  ISETP.LT.AND P6, PT, R35, UR4, !P3 ;  /* 0x0000000423007c0c */ /* 0x000fe2000dfc1270 */
[----:B------:R-:W-:Y:S01]  /*656d0*/  VIADD R12, R42, 0x35 ;  /* 0x000000352a0c7836 */ /* 0x000fe20000000000 */
[----:B------:R-:W-:Y:S01]  /*656e0*/  ISETP.LT.AND P4, PT, R39, UR10, !P3 ;  /* 0x0000000a27007c0c */ /* 0x000fe2000df81270 */
[----:B------:R-:W-:Y:S01]  /*656f0*/  ULDC UR4, c[0x0][0x22c] ;  /* 0x00008b0000047ab9 */ /* 0x000fe20000000800 */
[----:B0-----:R-:W-:Y:S01]  /*65700*/  PRMT R5, R21, 0x7632, R5 ;  /* 0x0000763215057816 */ /* 0x001fe20000000005 */
[----:B------:R-:W-:Y:S01]  /*65710*/  ULDC UR10, c[0x0][0x228] ;  /* 0x00008a00000a7ab9 */ /* 0x000fe20000000800 */
        /* <DEDUP_REMOVED lines=11> */
[----:B------:R0:W-:Y:S01]  /*657d0*/  @P6 STG.E.U16 desc[UR6][R4.64], R25 ;  /* 0x0000001904006986 */ /* 0x0001e2000c101506 */
[----:B------:R-:W-:Y:S01]  /*657e0*/  ISETP.LT.AND P6, PT, R61, UR8, !P2 ;  /* 0x000000083d007c0c */ /* 0x000fe2000d7c1270 */
[----:B------:R-:W-:Y:S02]  /*657f0*/  ULDC UR8, c[0x0][0x228] ;  /* 0x00008a0000087ab9 */ /* 0x000fe40000000800 */
[----:B------:R1:W-:Y:S01]  /*65800*/  @P5 STG.E.U16 desc[UR6][R8.64], R7 ;  /* 0x0000000708005986 */ /* 0x0003e2000c101506 */
[----:B------:R-:W-:Y:S01]  /*65810*/  ISETP.LT.AND P5, PT, R39, UR10, !P2 ;  /* 0x0000000a27007c0c */ /* 0x000fe2000d7a1270 */
[----:B------:R-:W-:Y:S01]  /*65820*/  VIADD R12, R42, 0x36 ;  /* 0x000000362a0c7836 */ /* 0x000fe20000000000 */
[----:B------:R-:W-:Y:S01]  /*65830*/  ULDC UR10, c[0x0][0x228] ;  /* 0x00008a00000a7ab9 */ /* 0x000fe20000000800 */
        /* <DEDUP_REMOVED lines=23> */
[----:B------:R-:W-:Y:S02]  /*659b0*/  ISETP.LT.AND P5, PT, R39, UR10, !P0 ;  /* 0x0000000a27007c0c */ /* 0x000fe4000c7a1270 */
        /* <DEDUP_REMOVED lines=16> */
[----:B------:R1:W-:Y:S04]  /*65ac0*/  @P6 STG.E.U16 desc[UR6][R8.64], R7 ;  /* 0x0000000708006986 */ /* 0x0003e8000c101506 */
[----:B------:R-:W-:Y:S01]  /*65ad0*/  @P5 STG.E.U16 desc[UR6][R10.64], R30 ;  /* 0x0000001e0a005986 */ /* 0x000fe2000c101506 */
        /* <DEDUP_REMOVED lines=8> */
[----:B------:R-:W-:Y:S01]  /*65b60*/  IMAD.WIDE R8, R51, 0x2, R44 ;  /* 0x0000000233087825 */ /* 0x000fe200078e022c */
[----:B------:R-:W-:Y:S01]  /*65b70*/  ISETP.LT.AND P3, PT, R43, UR4, !P3 ;  /* 0x000000042b007c0c */ /* 0x000fe2000df61270 */
[----:B------:R-:W-:Y:S02]  /*65b80*/  ULDC UR4, c[0x0][0x228] ;  /* 0x00008a0000047ab9 */ /* 0x000fe40000000800 */
[----:B0-----:R-:W-:Y:S01]  /*65b90*/  IMAD.WIDE R4, R51, 0x2, R2 ;  /* 0x0000000233047825 */ /* 0x001fe200078e0202 */
[----:B------:R-:W-:-:S04]  /*65ba0*/  PRMT R7, R19, 0x7632, R7 ;  /* 0x0000763213077816 */ /* 0x000fc80000000007 */
[----:B------:R0:W-:Y:S04]  /*65bb0*/  @P5 STG.E.U16 desc[UR6][R4.64], R19 ;  /* 0x0000001304005986 */ /* 0x0001e8000c101506 */
[----:B------:R1:W-:Y:S01]  /*65bc0*/  @P4 STG.E.U16 desc[UR6][R8.64], R7 ;  /* 0x0000000708004986 */ /* 0x0003e2000c101506 */
[----:B------:R-:W-:Y:S01]  /*65bd0*/  ISETP.LT.AND P4, PT, R35, UR4, !P2 ;  /* 0x0000000423007c0c */ /* 0x000fe2000d781270 */
[C---:B------:R-:W-:Y:S01]  /*65be0*/  VIADD R13, R51.reuse, UR20 ;  /* 0x00000014330d7c36 */ /* 0x040fe20008000000 */
[----:B------:R-:W-:Y:S01]  /*65bf0*/  ULDC UR4, c[0x0][0x228] ;  /* 0x00008a0000047ab9 */ /* 0x000fe20000000800 */
[----:B------:R-:W-:Y:S01]  /*65c00*/  IMAD.WIDE R10, R51, 0x2, R46 ;  /* 0x00000002330a7825 */ /* 0x000fe200078e022e */
[----:B------:R-:W-:Y:S01]  /*65c10*/  ISETP.LT.AND P5, PT, R61, UR4, !P2 ;  /* 0x000000043d007c0c */ /* 0x000fe2000d7a1270 */
[----:B------:R-:W-:-:S02]  /*65c20*/  ULDC UR4, c[0x0][0x228] ;  /* 0x00008a0000047ab9 */ /* 0x000fc40000000800 */
[----:B0-----:R-:W-:Y:S01]  /*65c30*/  IMAD.WIDE R4, R13, 0x2, R2 ;  /* 0x000000020d047825 */ /* 0x001fe200078e0202 */
[----:B-1----:R-:W-:-:S03]  /*65c40*/  PRMT R9, R23, 0x7632, R9 ;  /* 0x0000763217097816 */ /* 0x002fc60000000009 */
[----:B------:R-:W-:Y:S01]  /*65c50*/  IMAD.WIDE R6, R51, 0x2, R48 ;  /* 0x0000000233067825 */ /* 0x000fe200078e0230 */
[----:B------:R-:W-:Y:S01]  /*65c60*/  ISETP.GE.AND P0, PT, R12, UR11, PT ;  /* 0x0000000b0c007c0c */ /* 0x000fe2000bf06270 */
[----:B------:R0:W-:Y:S01]  /*65c70*/  @P6 STG.E.U16 desc[UR6][R10.64], R23 ;  /* 0x000000170a006986 */ /* 0x0001e2000c101506 */
[----:B------:R-:W-:Y:S01]  /*65c80*/  ISETP.LT.AND P6, PT, R39, UR8, !P2 ;  /* 0x0000000827007c0c */ /* 0x000fe2000d7c1270 */
[----:B------:R-:W-:Y:S02]  /*65c90*/  ULDC UR8, c[0x0][0x228] ;  /* 0x00008a0000087ab9 */ /* 0x000fe40000000800 */
[----:B------:R1:W-:Y:S01]  /*65ca0*/  @P3 STG.E.U16 desc[UR6][R6.64], R9 ;  /* 0x0000000906003986 */ /* 0x0003e2000c101506 */
[----:B------:R-:W-:Y:S01]  /*65cb0*/  ISETP.LT.AND P2, PT, R43, UR4, !P2 ;  /* 0x000000042b007c0c */ /* 0x000fe2000d741270 */
[----:B------:R-:W-:Y:S01]  /*65cc0*/  VIADD R12, R42, 0x39 ;  /* 0x000000392a0c7836 */ /* 0x000fe20000000000 */
[----:B------:R-:W-:Y:S01]  /*65cd0*/  PRMT R15, R27, 0x7632, R15 ;  /* 0x000076321b0f7816 */ /* 0x000fe2000000000f */
[----:B------:R-:W-:Y:S01]  /*65ce0*/  @P4 STG.E.U16 desc[UR6][R4.64], R27 ;  /* 0x0000001b04004986 */ /* 0x000fe2000c101506 */
[----:B------:R-:W-:Y:S01]  /*65cf0*/  ISETP.LT.AND P4, PT, R35, UR8, !P0 ;  /* 0x0000000823007c0c */ /* 0x000fe2000c781270 */
[C---:B------:R-:W-:Y:S01]  /*65d00*/  VIADD R17, R13.reuse, UR20 ;  /* 0x000000140d117c36 */ /* 0x040fe20008000000 */
[----:B------:R-:W-:Y:S01]  /*65d10*/  ISETP.GE.AND P3, PT, R12, UR9, PT ;  /* 0x000000090c007c0c */ /* 0x000fe2000bf66270 */
[----:B------:R-:W2:Y:S01]  /*65d20*/  LDS.128 R4, [R0] ;  /* 0x0000000000047984 */ /* 0x000ea20000000c00 */
[----:B0-----:R-:W-:Y:S01]  /*65d30*/  IMAD.WIDE R10, R13, 0x2, R46 ;  /* 0x000000020d0a7825 */ /* 0x001fe200078e022e */
[----:B------:R-:W-:Y:S01]  /*65d40*/  ULDC UR4, c[0x0][0x228] ;  /* 0x00008a0000047ab9 */ /* 0x000fe20000000800 */
[----:B------:R-:W-:-:S02]  /*65d50*/  ULDC UR8, c[0x0][0x228] ;  /* 0x00008a0000087ab9 */ /* 0x000fc40000000800 */
[----:B-1----:R-:W-:-:S04]  /*65d60*/  IMAD.WIDE R8, R13, 0x2, R44 ;  /* 0x000000020d087825 */ /* 0x002fc800078e022c */
[----:B------:R-:W-:Y:S01]  /*65d70*/  IMAD.WIDE R12, R13, 0x2, R48 ;  /* 0x000000020d0c7825 */ /* 0x000fe200078e0230 */
[----:B------:R0:W-:Y:S01]  /*65d80*/  @P5 STG.E.U16 desc[UR6][R8.64], R15 ;  /* 0x0000000f08005986 */ /* 0x0001e2000c101506 */
[----:B------:R-:W-:Y:S01]  /*65d90*/  ISETP.LT.AND P5, PT, R61, UR4, !P0 ;  /* 0x000000043d007c0c */ /* 0x000fe2000c7a1270 */
[----:B------:R-:W-:Y:S02]  /*65da0*/  ULDC UR4, c[0x0][0x228] ;  /* 0x00008a0000047ab9 */ /* 0x000fe40000000800 */
[----:B------:R1:W-:Y:S01]  /*65db0*/  @P6 STG.E.U16 desc[UR6][R10.64], R31 ;  /* 0x0000001f0a006986 */ /* 0x0003e2000c101506 */
[----:B0-----:R-:W-:Y:S01]  /*65dc0*/  PRMT R9, R31, 0x7632, R9 ;  /* 0x000076321f097816 */ /* 0x001fe20000000009 */
[----:B------:R-:W-:-:S04]  /*65dd0*/  IMAD.WIDE R14, R17, 0x2, R2 ;  /* 0x00000002110e7825 */ /* 0x000fc800078e0202 */
[----:B------:R0:W-:Y:S01]  /*65de0*/  @P2 STG.E.U16 desc[UR6][R12.64], R9 ;  /* 0x000000090c002986 */ /* 0x0001e2000c101506 */
[----:B------:R-:W-:Y:S01]  /*65df0*/  ISETP.LT.AND P2, PT, R39, UR8, !P0 ;  /* 0x0000000827007c0c */ /* 0x000fe2000c741270 */
[----:B------:R-:W-:Y:S01]  /*65e00*/  VIADD R0, R42, 0x3a ;  /* 0x0000003a2a007836 */ /* 0x000fe20000000000 */
[----:B------:R-:W-:Y:S01]  /*65e10*/  ULDC UR8, c[0x0][0x228] ;  /* 0x00008a0000087ab9 */ /* 0x000fe20000000800 */
[----:B------:R-:W-:Y:S01]  /*65e20*/  @P4 STG.E.U16 desc[UR6][R14.64], R32 ;  /* 0x000000200e004986 */ /* 0x000fe2000c101506 */
[----:B------:R-:W-:Y:S01]  /*65e30*/  ISETP.LT.AND P4, PT, R43, UR4, !P0 ;  /* 0x000000042b007c0c */ /* 0x000fe2000c781270 */
[C---:B-1----:R-:W-:Y:S01]  /*65e40*/  IMAD.WIDE R10, R17.reuse, 0x2, R46 ;  /* 0x00000002110a7825 */ /* 0x042fe200078e022e */
[----:B------:R-:W-:Y:S01]  /*65e50*/  ULDC UR4, c[0x0][0x228] ;  /* 0x00008a0000047ab9 */ /* 0x000fe20000000800 */
[----:B0-----:R-:W-:Y:S02]  /*65e60*/  PRMT R13, R32, 0x7632, R13 ;  /* 0x00007632200d7816 */ /* 0x001fe4000000000d */
[----:B------:R-:W-:Y:S01]  /*65e70*/  IMAD.WIDE R8, R17, 0x2, R44 ;  /* 0x0000000211087825 */ /* 0x000fe200078e022c */
[----:B------:R-:W-:Y:S01]  /*65e80*/  ISETP.LT.AND P6, PT, R35, UR8, !P3 ;  /* 0x0000000823007c0c */ /* 0x000fe2000dfc1270 */
[----:B------:R-:W-:-:S03]  /*65e90*/  ULDC UR8, c[0x0][0x228] ;  /* 0x00008a0000087ab9 */ /* 0x000fc60000000800 */
[----:B------:R0:W-:Y:S01]  /*65ea0*/  @P5 STG.E.U16 desc[UR6][R8.64], R13 ;  /* 0x0000000d08005986 */ /* 0x0001e2000c101506 */
[----:B------:R-:W-:Y:S01]  /*65eb0*/  ISETP.GE.AND P0, PT, R0, UR5, PT ;  /* 0x0000000500007c0c */ /* 0x000fe2000bf06270 */
[----:B------:R-:W-:Y:S01]  /*65ec0*/  ULDC UR5, c[0x0][0x228] ;  /* 0x00008a0000057ab9 */ /* 0x000fe20000000800 */
[----:B------:R-:W-:Y:S01]  /*65ed0*/  ISETP.LT.AND P5, PT, R61, UR4, !P3 ;  /* 0x000000043d007c0c */ /* 0x000fe2000dfa1270 */
[----:B------:R1:W-:Y:S01]  /*65ee0*/  @P2 STG.E.U16 desc[UR6][R10.64], R36 ;  /* 0x000000240a002986 */ /* 0x0003e2000c101506 */
[C---:B------:R-:W-:Y:S01]  /*65ef0*/  VIADD R19, R17.reuse, UR20 ;  /* 0x0000001411137c36 */ /* 0x040fe20008000000 */
[----:B------:R-:W-:Y:S01]  /*65f00*/  ULDC UR4, c[0x0][0x228] ;  /* 0x00008a0000047ab9 */ /* 0x000fe20000000800 */
[----:B0-----:R-:W-:Y:S01]  /*65f10*/  PRMT R9, R36, 0x7632, R9 ;  /* 0x0000763224097816 */ /* 0x001fe20000000009 */
[----:B------:R-:W-:-:S05]  /*65f20*/  IMAD.WIDE R12, R17, 0x2, R48 ;  /* 0x00000002110c7825 */ /* 0x000fca00078e0230 */
[----:B------:R0:W-:Y:S01]  /*65f30*/  @P4 STG.E.U16 desc[UR6][R12.64], R9 ;  /* 0x000000090c004986 */ /* 0x0001e2000c101506 */
[----:B------:R-:W-:Y:S01]  /*65f40*/  ISETP.LT.AND P4, PT, R39, UR5, !P3 ;  /* 0x0000000527007c0c */ /* 0x000fe2000df81270 */
[----:B------:R-:W-:Y:S01]  /*65f50*/  IMAD.WIDE R14, R19, 0x2, R2 ;  /* 0x00000002130e7825 */ /* 0x000fe200078e0202 */
[----:B------:R-:W-:Y:S01]  /*65f60*/  ISETP.LT.AND P3, PT, R43, UR4, !P3 ;  /* 0x000000042b007c0c */ /* 0x000fe2000df61270 */
[----:B------:R-:W-:Y:S01]  /*65f70*/  ULDC UR5, c[0x0][0x228] ;  /* 0x00008a0000057ab9 */ /* 0x000fe20000000800 */
[----:B------:R-:W-:Y:S01]  /*65f80*/  ULDC UR4, c[0x0][0x228] ;  /* 0x00008a0000047ab9 */ /* 0x000fe20000000800 */
[C---:B-1----:R-:W-:Y:S01]  /*65f90*/  IMAD.WIDE R10, R19.reuse, 0x2, R46 ;  /* 0x00000002130a7825 */ /* 0x042fe200078e022e */
[----:B------:R-:W-:Y:S01]  /*65fa0*/  @P6 STG.E.U16 desc[UR6][R14.64], R40 ;  /* 0x000000280e006986 */ /* 0x000fe2000c101506 */
[----:B0-----:R-:W-:Y:S02]  /*65fb0*/  PRMT R13, R40, 0x7632, R13 ;  /* 0x00007632280d7816 */ /* 0x001fe4000000000d */
[----:B------:R-:W-:Y:S01]  /*65fc0*/  IMAD.WIDE R8, R19, 0x2, R44 ;  /* 0x0000000213087825 */ /* 0x000fe200078e022c */
[----:B------:R-:W-:Y:S01]  /*65fd0*/  ISETP.LT.AND P6, PT, R35, UR5, !P0 ;  /* 0x0000000523007c0c */ /* 0x000fe2000c7c1270 */
[----:B------:R-:W-:-:S03]  /*65fe0*/  ULDC UR5, c[0x0][0x228] ;  /* 0x00008a0000057ab9 */ /* 0x000fc60000000800 */
[----:B------:R0:W-:Y:S04]  /*65ff0*/  @P5 STG.E.U16 desc[UR6][R8.64], R13 ;  /* 0x0000000d08005986 */ /* 0x0001e8000c101506 */
[----:B--2---:R1:W-:Y:S01]  /*66000*/  @P4 STG.E.U16 desc[UR6][R10.64], R4 ;  /* 0x000000040a004986 */ /* 0x0043e2000c101506 */
[----:B------:R-:W-:Y:S01]  /*66010*/  ISETP.LT.AND P4, PT, R61, UR4, !P0 ;  /* 0x000000043d007c0c */ /* 0x000fe2000c781270 */
[C---:B------:R-:W-:Y:S01]  /*66020*/  VIADD R17, R19.reuse, UR20 ;  /* 0x0000001413117c36 */ /* 0x040fe20008000000 */
[----:B------:R-:W-:Y:S01]  /*66030*/  ULDC UR4, c[0x0][0x228] ;  /* 0x00008a0000047ab9 */ /* 0x000fe20000000800 */
[----:B0-----:R-:W-:Y:S01]  /*66040*/  PRMT R9, R4, 0x7632, R9 ;  /* 0x0000763204097816 */ /* 0x001fe20000000009 */
[----:B------:R-:W-:Y:S01]  /*66050*/  IMAD.WIDE R12, R19, 0x2, R48 ;  /* 0x00000002130c7825 */ /* 0x000fe200078e0230 */
[----:B------:R-:W-:Y:S01]  /*66060*/  ISETP.LT.AND P5, PT, R43, UR4, !P0 ;  /* 0x000000042b007c0c */ /* 0x000fe2000c7a1270 */
[----:B------:R-:W-:-:S03]  /*66070*/  ULDC UR4, c[0x0][0x228] ;  /* 0x00008a0000047ab9 */ /* 0x000fc60000000800 */
[----:B------:R0:W-:Y:S01]  /*66080*/  @P3 STG.E.U16 desc[UR6][R12.64], R9 ;  /* 0x000000090c003986 */ /* 0x0001e2000c101506 */
[----:B------:R-:W-:Y:S01]  /*66090*/  ISETP.LT.AND P3, PT, R39, UR5, !P0 ;  /* 0x0000000527007c0c */ /* 0x000fe2000c761270 */
[----:B------:R-:W-:Y:S02]  /*660a0*/  VIADD R0, R42, 0x3b ;  /* 0x0000003b2a007836 */ /* 0x000fe40000000000 */
[----:B------:R-:W-:Y:S01]  /*660b0*/  IMAD.WIDE R14, R17, 0x2, R2 ;  /* 0x00000002110e7825 */ /* 0x000fe200078e0202 */
[----:B-1----:R-:W-:Y:S01]  /*660c0*/  PRMT R4, R37, 0x7632, R4 ;  /* 0x0000763225047816 */ /* 0x002fe20000000004 */
[----:B------:R-:W-:Y:S01]  /*660d0*/  ULDC UR5, c[0x0][0x228] ;  /* 0x00008a0000057ab9 */ /* 0x000fe20000000800 */
[----:B------:R-:W-:Y:S01]  /*660e0*/  ISETP.GE.AND P2, PT, R0, UR19, PT ;  /* 0x0000001300007c0c */ /* 0x000fe2000bf46270 */
[----:B------:R-:W-:Y:S01]  /*660f0*/  VIADD R0, R42, 0x3c ;  /* 0x0000003c2a007836 */ /* 0x000fe20000000000 */
[----:B0-----:R-:W-:Y:S01]  /*66100*/  PRMT R13, R33, 0x7632, R13 ;  /* 0x00007632210d7816 */ /* 0x001fe2000000000d */
[C---:B------:R-:W-:Y:S01]  /*66110*/  IMAD.WIDE R8, R17.reuse, 0x2, R44 ;  /* 0x0000000211087825 */ /* 0x040fe200078e022c */
[----:B------:R-:W-:Y:S03]  /*66120*/  @P6 STG.E.U16 desc[UR6][R14.64], R33 ;  /* 0x000000210e006986 */ /* 0x000fe6000c101506 */
[----:B------:R-:W-:Y:S01]  /*66130*/  IMAD.WIDE R10, R17, 0x2, R46 ;  /* 0x00000002110a7825 */ /* 0x000fe200078e022e */
[----:B------:R0:W-:Y:S01]  /*66140*/  @P4 STG.E.U16 desc[UR6][R8.64], R13 ;  /* 0x0000000d08004986 */ /* 0x0001e2000c101506 */
[----:B------:R-:W-:-:S02]  /*66150*/  ISETP.GE.AND P0, PT, R0, UR17, PT ;  /* 0x0000001100007c0c */ /* 0x000fc4000bf06270 */
[----:B------:R-:W-:Y:S01]  /*66160*/  VIADD R0, R42, 0x3d ;  /* 0x0000003d2a007836 */ /* 0x000fe20000000000 */
[----:B------:R-:W-:Y:S01]  /*66170*/  @P3 STG.E.U16 desc[UR6][R10.64], R37 ;  /* 0x000000250a003986 */ /* 0x000fe2000c101506 */
[----:B------:R-:W-:Y:S01]  /*66180*/  ISETP.LT.AND P6, PT, R35, UR5, !P2 ;  /* 0x0000000523007c0c */ /* 0x000fe2000d7c1270 */
[----:B------:R-:W-:Y:S01]  /*66190*/  ULDC UR5, c[0x0][0x228] ;  /* 0x00008a0000057ab9 */ /* 0x000fe20000000800 */
[----:B------:R-:W-:Y:S01]  /*661a0*/  ISETP.LT.AND P3, PT, R61, UR4, !P2 ;  /* 0x000000043d007c0c */ /* 0x000fe2000d761270 */
[----:B------:R-:W-:Y:S01]  /*661b0*/  ULDC UR4, c[0x0][0x228] ;  /* 0x00008a0000047ab9 */ /* 0x000fe20000000800 */
[----:B0-----:R-:W-:Y:S01]  /*661c0*/  IMAD.WIDE R12, R17, 0x2, R48 ;  /* 0x00000002110c7825 */ /* 0x001fe200078e0230 */
[----:B------:R-:W-:Y:S01]  /*661d0*/  ISETP.LT.AND P4, PT, R39, UR5, !P2 ;  /* 0x0000000527007c0c */ /* 0x000fe2000d781270 */
[----:B------:R-:W-:-:S03]  /*661e0*/  ULDC UR5, c[0x0][0x228] ;  /* 0x00008a0000057ab9 */ /* 0x000fc60000000800 */
[----:B------:R0:W-:Y:S01]  /*661f0*/  @P5 STG.E.U16 desc[UR6][R12.64], R4 ;  /* 0x000000040c005986 */ /* 0x0001e2000c101506 */
[----:B------:R-:W-:Y:S01]  /*66200*/  ISETP.LT.AND P5, PT, R43, UR4, !P2 ;  /* 0x000000042b007c0c */ /* 0x000fe2000d7a1270 */
[----:B------:R-:W-:Y:S01]  /*66210*/  VIADD R19, R17, UR20 ;  /* 0x0000001411137c36 */ /* 0x000fe20008000000 */
[----:B------:R-:W-:Y:S01]  /*66220*/  ISETP.GE.AND P2, PT, R0, UR15, PT ;  /* 0x0000000f00007c0c */ /* 0x000fe2000bf46270 */
[----:B------:R-:W-:Y:S01]  /*66230*/  VIADD R0, R42, 0x3e ;  /* 0x0000003e2a007836 */ /* 0x000fe20000000000 */
[----:B------:R-:W-:Y:S01]  /*66240*/  ULDC UR4, c[0x0][0x228] ;  /* 0x00008a0000047ab9 */ /* 0x000fe20000000800 */
[----:B------:R-:W2:Y:S01]  /*66250*/  LDL.LU R42, [R1+0x2378] ;  /* 0x00237800012a7983 */ /* 0x000ea20000300800 */
[----:B------:R-:W-:-:S05]  /*66260*/  IMAD.WIDE R14, R19, 0x2, R2 ;  /* 0x00000002130e7825 */ /* 0x000fca00078e0202 */
[----:B------:R1:W-:Y:S01]  /*66270*/  @P6 STG.E.U16 desc[UR6][R14.64], R41 ;  /* 0x000000290e006986 */ /* 0x0003e2000c101506 */
[----:B------:R-:W-:Y:S01]  /*66280*/  ISETP.LT.AND P6, PT, R35, UR5, !P0 ;  /* 0x0000000523007c0c */ /* 0x000fe2000c7c1270 */
[----:B------:R-:W-:Y:S01]  /*66290*/  IMAD.WIDE R8, R19, 0x2, R44 ;  /* 0x0000000213087825 */ /* 0x000fe200078e022c */
[----:B0-----:R-:W-:Y:S01]  /*662a0*/  PRMT R13, R41, 0x7632, R13 ;  /* 0x00007632290d7816 */ /* 0x001fe2000000000d */
[----:B------:R-:W-:Y:S02]  /*662b0*/  ULDC UR5, c[0x0][0x228] ;  /* 0x00008a0000057ab9 */ /* 0x000fe40000000800 */
[C---:B------:R-:W-:Y:S02]  /*662c0*/  VIADD R17, R19.reuse, UR20 ;  /* 0x0000001413117c36 */ /* 0x040fe40008000000 */
[----:B------:R-:W-:Y:S01]  /*662d0*/  IMAD.WIDE R10, R19, 0x2, R46 ;  /* 0x00000002130a7825 */ /* 0x000fe200078e022e */
[----:B------:R0:W-:Y:S01]  /*662e0*/  @P3 STG.E.U16 desc[UR6][R8.64], R13 ;  /* 0x0000000d08003986 */ /* 0x0001e2000c101506 */
[----:B------:R-:W-:Y:S01]  /*662f0*/  ISETP.LT.AND P3, PT, R61, UR4, !P0 ;  /* 0x000000043d007c0c */ /* 0x000fe2000c761270 */
[----:B------:R-:W-:Y:S01]  /*66300*/  ULDC UR4, c[0x0][0x228] ;  /* 0x00008a0000047ab9 */ /* 0x000fe20000000800 */
[----:B-1----:R-:W-:Y:S01]  /*66310*/  IMAD.WIDE R14, R17, 0x2, R2 ;  /* 0x00000002110e7825 */ /* 0x002fe200078e0202 */
[----:B------:R1:W-:Y:S01]  /*66320*/  @P4 STG.E.U16 desc[UR6][R10.64], R5 ;  /* 0x000000050a004986 */ /* 0x0003e2000c101506 */
[----:B------:R-:W-:Y:S01]  /*66330*/  ISETP.LT.AND P4, PT, R39, UR5, !P0 ;  /* 0x0000000527007c0c */ /* 0x000fe2000c781270 */
[----:B------:R-:W-:Y:S01]  /*66340*/  ULDC UR5, c[0x0][0x228] ;  /* 0x00008a0000057ab9 */ /* 0x000fe20000000800 */
[----:B0-----:R-:W-:Y:S01]  /*66350*/  PRMT R9, R5, 0x7632, R9 ;  /* 0x0000763205097816 */ /* 0x001fe20000000009 */
[----:B------:R-:W-:-:S05]  /*66360*/  IMAD.WIDE R12, R19, 0x2, R48 ;  /* 0x00000002130c7825 */ /* 0x000fca00078e0230 */
[----:B------:R0:W-:Y:S01]  /*66370*/  @P5 STG.E.U16 desc[UR6][R12.64], R9 ;  /* 0x000000090c005986 */ /* 0x0001e2000c101506 */
[----:B------:R-:W-:Y:S01]  /*66380*/  ISETP.LT.AND P5, PT, R43, UR4, !P0 ;  /* 0x000000042b007c0c */ /* 0x000fe2000c7a1270 */
[----:B-1----:R-:W-:Y:S02]  /*66390*/  IMAD.WIDE R4, R17, 0x2, R44 ;  /* 0x0000000211047825 */ /* 0x002fe400078e022c */
[----:B------:R1:W-:Y:S01]  /*663a0*/  @P6 STG.E.U16 desc[UR6][R14.64], R34 ;  /* 0x000000220e006986 */ /* 0x0003e2000c101506 */
[----:B------:R-:W-:Y:S01]  /*663b0*/  ISETP.LT.AND P6, PT, R35, UR5, !P2 ;  /* 0x0000000523007c0c */ /* 0x000fe2000d7c1270 */
[----:B------:R-:W-:Y:S01]  /*663c0*/  ULDC UR5, c[0x0][0x228] ;  /* 0x00008a0000057ab9 */ /* 0x000fe20000000800 */
[----:B------:R-:W-:Y:S01]  /*663d0*/  PRMT R11, R34, 0x7632, R11 ;  /* 0x00007632220b7816 */ /* 0x000fe2000000000b */
[----:B------:R-:W-:Y:S01]  /*663e0*/  ULDC UR4, c[0x0][0x228] ;  /* 0x00008a0000047ab9 */ /* 0x000fe20000000800 */
[----:B0-----:R-:W-:-:S03]  /*663f0*/  IMAD.WIDE R8, R17, 0x2, R46 ;  /* 0x0000000211087825 */ /* 0x001fc600078e022e */
[----:B------:R0:W-:Y:S01]  /*66400*/  @P3 STG.E.U16 desc[UR6][R4.64], R11 ;  /* 0x0000000b04003986 */ /* 0x0001e2000c101506 */
[----:B-1----:R-:W-:Y:S01]  /*66410*/  VIADD R15, R17, UR20 ;  /* 0x00000014110f7c36 */ /* 0x002fe20008000000 */
[----:B------:R-:W-:Y:S02]  /*66420*/  ISETP.GE.AND P0, PT, R0, UR13, PT ;  /* 0x0000000d00007c0c */ /* 0x000fe4000bf06270 */
[----:B------:R-:W-:Y:S01]  /*66430*/  @P4 STG.E.U16 desc[UR6][R8.64], R38 ;  /* 0x0000002608004986 */ /* 0x000fe2000c101506 */
[----:B------:R-:W-:Y:S01]  /*66440*/  IMAD.WIDE R12, R15, 0x2, R2 ;  /* 0x000000020f0c7825 */ /* 0x000fe200078e0202 */
[----:B------:R-:W-:Y:S01]  /*66450*/  ISETP.LT.AND P4, PT, R39, UR5, !P2 ;  /* 0x0000000527007c0c */ /* 0x000fe2000d781270 */
[----:B------:R-:W-:Y:S01]  /*66460*/  ULDC UR5, c[0x0][0x228] ;  /* 0x00008a0000057ab9 */ /* 0x000fe20000000800 */
[----:B0-----:R-:W-:Y:S01]  /*66470*/  PRMT R5, R38, 0x7632, R5 ;  /* 0x0000763226057816 */ /* 0x001fe20000000005 */
[----:B------:R-:W-:-:S05]  /*66480*/  IMAD.WIDE R10, R17, 0x2, R48 ;  /* 0x00000002110a7825 */ /* 0x000fca00078e0230 */
[----:B------:R0:W-:Y:S01]  /*66490*/  @P5 STG.E.U16 desc[UR6][R10.64], R5 ;  /* 0x000000050a005986 */ /* 0x0001e2000c101506 */
[----:B------:R-:W-:-:S03]  /*664a0*/  ISETP.LT.AND P5, PT, R35, UR8, !P1 ;  /* 0x0000000823007c0c */ /* 0x000fc6000cfa1270 */
[----:B--2---:R1:W-:Y:S01]  /*664b0*/  @P6 STG.E.U16 desc[UR6][R12.64], R42 ;  /* 0x0000002a0c006986 */ /* 0x0043e2000c101506 */
[----:B------:R-:W-:Y:S02]  /*664c0*/  ISETP.LT.AND P6, PT, R35, UR5, !P0 ;  /* 0x0000000523007c0c */ /* 0x000fe4000c7c1270 */
[----:B------:R-:W-:Y:S01]  /*664d0*/  ISETP.LT.AND P3, PT, R61, UR4, !P2 ;  /* 0x000000043d007c0c */ /* 0x000fe2000d761270 */
[----:B------:R-:W2:Y:S01]  /*664e0*/  LDL.LU R35, [R1+0x2374] ;  /* 0x0023740001237983 */ /* 0x000ea20000300800 */
[----:B------:R-:W-:Y:S01]  /*664f0*/  ULDC UR4, c[0x0][0x228] ;  /* 0x00008a0000047ab9 */ /* 0x000fe20000000800 */
[----:B------:R-:W-:Y:S01]  /*66500*/  PRMT R0, R42, 0x7632, R0 ;  /* 0x000076322a007816 */ /* 0x000fe20000000000 */
[----:B0-----:R-:W-:Y:S01]  /*66510*/  IMAD.WIDE R4, R15, 0x2, R44 ;  /* 0x000000020f047825 */ /* 0x001fe200078e022c */
[----:B------:R-:W-:Y:S01]  /*66520*/  ISETP.LT.AND P2, PT, R43, UR4, !P2 ;  /* 0x000000042b007c0c */ /* 0x000fe2000d741270 */
[----:B------:R-:W-:Y:S01]  /*66530*/  ULDC UR5, c[0x0][0x228] ;  /* 0x00008a0000057ab9 */ /* 0x000fe20000000800 */
[----:B------:R-:W-:Y:S01]  /*66540*/  ULDC UR4, c[0x0][0x228] ;  /* 0x00008a0000047ab9 */ /* 0x000fe20000000800 */
[----:B------:R-:W-:-:S02]  /*66550*/  VIADD R17, R15, UR20 ;  /* 0x000000140f117c36 */ /* 0x000fc40008000000 */
[----:B------:R-:W-:-:S03]  /*66560*/  IMAD.WIDE R8, R15, 0x2, R46 ;  /* 0x000000020f087825 */ /* 0x000fc600078e022e */
[----:B------:R0:W-:Y:S01]  /*66570*/  @P3 STG.E.U16 desc[UR6][R4.64], R0 ;  /* 0x0000000004003986 */ /* 0x0001e2000c101506 */
[----:B------:R-:W-:Y:S01]  /*66580*/  IMAD.WIDE R10, R15, 0x2, R48 ;  /* 0x000000020f0a7825 */ /* 0x000fe200078e0230 */
[----:B------:R-:W-:Y:S01]  /*66590*/  ISETP.LT.AND P3, PT, R61, UR5, !P1 ;  /* 0x000000053d007c0c */ /* 0x000fe2000cf61270 */
[----:B------:R-:W-:Y:S02]  /*665a0*/  ULDC UR5, c[0x0][0x228] ;  /* 0x00008a0000057ab9 */ /* 0x000fe40000000800 */
[----:B-1----:R-:W-:Y:S01]  /*665b0*/  IMAD.WIDE R12, R17, 0x2, R2 ;  /* 0x00000002110c7825 */ /* 0x002fe200078e0202 */
[----:B------:R-:W-:Y:S01]  /*665c0*/  @P4 STG.E.U16 desc[UR6][R8.64], R6 ;  /* 0x0000000608004986 */ /* 0x000fe2000c101506 */
[----:B------:R-:W-:Y:S01]  /*665d0*/  ISETP.LT.AND P4, PT, R61, UR4, !P0 ;  /* 0x000000043d007c0c */ /* 0x000fe2000c781270 */
[----:B------:R-:W-:Y:S01]  /*665e0*/  ULDC UR4, c[0x0][0x228] ;  /* 0x00008a0000047ab9 */ /* 0x000fe20000000800 */
[----:B0-----:R-:W-:-:S05]  /*665f0*/  PRMT R5, R6, 0x7632, R5 ;  /* 0x0000763206057816 */ /* 0x001fca0000000005 */
[----:B------:R0:W-:Y:S01]  /*66600*/  @P2 STG.E.U16 desc[UR6][R10.64], R5 ;  /* 0x000000050a002986 */ /* 0x0001e2000c101506 */
[----:B------:R-:W-:Y:S01]  /*66610*/  ISETP.LT.AND P2, PT, R39, UR5, !P1 ;  /* 0x0000000527007c0c */ /* 0x000fe2000cf41270 */
[----:B------:R-:W-:Y:S02]  /*66620*/  ULDC UR5, c[0x0][0x228] ;  /* 0x00008a0000057ab9 */ /* 0x000fe40000000800 */
[----:B------:R-:W-:Y:S01]  /*66630*/  ISETP.LT.AND P1, PT, R43, UR5, !P1 ;  /* 0x000000052b007c0c */ /* 0x000fe2000cf21270 */
[----:B--2---:R1:W-:Y:S01]  /*66640*/  @P6 STG.E.U16 desc[UR6][R12.64], R35 ;  /* 0x000000230c006986 */ /* 0x0043e2000c101506 */
[----:B------:R-:W-:Y:S01]  /*66650*/  ISETP.LT.AND P6, PT, R39, UR4, !P0 ;  /* 0x0000000427007c0c */ /* 0x000fe2000c7c1270 */
[----:B------:R-:W-:Y:S02]  /*66660*/  ULDC UR4, c[0x0][0x228] ;  /* 0x00008a0000047ab9 */ /* 0x000fe40000000800 */
[----:B------:R-:W2:Y:S01]  /*66670*/  LDL.LU R39, [R1+0x2370] ;  /* 0x0023700001277983 */ /* 0x000ea20000300800 */
[----:B------:R-:W-:-:S03]  /*66680*/  ISETP.LT.AND P0, PT, R43, UR4, !P0 ;  /* 0x000000042b007c0c */ /* 0x000fc6000c701270 */
[----:B------:R-:W3:Y:S01]  /*66690*/  LDL.LU R43, [R1+0x236c] ;  /* 0x00236c00012b7983 */ /* 0x000ee20000300800 */
[----:B------:R-:W-:Y:S01]  /*666a0*/  VIADD R15, R17, UR20 ;  /* 0x00000014110f7c36 */ /* 0x000fe20008000000 */
[----:B------:R-:W-:Y:S01]  /*666b0*/  PRMT R0, R35, 0x7632, R0 ;  /* 0x0000763223007816 */ /* 0x000fe20000000000 */
[----:B0-----:R-:W-:-:S04]  /*666c0*/  IMAD.WIDE R4, R17, 0x2, R44 ;  /* 0x0000000211047825 */ /* 0x001fc800078e022c */
[C---:B------:R-:W-:Y:S01]  /*666d0*/  IMAD.WIDE R8, R17.reuse, 0x2, R46 ;  /* 0x0000000211087825 */ /* 0x040fe200078e022e */
[----:B------:R1:W-:Y:S03]  /*666e0*/  @P4 STG.E.U16 desc[UR6][R4.64], R0 ;  /* 0x0000000004004986 */ /* 0x0003e6000c101506 */
[----:B------:R-:W-:-:S04]  /*666f0*/  IMAD.WIDE R10, R17, 0x2, R48 ;  /* 0x00000002110a7825 */ /* 0x000fc800078e0230 */
[----:B------:R-:W-:-:S04]  /*66700*/  IMAD.WIDE R2, R15, 0x2, R2 ;  /* 0x000000020f027825 */ /* 0x000fc800078e0202 */
[----:B------:R-:W-:-:S04]  /*66710*/  IMAD.WIDE R44, R15, 0x2, R44 ;  /* 0x000000020f2c7825 */ /* 0x000fc800078e022c */
[----:B------:R-:W-:-:S04]  /*66720*/  IMAD.WIDE R46, R15, 0x2, R46 ;  /* 0x000000020f2e7825 */ /* 0x000fc800078e022e */
[----:B------:R-:W-:Y:S01]  /*66730*/  IMAD.WIDE R48, R15, 0x2, R48 ;  /* 0x000000020f307825 */ /* 0x000fe200078e0230 */
[----:B--2---:R-:W-:Y:S01]  /*66740*/  PRMT R6, R39, 0x7632, R6 ;  /* 0x0000763227067816 */ /* 0x004fe20000000006 */
[----:B------:R1:W-:Y:S01]  /*66750*/  @P6 STG.E.U16 desc[UR6][R8.64], R39 ;  /* 0x0000002708006986 */ /* 0x0003e2000c101506 */
[----:B---3--:R-:W-:-:S03]  /*66760*/  PRMT R22, R43, 0x7632, R22 ;  /* 0x000076322b167816 */ /* 0x008fc60000000016 */
[----:B------:R1:W-:Y:S04]  /*66770*/  @P0 STG.E.U16 desc[UR6][R10.64], R6 ;  /* 0x000000060a000986 */ /* 0x0003e8000c101506 */
[----:B------:R1:W-:Y:S04]  /*66780*/  @P5 STG.E.U16 desc[UR6][R2.64], R43 ;  /* 0x0000002b02005986 */ /* 0x0003e8000c101506 */
[----:B------:R1:W-:Y:S04]  /*66790*/  @P3 STG.E.U16 desc[UR6][R44.64], R22 ;  /* 0x000000162c003986 */ /* 0x0003e8000c101506 */
[----:B------:R1:W-:Y:S01]  /*667a0*/  @P2 STG.E.U16 desc[UR6][R46.64], R7 ;  /* 0x000000072e002986 */ /* 0x0003e2000c101506 */
[----:B------:R-:W-:Y:S05]  /*667b0*/  @!P1 EXIT ;  /* 0x000000000000994d */ /* 0x000fea0003800000 */
[----:B------:R-:W-:-:S05]  /*667c0*/  PRMT R24, R7, 0x7632, R24 ;  /* 0x0000763207187816 */ /* 0x000fca0000000018 */
[----:B------:R-:W-:Y:S01]  /*667d0*/  STG.E.U16 desc[UR6][R48.64], R24 ;  /* 0x0000001830007986 */ /* 0x000fe2000c101506 */
[----:B------:R-:W-:Y:S05]  /*667e0*/  EXIT ;  /* 0x000000000000794d */ /* 0x000fea0003800000 */
.L_x_2:
[----:B------:R-:W-:-:S00]  /*667f0*/  BRA `(.L_x_2) ;  /* 0xfffffffc00fc7947 */ /* 0x000fc0000383ffff */
[----:B------:R-:W-:-:S00]  /*66800*/  NOP ;  /* 0x0000000000007918 */ /* 0x000fc00000000000 */
[----:B------:R-:W-:-:S00]  /*66810*/  NOP ;  /* 0x0000000000007918 */ /* 0x000fc00000000000 */
[----:B------:R-:W-:-:S00]  /*66820*/  NOP ;  /* 0x0000000000007918 */ /* 0x000fc00000000000 */
[----:B------:R-:W-:-:S00]  /*66830*/  NOP ;  /* 0x0000000000007918 */ /* 0x000fc00000000000 */
[----:B------:R-:W-:-:S00]  /*66840*/  NOP ;  /* 0x0000000000007918 */ /* 0x000fc00000000000 */
[----:B------:R-:W-:-:S00]  /*66850*/  NOP ;  /* 0x0000000000007918 */ /* 0x000fc00000000000 */
[----:B------:R-:W-:-:S00]  /*66860*/  NOP ;  /* 0x0000000000007918 */ /* 0x000fc00000000000 */
[----:B------:R-:W-:-:S00]  /*66870*/  NOP ;  /* 0x0000000000007918 */ /* 0x000fc00000000000 */
.L_x_3:


//--------------------- .nv.shared.matmul_kernel  --------------------------
	.section	.nv.shared.matmul_kernel,"aw",@nobits
	.sectionflags	@""
	.align	16
	.zero		1024


//--------------------- .nv.shared.reserved.0     --------------------------
	.section	.nv.shared.reserved.0,"aw",@nobits
	.weak		__nv_reservedSMEM_offset_0_alias
	.size		__nv_reservedSMEM_offset_0_alias, 0, 0
	.other		__nv_reservedSMEM_offset_0_alias,@"STO_CUDA_RESERVED_SHARED STV_DEFAULT"
__nv_reservedSMEM_offset_0_alias:
	.zero		0


//--------------------- .nv.constant0.matmul_kernel --------------------------
	.section	.nv.constant0.matmul_kernel,"a",@progbits
	.sectionflags	@""
	.align	4
.nv.constant0.matmul_kernel:
	.zero		608


//--------------------- SYMBOLS --------------------------

	.type		.nv.reservedSmem.offset0,@object
	.size		.nv.reservedSmem.offset0,0x4
